def attn_fwd(
    Q,
    K,
    V,
    Out,
    Lse,
    sm_scale,
    stride_qz,
    stride_qh,
    stride_qm,
    stride_qk,
    stride_kz,
    stride_kh,
    stride_kn,
    stride_kk,
    stride_vz,
    stride_vh,
    stride_vn,
    stride_vk,
    stride_oz,
    stride_oh,
    stride_om,
    stride_ok,
    seqlen_q,
    seqlen_k,
    BLOCK_M: tl.constexpr,
    BLOCK_N: tl.constexpr,
    HEAD_DIM: tl.constexpr,
    CAUSAL: tl.constexpr,
):
    start_m = tl.program_id(0)
    off_hz = tl.program_id(1)
    q_off = off_hz * stride_qh
    k_off = off_hz * stride_kh
    v_off = off_hz * stride_vh
    offs_m = start_m * BLOCK_M + tl.arange(0, BLOCK_M)
    offs_d = tl.arange(0, HEAD_DIM)
    offs_n = tl.arange(0, BLOCK_N)
    q_ptrs = Q + q_off + offs_m[:, None] * stride_qm + offs_d[None, :] * stride_qk
    k_ptrs = K + k_off + offs_d[:, None] * stride_kk + offs_n[None, :] * stride_kn
    v_ptrs = V + v_off + offs_n[:, None] * stride_vn + offs_d[None, :] * stride_vk
    m_i = tl.full([BLOCK_M], float("-inf"), dtype=tl.float32)
    l_i = tl.zeros([BLOCK_M], dtype=tl.float32) + 1.0
    acc = tl.zeros([BLOCK_M, HEAD_DIM], dtype=tl.float32)
    q = tl.load(q_ptrs)
    acc, l_i, m_i = _attn_fwd_inner(
        acc,
        l_i,
        m_i,
        q,
        k_ptrs,
        v_ptrs,
        sm_scale,
        stride_kn,
        stride_vn,
        start_m,
        seqlen_k,
        BLOCK_M,
        BLOCK_N,
        HEAD_DIM,
        CAUSAL,
    )
    acc = acc / l_i[:, None]
    lse = m_i + tl.math.log2(l_i) / 1.4426950408889634
    o_ptrs = (
        Out
        + off_hz * stride_oh
        + offs_m[:, None] * stride_om
        + offs_d[None, :] * stride_ok
    )
    tl.store(o_ptrs, acc.to(Out.dtype.element_ty))
    tl.store(Lse + off_hz * seqlen_q + offs_m, lse)

# config = {"BLOCK_M": 32, "BLOCK_N": 128, "HEAD_DIM": 256, "arch": "sm_90", "causal": true, "dtype": "fp8e4m3", "num_stages": 2, "num_warps": 8}
# arch = sm_90


// ===== COMPILED SASS (sm_90a) =====

	.target	sm_90a

	.elftype	@"ET_EXEC"


//--------------------- .note.nv.tkinfo           --------------------------
	.section	.note.nv.tkinfo,"",@"SHT_NOTE"
	.sectionflags	@"SHF_NOTE_NV_TKINFO"
	.tkinfo
        /*0018*/ 	.word	0x00000002
        /*0030*/ 	.string	""
        /*0030*/ 	.string	"ptxas"
        /*0030*/ 	.string	"Cuda compilation tools, release 13.0, V13.0.88"
        /*0030*/ 	.string	"Build cuda_13.0.r13.0/compiler.36424714_0"
        /*0030*/ 	.string	"-v  -suppress-debug-info  -lineinfo  -arch sm_90a "



//--------------------- .note.nv.cuinfo           --------------------------
	.section	.note.nv.cuinfo,"",@"SHT_NOTE"
	.sectionflags	@"SHF_NOTE_NV_CUINFO"
        /*0018*/ 	.short	0x0002
        /*001a*/ 	.short	0x005a
        /*001c*/ 	.short	0x0082
	.zero		2


//--------------------- .nv.info                  --------------------------
	.section	.nv.info,"",@"SHT_CUDA_INFO"
	.align	4


	//----- nvinfo : EIATTR_REGCOUNT
	.align		4
        /*0000*/ 	.byte	0x04, 0x2f
        /*0002*/ 	.short	(.L_2 - .L_1)
	.align		4
.L_1:
        /*0004*/ 	.word	index@(attn_fwd)
        /*0008*/ 	.word	0x00000080


	//----- nvinfo : EIATTR_FRAME_SIZE
	.align		4
.L_2:
        /*000c*/ 	.byte	0x04, 0x11
        /*000e*/ 	.short	(.L_4 - .L_3)
	.align		4
.L_3:
        /*0010*/ 	.word	index@(attn_fwd)
        /*0014*/ 	.word	0x00000958


	//----- nvinfo : EIATTR_MIN_STACK_SIZE
	.align		4
.L_4:
        /*0018*/ 	.byte	0x04, 0x12
        /*001a*/ 	.short	(.L_6 - .L_5)
	.align		4
.L_5:
        /*001c*/ 	.word	index@(attn_fwd)
        /*0020*/ 	.word	0x00000958
.L_6:


//--------------------- .nv.compat                --------------------------
	.section	.nv.compat,"",@"SHT_CUDA_COMPAT_INFO"
	.align	4
        /*0000*/ 	.byte	0x02, 0x09, 0x01, 0x00, 0x02, 0x02, 0x02, 0x00, 0x02, 0x05, 0x05, 0x00, 0x03, 0x07, 0x01, 0x01
        /*0010*/ 	.byte	0x02, 0x03, 0x00, 0x00, 0x02, 0x06, 0x01, 0x00, 0x04, 0x0b, 0x08, 0x00, 0x00, 0x00, 0x00, 0x00
        /*0020*/ 	.byte	0x00, 0x00, 0x00, 0x00


//--------------------- .nv.info.attn_fwd         --------------------------
	.section	.nv.info.attn_fwd,"",@"SHT_CUDA_INFO"
	.sectionflags	@""
	.align	4


	//----- nvinfo : EIATTR_CUDA_API_VERSION
	.align		4
        /*0000*/ 	.byte	0x04, 0x37
        /*0002*/ 	.short	(.L_8 - .L_7)
.L_7:
        /*0004*/ 	.word	0x00000082


	//----- nvinfo : EIATTR_KPARAM_INFO
	.align		4
.L_8:
        /*0008*/ 	.byte	0x04, 0x17
        /*000a*/ 	.short	(.L_10 - .L_9)
.L_9:
        /*000c*/ 	.word	0x00000000
        /*0010*/ 	.short	0x0019
        /*0012*/ 	.short	0x0080
        /*0014*/ 	.byte	0x00, 0xf4, 0x21, 0x00


	//----- nvinfo : EIATTR_KPARAM_INFO
	.align		4
.L_10:
        /*0018*/ 	.byte	0x04, 0x17
        /*001a*/ 	.short	(.L_12 - .L_11)
.L_11:
        /*001c*/ 	.word	0x00000000
        /*0020*/ 	.short	0x0018
        /*0022*/ 	.short	0x0078
        /*0024*/ 	.byte	0x00, 0xf4, 0x21, 0x00


	//----- nvinfo : EIATTR_KPARAM_INFO
	.align		4
.L_12:
        /*0028*/ 	.byte	0x04, 0x17
        /*002a*/ 	.short	(.L_14 - .L_13)
.L_13:
        /*002c*/ 	.word	0x00000000
        /*0030*/ 	.short	0x0017
        /*0032*/ 	.short	0x0070
        /*0034*/ 	.byte	0x00, 0xf0, 0x11, 0x00


	//----- nvinfo : EIATTR_KPARAM_INFO
	.align		4
.L_14:
        /*0038*/ 	.byte	0x04, 0x17
        /*003a*/ 	.short	(.L_16 - .L_15)
.L_15:
        /*003c*/ 	.word	0x00000000
        /*0040*/ 	.short	0x0016
        /*0042*/ 	.short	0x006c
        /*0044*/ 	.byte	0x00, 0xf0, 0x11, 0x00


	//----- nvinfo : EIATTR_KPARAM_INFO
	.align		4
.L_16:
        /*0048*/ 	.byte	0x04, 0x17
        /*004a*/ 	.short	(.L_18 - .L_17)
.L_17:
        /*004c*/ 	.word	0x00000000
        /*0050*/ 	.short	0x0015
        /*0052*/ 	.short	0x0068
        /*0054*/ 	.byte	0x00, 0xf0, 0x11, 0x00


	//----- nvinfo : EIATTR_KPARAM_INFO
	.align		4
.L_18:
        /*0058*/ 	.byte	0x04, 0x17
        /*005a*/ 	.short	(.L_20 - .L_19)
.L_19:
        /*005c*/ 	.word	0x00000000
        /*0060*/ 	.short	0x0014
        /*0062*/ 	.short	0x0064
        /*0064*/ 	.byte	0x00, 0xf0, 0x11, 0x00


	//----- nvinfo : EIATTR_KPARAM_INFO
	.align		4
.L_20:
        /*0068*/ 	.byte	0x04, 0x17
        /*006a*/ 	.short	(.L_22 - .L_21)
.L_21:
        /*006c*/ 	.word	0x00000000
        /*0070*/ 	.short	0x0013
        /*0072*/ 	.short	0x0060
        /*0074*/ 	.byte	0x00, 0xf0, 0x11, 0x00


	//----- nvinfo : EIATTR_KPARAM_INFO
	.align		4
.L_22:
        /*0078*/ 	.byte	0x04, 0x17
        /*007a*/ 	.short	(.L_24 - .L_23)
.L_23:
        /*007c*/ 	.word	0x00000000
        /*0080*/ 	.short	0x0012
        /*0082*/ 	.short	0x005c
        /*0084*/ 	.byte	0x00, 0xf0, 0x11, 0x00


	//----- nvinfo : EIATTR_KPARAM_INFO
	.align		4
.L_24:
        /*0088*/ 	.byte	0x04, 0x17
        /*008a*/ 	.short	(.L_26 - .L_25)
.L_25:
        /*008c*/ 	.word	0x00000000
        /*0090*/ 	.short	0x0011
        /*0092*/ 	.short	0x0058
        /*0094*/ 	.byte	0x00, 0xf0, 0x11, 0x00


	//----- nvinfo : EIATTR_KPARAM_INFO
	.align		4
.L_26:
        /*0098*/ 	.byte	0x04, 0x17
        /*009a*/ 	.short	(.L_28 - .L_27)
.L_27:
        /*009c*/ 	.word	0x00000000
        /*00a0*/ 	.short	0x0010
        /*00a2*/ 	.short	0x0054
        /*00a4*/ 	.byte	0x00, 0xf0, 0x11, 0x00


	//----- nvinfo : EIATTR_KPARAM_INFO
	.align		4
.L_28:
        /*00a8*/ 	.byte	0x04, 0x17
        /*00aa*/ 	.short	(.L_30 - .L_29)
.L_29:
        /*00ac*/ 	.word	0x00000000
        /*00b0*/ 	.short	0x000f
        /*00b2*/ 	.short	0x0050
        /*00b4*/ 	.byte	0x00, 0xf0, 0x11, 0x00


	//----- nvinfo : EIATTR_KPARAM_INFO
	.align		4
.L_30:
        /*00b8*/ 	.byte	0x04, 0x17
        /*00ba*/ 	.short	(.L_32 - .L_31)
.L_31:
        /*00bc*/ 	.word	0x00000000
        /*00c0*/ 	.short	0x000e
        /*00c2*/ 	.short	0x004c
        /*00c4*/ 	.byte	0x00, 0xf0, 0x11, 0x00


	//----- nvinfo : EIATTR_KPARAM_INFO
	.align		4
.L_32:
        /*00c8*/ 	.byte	0x04, 0x17
        /*00ca*/ 	.short	(.L_34 - .L_33)
.L_33:
        /*00cc*/ 	.word	0x00000000
        /*00d0*/ 	.short	0x000d
        /*00d2*/ 	.short	0x0048
        /*00d4*/ 	.byte	0x00, 0xf0, 0x11, 0x00


	//----- nvinfo : EIATTR_KPARAM_INFO
	.align		4
.L_34:
        /*00d8*/ 	.byte	0x04, 0x17
        /*00da*/ 	.short	(.L_36 - .L_35)
.L_35:
        /*00dc*/ 	.word	0x00000000
        /*00e0*/ 	.short	0x000c
        /*00e2*/ 	.short	0x0044
        /*00e4*/ 	.byte	0x00, 0xf0, 0x11, 0x00


	//----- nvinfo : EIATTR_KPARAM_INFO
	.align		4
.L_36:
        /*00e8*/ 	.byte	0x04, 0x17
        /*00ea*/ 	.short	(.L_38 - .L_37)
.L_37:
        /*00ec*/ 	.word	0x00000000
        /*00f0*/ 	.short	0x000b
        /*00f2*/ 	.short	0x0040
        /*00f4*/ 	.byte	0x00, 0xf0, 0x11, 0x00


	//----- nvinfo : EIATTR_KPARAM_INFO
	.align		4
.L_38:
        /*00f8*/ 	.byte	0x04, 0x17
        /*00fa*/ 	.short	(.L_40 - .L_39)
.L_39:
        /*00fc*/ 	.word	0x00000000
        /*0100*/ 	.short	0x000a
        /*0102*/ 	.short	0x003c
        /*0104*/ 	.byte	0x00, 0xf0, 0x11, 0x00


	//----- nvinfo : EIATTR_KPARAM_INFO
	.align		4
.L_40:
        /*0108*/ 	.byte	0x04, 0x17
        /*010a*/ 	.short	(.L_42 - .L_41)
.L_41:
        /*010c*/ 	.word	0x00000000
        /*0110*/ 	.short	0x0009
        /*0112*/ 	.short	0x0038
        /*0114*/ 	.byte	0x00, 0xf0, 0x11, 0x00


	//----- nvinfo : EIATTR_KPARAM_INFO
	.align		4
.L_42:
        /*0118*/ 	.byte	0x04, 0x17
        /*011a*/ 	.short	(.L_44 - .L_43)
.L_43:
        /*011c*/ 	.word	0x00000000
        /*0120*/ 	.short	0x0008
        /*0122*/ 	.short	0x0034
        /*0124*/ 	.byte	0x00, 0xf0, 0x11, 0x00


	//----- nvinfo : EIATTR_KPARAM_INFO
	.align		4
.L_44:
        /*0128*/ 	.byte	0x04, 0x17
        /*012a*/ 	.short	(.L_46 - .L_45)
.L_45:
        /*012c*/ 	.word	0x00000000
        /*0130*/ 	.short	0x0007
        /*0132*/ 	.short	0x0030
        /*0134*/ 	.byte	0x00, 0xf0, 0x11, 0x00


	//----- nvinfo : EIATTR_KPARAM_INFO
	.align		4
.L_46:
        /*0138*/ 	.byte	0x04, 0x17
        /*013a*/ 	.short	(.L_48 - .L_47)
.L_47:
        /*013c*/ 	.word	0x00000000
        /*0140*/ 	.short	0x0006
        /*0142*/ 	.short	0x002c
        /*0144*/ 	.byte	0x00, 0xf0, 0x11, 0x00


	//----- nvinfo : EIATTR_KPARAM_INFO
	.align		4
.L_48:
        /*0148*/ 	.byte	0x04, 0x17
        /*014a*/ 	.short	(.L_50 - .L_49)
.L_49:
        /*014c*/ 	.word	0x00000000
        /*0150*/ 	.short	0x0005
        /*0152*/ 	.short	0x0028
        /*0154*/ 	.byte	0x00, 0xf0, 0x11, 0x00


	//----- nvinfo : EIATTR_KPARAM_INFO
	.align		4
.L_50:
        /*0158*/ 	.byte	0x04, 0x17
        /*015a*/ 	.short	(.L_52 - .L_51)
.L_51:
        /*015c*/ 	.word	0x00000000
        /*0160*/ 	.short	0x0004
        /*0162*/ 	.short	0x0020
        /*0164*/ 	.byte	0x00, 0xf4, 0x21, 0x00


	//----- nvinfo : EIATTR_KPARAM_INFO
	.align		4
.L_52:
        /*0168*/ 	.byte	0x04, 0x17
        /*016a*/ 	.short	(.L_54 - .L_53)
.L_53:
        /*016c*/ 	.word	0x00000000
        /*0170*/ 	.short	0x0003
        /*0172*/ 	.short	0x0018
        /*0174*/ 	.byte	0x00, 0xf4, 0x21, 0x00


	//----- nvinfo : EIATTR_KPARAM_INFO
	.align		4
.L_54:
        /*0178*/ 	.byte	0x04, 0x17
        /*017a*/ 	.short	(.L_56 - .L_55)
.L_55:
        /*017c*/ 	.word	0x00000000
        /*0180*/ 	.short	0x0002
        /*0182*/ 	.short	0x0010
        /*0184*/ 	.byte	0x00, 0xf4, 0x21, 0x00


	//----- nvinfo : EIATTR_KPARAM_INFO
	.align		4
.L_56:
        /*0188*/ 	.byte	0x04, 0x17
        /*018a*/ 	.short	(.L_58 - .L_57)
.L_57:
        /*018c*/ 	.word	0x00000000
        /*0190*/ 	.short	0x0001
        /*0192*/ 	.short	0x0008
        /*0194*/ 	.byte	0x00, 0xf4, 0x21, 0x00


	//----- nvinfo : EIATTR_KPARAM_INFO
	.align		4
.L_58:
        /*0198*/ 	.byte	0x04, 0x17
        /*019a*/ 	.short	(.L_60 - .L_59)
.L_59:
        /*019c*/ 	.word	0x00000000
        /*01a0*/ 	.short	0x0000
        /*01a2*/ 	.short	0x0000
        /*01a4*/ 	.byte	0x00, 0xf4, 0x21, 0x00


	//----- nvinfo : EIATTR_SPARSE_MMA_MASK
	.align		4
.L_60:
        /*01a8*/ 	.byte	0x03, 0x50
        /*01aa*/ 	.short	0x0000


	//----- nvinfo : EIATTR_MAXREG_COUNT
	.align		4
        /*01ac*/ 	.byte	0x03, 0x1b
        /*01ae*/ 	.short	0x00ff


	//----- nvinfo : EIATTR_NUM_BARRIERS
	.align		4
        /*01b0*/ 	.byte	0x02, 0x4c
        /*01b2*/ 	.byte	0x01
	.zero		1


	//----- nvinfo : EIATTR_ANNOTATIONS
	.align		4
        /*01b4*/ 	.byte	0x04, 0x55
        /*01b6*/ 	.short	(.L_62 - .L_61)


	//   ....[0]....
.L_61:
        /*01b8*/ 	.word	0x00000001
        /*01bc*/ 	.byte	0xf0, 0x0f, 0x00, 0x00, 0x01, 0x00, 0x00, 0x00, 0x10, 0x10, 0x00, 0x00, 0x01, 0x00, 0x00, 0x00
        /* <DEDUP_REMOVED lines=648> */
        /*2a4c*/ 	.byte	0x00, 0x27, 0x01, 0x00


	//----- nvinfo : EIATTR_MERCURY_ISA_VERSION
	.align		4
.L_62:
        /*2a50*/ 	.byte	0x03, 0x5f
        /*2a52*/ 	.short	0x0101


	//----- nvinfo : EIATTR_COOP_GROUP_MASK_REGIDS
	.align		4
        /*2a54*/ 	.byte	0x04, 0x29
        /*2a56*/ 	.short	(.L_64 - .L_63)


	//   ....[0]....
.L_63:
        /*2a58*/ 	.word	0xffffffff


	//   ....[1]....
        /*2a5c*/ 	.word	0xffffffff


	//   ....[2]....
        /*2a60*/ 	.word	0xffffffff


	//   ....[3]....
        /*2a64*/ 	.word	0xffffffff


	//   ....[4]....
        /*2a68*/ 	.word	0xffffffff


	//   ....[5]....
        /*2a6c*/ 	.word	0xffffffff


	//   ....[6]....
        /*2a70*/ 	.word	0xffffffff


	//   ....[7]....
        /*2a74*/ 	.word	0xffffffff


	//   ....[8]....
        /*2a78*/ 	.word	0xffffffff


	//   ....[9]....
        /*2a7c*/ 	.word	0xffffffff


	//   ....[10]....
        /*2a80*/ 	.word	0xffffffff


	//   ....[11]....
        /*2a84*/ 	.word	0xffffffff


	//   ....[12]....
        /*2a88*/ 	.word	0xffffffff


	//   ....[13]....
        /*2a8c*/ 	.word	0xffffffff


	//   ....[14]....
        /*2a90*/ 	.word	0xffffffff


	//   ....[15]....
        /*2a94*/ 	.word	0xffffffff


	//   ....[16]....
        /*2a98*/ 	.word	0xffffffff


	//   ....[17]....
        /*2a9c*/ 	.word	0xffffffff


	//   ....[18]....
        /*2aa0*/ 	.word	0xffffffff


	//   ....[19]....
        /*2aa4*/ 	.word	0xffffffff


	//   ....[20]....
        /*2aa8*/ 	.word	0xffffffff


	//   ....[21]....
        /*2aac*/ 	.word	0xffffffff


	//----- nvinfo : EIATTR_COOP_GROUP_INSTR_OFFSETS
	.align		4
.L_64:
        /*2ab0*/ 	.byte	0x04, 0x28
        /*2ab2*/ 	.short	(.L_66 - .L_65)


	//   ....[0]....
.L_65:
        /*2ab4*/ 	.word	0x0000c780


	//   ....[1]....
        /*2ab8*/ 	.word	0x0000c790


	//   ....[2]....
        /*2abc*/ 	.word	0x0000c7a0


	//   ....[3]....
        /*2ac0*/ 	.word	0x0000c7b0


	//   ....[4]....
        /*2ac4*/ 	.word	0x0000c800


	//   ....[5]....
        /*2ac8*/ 	.word	0x0000c810


	//   ....[6]....
        /*2acc*/ 	.word	0x0000c820


	//   ....[7]....
        /*2ad0*/ 	.word	0x0000c830


	//   ....[8]....
        /*2ad4*/ 	.word	0x0000ca60


	//   ....[9]....
        /*2ad8*/ 	.word	0x0000ca80


	//   ....[10]....
        /*2adc*/ 	.word	0x0000caa0


	//   ....[11]....
        /*2ae0*/ 	.word	0x0000ce90


	//   ....[12]....
        /*2ae4*/ 	.word	0x0000cec0


	//   ....[13]....
        /*2ae8*/ 	.word	0x0000cf40


	//   ....[14]....
        /*2aec*/ 	.word	0x0000cf60


	//   ....[15]....
        /*2af0*/ 	.word	0x0000cf90


	//   ....[16]....
        /*2af4*/ 	.word	0x0000cfb0


	//   ....[17]....
        /*2af8*/ 	.word	0x0000d090


	//   ....[18]....
        /*2afc*/ 	.word	0x0000d0b0


	//   ....[19]....
        /*2b00*/ 	.word	0x0000d2b0


	//   ....[20]....
        /*2b04*/ 	.word	0x0000d2d0


	//   ....[21]....
        /*2b08*/ 	.word	0x0000d2f0


	//----- nvinfo : EIATTR_EXIT_INSTR_OFFSETS
	.align		4
.L_66:
        /*2b0c*/ 	.byte	0x04, 0x1c
        /*2b0e*/ 	.short	(.L_68 - .L_67)


	//   ....[0]....
.L_67:
        /*2b10*/ 	.word	0x00014a10


	//   ....[1]....
        /*2b14*/ 	.word	0x00014a40


	//----- nvinfo : EIATTR_REQNTID
	.align		4
.L_68:
        /*2b18*/ 	.byte	0x04, 0x10
        /*2b1a*/ 	.short	(.L_70 - .L_69)
.L_69:
        /*2b1c*/ 	.word	0x00000100
        /*2b20*/ 	.word	0x00000001
        /*2b24*/ 	.word	0x00000001


	//----- nvinfo : EIATTR_CRS_STACK_SIZE
	.align		4
.L_70:
        /*2b28*/ 	.byte	0x04, 0x1e
        /*2b2a*/ 	.short	(.L_72 - .L_71)
.L_71:
        /*2b2c*/ 	.word	0x00000000


	//----- nvinfo : EIATTR_CBANK_PARAM_SIZE
	.align		4
.L_72:
        /*2b30*/ 	.byte	0x03, 0x19
        /*2b32*/ 	.short	0x0088


	//----- nvinfo : EIATTR_PARAM_CBANK
	.align		4
        /*2b34*/ 	.byte	0x04, 0x0a
        /*2b36*/ 	.short	(.L_74 - .L_73)
	.align		4
.L_73:
        /*2b38*/ 	.word	index@(.nv.constant0.attn_fwd)
        /*2b3c*/ 	.short	0x0210
        /*2b3e*/ 	.short	0x0088


	//----- nvinfo : EIATTR_SW_WAR
	.align		4
.L_74:
        /*2b40*/ 	.byte	0x04, 0x36
        /*2b42*/ 	.short	(.L_76 - .L_75)
.L_75:
        /*2b44*/ 	.word	0x00000008
.L_76:


//--------------------- .nv.callgraph             --------------------------
	.section	.nv.callgraph,"",@"SHT_CUDA_CALLGRAPH"
	.align	4
	.sectionentsize	8
	.align		4
        /*0000*/ 	.word	0x00000000
	.align		4
        /*0004*/ 	.word	0xffffffff
	.align		4
        /*0008*/ 	.word	0x00000000
	.align		4
        /*000c*/ 	.word	0xfffffffe
	.align		4
        /*0010*/ 	.word	0x00000000
	.align		4
        /*0014*/ 	.word	0xfffffffd
	.align		4
        /*0018*/ 	.word	0x00000000
	.align		4
        /*001c*/ 	.word	0xfffffffc


//--------------------- .nv.constant4             --------------------------
	.section	.nv.constant4,"a",@progbits
	.align	8
	.align		8
.nv.constant4:
        /*0000*/ 	.dword	_$_str


//--------------------- .text.attn_fwd            --------------------------
	.section	.text.attn_fwd,"ax",@progbits
	.align	128
        .global         attn_fwd
        .type           attn_fwd,@function
        .size           attn_fwd,(.L_x_11 - attn_fwd)
        .other          attn_fwd,@"STO_CUDA_ENTRY STV_DEFAULT"
attn_fwd:
.text.attn_fwd:
[----:B------:R-:W0:Y:S01]  /*0000*/  LDC R1, c[0x0][0x28] ;  /* 0x00000a00ff017b82 */ /* 0x000e220000000800 */
[----:B------:R-:W1:Y:S07]  /*0010*/  S2R R0, SR_CTAID.X ;  /* 0x0000000000007919 */ /* 0x000e6e0000002500 */
[----:B------:R-:W2:Y:S01]  /*0020*/  S2UR UR14, SR_CTAID.Y ;  /* 0x00000000000e79c3 */ /* 0x000ea20000002600 */
[----:B------:R-:W-:Y:S01]  /*0030*/  ULDC.64 UR4, c[0x0][0x240] ;  /* 0x0000900000047ab9 */ /* 0x000fe20000000a00 */
[----:B------:R-:W-:Y:S01]  /*0040*/  ULDC.64 UR12, c[0x0][0x208] ;  /* 0x00008200000c7ab9 */ /* 0x000fe20000000a00 */
[----:B------:R-:W3:Y:S01]  /*0050*/  S2R R108, SR_TID.X ;  /* 0x00000000006c7919 */ /* 0x000ee20000002100 */
[----:B0-----:R-:W-:-:S04]  /*0060*/  VIADD R1, R1, 0xfffff6a8 ;  /* 0xfffff6a801017836 */ /* 0x001fc80000000000 */
[----:B------:R-:W0:Y:S08]  /*0070*/  LDC R4, c[0x0][0x248] ;  /* 0x00009200ff047b82 */ /* 0x000e300000000800 */
[----:B------:R-:W4:Y:S01]  /*0080*/  LDC.64 R6, c[0x0][0x210] ;  /* 0x00008400ff067b82 */ /* 0x000f220000000a00 */
[----:B--2---:R-:W-:Y:S01]  /*0090*/  UIMAD UR4, UR14, UR4, URZ ;  /* 0x000000040e0472a4 */ /* 0x004fe2000f8e023f */
[----:B-1----:R-:W-:Y:S01]  /*00a0*/  IMAD.SHL.U32 R44, R0, 0x20, RZ ;  /* 0x00000020002c7824 */ /* 0x002fe200078e00ff */
[----:B---3--:R-:W-:-:S04]  /*00b0*/  SHF.R.U32.HI R5, RZ, 0x5, R108 ;  /* 0x00000005ff057819 */ /* 0x008fc8000001166c */
[----:B------:R-:W-:Y:S02]  /*00c0*/  LOP3.LUT R2, R44, 0x1f, R108, 0xf8, !PT ;  /* 0x0000001f2c027812 */ /* 0x000fe400078ef86c */
[----:B------:R-:W-:-:S03]  /*00d0*/  SGXT.U32 R5, R5, 0x3 ;  /* 0x000000030505781a */ /* 0x000fc60000000000 */
[----:B------:R-:W-:Y:S01]  /*00e0*/  IMAD R3, R2, UR5, RZ ;  /* 0x0000000502037c24 */ /* 0x000fe2000f8e02ff */
[----:B------:R-:W-:Y:S01]  /*00f0*/  USHF.R.S32.HI UR5, URZ, 0x1f, UR4 ;  /* 0x0000001f3f057899 */ /* 0x000fe20008011404 */
[----:B0-----:R-:W-:-:S03]  /*0100*/  IMAD R5, R5, R4, RZ ;  /* 0x0000000405057224 */ /* 0x001fc600078e02ff */
[----:B----4-:R-:W-:Y:S02]  /*0110*/  IADD3 R2, P0, P1, R3, UR4, R6 ;  /* 0x0000000403027c10 */ /* 0x010fe4000f91e006 */
[----:B------:R-:W-:Y:S01]  /*0120*/  SHF.R.S32.HI R0, RZ, 0x1f, R3 ;  /* 0x0000001fff007819 */ /* 0x000fe20000011403 */
[----:B------:R-:W-:-:S03]  /*0130*/  IMAD R3, R4, 0x8, R5 ;  /* 0x0000000804037824 */ /* 0x000fc600078e0205 */
[----:B------:R-:W-:Y:S01]  /*0140*/  IADD3.X R0, R0, UR5, R7, P0, P1 ;  /* 0x0000000500007c10 */ /* 0x000fe200087e2407 */
[C---:B------:R-:W-:Y:S01]  /*0150*/  IMAD R11, R4.reuse, 0x8, R3 ;  /* 0x00000008040b7824 */ /* 0x040fe200078e0203 */
[-C--:B------:R-:W-:Y:S02]  /*0160*/  IADD3 R8, P0, R5, R2.reuse, RZ ;  /* 0x0000000205087210 */ /* 0x080fe40007f1e0ff */
[----:B------:R-:W-:Y:S02]  /*0170*/  IADD3 R6, P1, R3, R2, RZ ;  /* 0x0000000203067210 */ /* 0x000fe40007f3e0ff */
[----:B------:R-:W-:Y:S01]  /*0180*/  LEA.HI.X.SX32 R9, R5, R0, 0x1, P0 ;  /* 0x0000000005097211 */ /* 0x000fe200000f0eff */
[C---:B------:R-:W-:Y:S01]  /*0190*/  IMAD R5, R4.reuse, 0x8, R11 ;  /* 0x0000000804057824 */ /* 0x040fe200078e020b */
[----:B------:R-:W-:Y:S02]  /*01a0*/  IADD3 R10, P0, R11, R2, RZ ;  /* 0x000000020b0a7210 */ /* 0x000fe40007f1e0ff */
[-C--:B------:R-:W-:Y:S01]  /*01b0*/  LEA.HI.X.SX32 R7, R3, R0.reuse, 0x1, P1 ;  /* 0x0000000003077211 */ /* 0x080fe200008f0eff */
[C---:B------:R-:W-:Y:S01]  /*01c0*/  IMAD R15, R4.reuse, 0x8, R5 ;  /* 0x00000008040f7824 */ /* 0x040fe200078e0205 */
[----:B------:R-:W-:Y:S01]  /*01d0*/  LEA.HI.X.SX32 R11, R11, R0, 0x1, P0 ;  /* 0x000000000b0b7211 */ /* 0x000fe200000f0eff */
[----:B------:R0:W2:Y:S01]  /*01e0*/  LDG.E.U8 R3, desc[UR12][R8.64] ;  /* 0x0000000c08037981 */ /* 0x0000a2000c1e1100 */
[----:B------:R-:W-:Y:S01]  /*01f0*/  IADD3 R12, P0, R5, R2, RZ ;  /* 0x00000002050c7210 */ /* 0x000fe20007f1e0ff */
[----:B------:R-:W-:-:S02]  /*0200*/  IMAD R17, R4, 0x8, R15 ;  /* 0x0000000804117824 */ /* 0x000fc400078e020f */
[----:B------:R-:W2:Y:S01]  /*0210*/  LDG.E.U8 R6, desc[UR12][R6.64] ;  /* 0x0000000c06067981 */ /* 0x000ea2000c1e1100 */
[----:B------:R-:W-:Y:S01]  /*0220*/  LEA.HI.X.SX32 R13, R5, R0, 0x1, P0 ;  /* 0x00000000050d7211 */ /* 0x000fe200000f0eff */
[C---:B------:R-:W-:Y:S01]  /*0230*/  IMAD R19, R4.reuse, 0x8, R17 ;  /* 0x0000000804137824 */ /* 0x040fe200078e0211 */
[C---:B------:R-:W-:Y:S01]  /*0240*/  IADD3 R14, P0, R15.reuse, R2, RZ ;  /* 0x000000020f0e7210 */ /* 0x040fe20007f1e0ff */
[----:B------:R1:W3:Y:S02]  /*0250*/  LDG.E.U8 R5, desc[UR12][R10.64] ;  /* 0x0000000c0a057981 */ /* 0x0002e4000c1e1100 */
[C---:B0-----:R-:W-:Y:S01]  /*0260*/  IMAD R9, R4.reuse, 0x8, R19 ;  /* 0x0000000804097824 */ /* 0x041fe200078e0213 */
[----:B------:R-:W-:Y:S01]  /*0270*/  LEA.HI.X.SX32 R15, R15, R0, 0x1, P0 ;  /* 0x000000000f0f7211 */ /* 0x000fe200000f0eff */
[----:B------:R0:W3:Y:S01]  /*0280*/  LDG.E.U8 R8, desc[UR12][R12.64] ;  /* 0x0000000c0c087981 */ /* 0x0000e2000c1e1100 */
[-C--:B------:R-:W-:Y:S02]  /*0290*/  IADD3 R16, P0, R17, R2.reuse, RZ ;  /* 0x0000000211107210 */ /* 0x080fe40007f1e0ff */
[----:B------:R-:W-:Y:S01]  /*02a0*/  IADD3 R18, P1, R19, R2, RZ ;  /* 0x0000000213127210 */ /* 0x000fe20007f3e0ff */
[----:B------:R4:W5:Y:S01]  /*02b0*/  LDG.E.U8 R7, desc[UR12][R14.64] ;  /* 0x0000000c0e077981 */ /* 0x000962000c1e1100 */
[----:B------:R-:W-:Y:S01]  /*02c0*/  LEA.HI.X.SX32 R17, R17, R0, 0x1, P0 ;  /* 0x0000000011117211 */ /* 0x000fe200000f0eff */
[----:B-1----:R-:W-:Y:S01]  /*02d0*/  IMAD R11, R4, 0x8, R9 ;  /* 0x00000008040b7824 */ /* 0x002fe200078e0209 */
[----:B------:R-:W-:-:S03]  /*02e0*/  IADD3 R20, P0, R9, R2, RZ ;  /* 0x0000000209147210 */ /* 0x000fc60007f1e0ff */
[C---:B0-----:R-:W-:Y:S01]  /*02f0*/  IMAD R13, R4.reuse, 0x8, R11 ;  /* 0x00000008040d7824 */ /* 0x041fe200078e020b */
[----:B------:R-:W-:Y:S01]  /*0300*/  LEA.HI.X.SX32 R21, R9, R0, 0x1, P0 ;  /* 0x0000000009157211 */ /* 0x000fe200000f0eff */
[----:B------:R0:W5:Y:S01]  /*0310*/  LDG.E.U8 R22, desc[UR12][R16.64] ;  /* 0x0000000c10167981 */ /* 0x000162000c1e1100 */
[----:B------:R-:W-:Y:S01]  /*0320*/  IADD3 R10, P0, R11, R2, RZ ;  /* 0x000000020b0a7210 */ /* 0x000fe20007f1e0ff */
[C---:B------:R-:W-:Y:S01]  /*0330*/  IMAD R23, R4.reuse, 0x8, R13 ;  /* 0x0000000804177824 */ /* 0x040fe200078e020d */
[-C--:B------:R-:W-:Y:S01]  /*0340*/  LEA.HI.X.SX32 R19, R19, R0.reuse, 0x1, P1 ;  /* 0x0000000013137211 */ /* 0x080fe200008f0eff */
[----:B------:R-:W5:Y:S01]  /*0350*/  LDG.E.U8 R24, desc[UR12][R20.64] ;  /* 0x0000000c14187981 */ /* 0x000f62000c1e1100 */
[----:B------:R-:W-:Y:S01]  /*0360*/  LEA.HI.X.SX32 R11, R11, R0, 0x1, P0 ;  /* 0x000000000b0b7211 */ /* 0x000fe200000f0eff */
[----:B------:R-:W-:Y:S01]  /*0370*/  IMAD R25, R4, 0x8, R23 ;  /* 0x0000000804197824 */ /* 0x000fe200078e0217 */
[-C--:B------:R-:W-:Y:S01]  /*0380*/  IADD3 R12, P0, R13, R2.reuse, RZ ;  /* 0x000000020d0c7210 */ /* 0x080fe20007f1e0ff */
[----:B------:R1:W5:Y:S01]  /*0390*/  LDG.E.U8 R9, desc[UR12][R18.64] ;  /* 0x0000000c12097981 */ /* 0x000362000c1e1100 */
[----:B----4-:R-:W-:-:S02]  /*03a0*/  IADD3 R14, P1, R23, R2, RZ ;  /* 0x00000002170e7210 */ /* 0x010fc40007f3e0ff */
[----:B------:R-:W-:Y:S01]  /*03b0*/  LEA.HI.X.SX32 R13, R13, R0, 0x1, P0 ;  /* 0x000000000d0d7211 */ /* 0x000fe200000f0eff */
[----:B------:R4:W5:Y:S01]  /*03c0*/  LDG.E.U8 R26, desc[UR12][R10.64] ;  /* 0x0000000c0a1a7981 */ /* 0x000962000c1e1100 */
[----:B0-----:R-:W-:Y:S01]  /*03d0*/  IADD3 R16, P0, R25, R2, RZ ;  /* 0x0000000219107210 */ /* 0x001fe20007f1e0ff */
[C---:B-1----:R-:W-:Y:S01]  /*03e0*/  IMAD R19, R4.reuse, 0x8, R25 ;  /* 0x0000000804137824 */ /* 0x042fe200078e0219 */
[-C--:B------:R-:W-:Y:S01]  /*03f0*/  LEA.HI.X.SX32 R15, R23, R0.reuse, 0x1, P1 ;  /* 0x00000000170f7211 */ /* 0x080fe200008f0eff */
[----:B------:R-:W5:Y:S02]  /*0400*/  LDG.E.U8 R29, desc[UR12][R12.64] ;  /* 0x0000000c0c1d7981 */ /* 0x000f64000c1e1100 */
[C---:B------:R-:W-:Y:S01]  /*0410*/  IMAD R21, R4.reuse, 0x8, R19 ;  /* 0x0000000804157824 */ /* 0x040fe200078e0213 */
[----:B------:R-:W-:Y:S01]  /*0420*/  LEA.HI.X.SX32 R17, R25, R0, 0x1, P0 ;  /* 0x0000000019117211 */ /* 0x000fe200000f0eff */
[----:B------:R0:W5:Y:S01]  /*0430*/  LDG.E.U8 R28, desc[UR12][R14.64] ;  /* 0x0000000c0e1c7981 */ /* 0x000162000c1e1100 */
[----:B------:R-:W-:Y:S01]  /*0440*/  IADD3 R18, P0, R19, R2, RZ ;  /* 0x0000000213127210 */ /* 0x000fe20007f1e0ff */
[----:B------:R-:W-:-:S02]  /*0450*/  IMAD R23, R4, 0x8, R21 ;  /* 0x0000000804177824 */ /* 0x000fc400078e0215 */
[----:B------:R1:W5:Y:S01]  /*0460*/  LDG.E.U8 R31, desc[UR12][R16.64] ;  /* 0x0000000c101f7981 */ /* 0x000362000c1e1100 */
[----:B------:R-:W-:Y:S01]  /*0470*/  LEA.HI.X.SX32 R19, R19, R0, 0x1, P0 ;  /* 0x0000000013137211 */ /* 0x000fe200000f0eff */
[----:B------:R-:W-:Y:S01]  /*0480*/  IMAD R25, R4, 0x8, R23 ;  /* 0x0000000804197824 */ /* 0x000fe200078e0217 */
[----:B----4-:R-:W-:-:S03]  /*0490*/  IADD3 R10, P0, R21, R2, RZ ;  /* 0x00000002150a7210 */ /* 0x010fc60007f1e0ff */
[C---:B0-----:R-:W-:Y:S01]  /*04a0*/  IMAD R15, R4.reuse, 0x8, R25 ;  /* 0x00000008040f7824 */ /* 0x041fe200078e0219 */
[----:B------:R-:W-:Y:S01]  /*04b0*/  LEA.HI.X.SX32 R11, R21, R0, 0x1, P0 ;  /* 0x00000000150b7211 */ /* 0x000fe200000f0eff */
[----:B------:R0:W4:Y:S01]  /*04c0*/  LDG.E.U8 R30, desc[UR12][R18.64] ;  /* 0x0000000c121e7981 */ /* 0x000122000c1e1100 */
[-C--:B------:R-:W-:Y:S01]  /*04d0*/  IADD3 R12, P0, R25, R2.reuse, RZ ;  /* 0x00000002190c7210 */ /* 0x080fe20007f1e0ff */
[C---:B-1----:R-:W-:Y:S01]  /*04e0*/  IMAD R17, R4.reuse, 0x8, R15 ;  /* 0x0000000804117824 */ /* 0x042fe200078e020f */
[----:B------:R-:W-:Y:S01]  /*04f0*/  IADD3 R20, P1, R23, R2, RZ ;  /* 0x0000000217147210 */ /* 0x000fe20007f3e0ff */
[----:B------:R1:W4:Y:S01]  /*0500*/  LDG.E.U8 R33, desc[UR12][R10.64] ;  /* 0x0000000c0a217981 */ /* 0x000322000c1e1100 */
[-C--:B------:R-:W-:Y:S02]  /*0510*/  LEA.HI.X.SX32 R13, R25, R0.reuse, 0x1, P0 ;  /* 0x00000000190d7211 */ /* 0x080fe400000f0eff */
[----:B------:R-:W-:Y:S01]  /*0520*/  LEA.HI.X.SX32 R21, R23, R0, 0x1, P1 ;  /* 0x0000000017157211 */ /* 0x000fe200008f0eff */
[C---:B------:R-:W-:Y:S01]  /*0530*/  IMAD R23, R4.reuse, 0x8, R17 ;  /* 0x0000000804177824 */ /* 0x040fe200078e0211 */
[C---:B------:R-:W-:Y:S01]  /*0540*/  IADD3 R14, P0, R15.reuse, R2, RZ ;  /* 0x000000020f0e7210 */ /* 0x040fe20007f1e0ff */
[----:B------:R-:W4:Y:S02]  /*0550*/  LDG.E.U8 R35, desc[UR12][R12.64] ;  /* 0x0000000c0c237981 */ /* 0x000f24000c1e1100 */
[----:B------:R-:W-:Y:S01]  /*0560*/  IMAD R25, R4, 0x8, R23 ;  /* 0x0000000804197824 */ /* 0x000fe200078e0217 */
[----:B------:R-:W-:Y:S01]  /*0570*/  LEA.HI.X.SX32 R15, R15, R0, 0x1, P0 ;  /* 0x000000000f0f7211 */ /* 0x000fe200000f0eff */
[----:B------:R1:W4:Y:S01]  /*0580*/  LDG.E.U8 R32, desc[UR12][R20.64] ;  /* 0x0000000c14207981 */ /* 0x000322000c1e1100 */
[----:B------:R-:W-:-:S02]  /*0590*/  IADD3 R16, P0, R17, R2, RZ ;  /* 0x0000000211107210 */ /* 0x000fc40007f1e0ff */
[----:B0-----:R-:W-:Y:S01]  /*05a0*/  IADD3 R18, P1, R23, R2, RZ ;  /* 0x0000000217127210 */ /* 0x001fe20007f3e0ff */
[----:B------:R0:W4:Y:S01]  /*05b0*/  LDG.E.U8 R34, desc[UR12][R14.64] ;  /* 0x0000000c0e227981 */ /* 0x000122000c1e1100 */
[----:B------:R-:W-:Y:S02]  /*05c0*/  LEA.HI.X.SX32 R17, R17, R0, 0x1, P0 ;  /* 0x0000000011117211 */ /* 0x000fe400000f0eff */
[----:B-1----:R-:W-:Y:S01]  /*05d0*/  IADD3 R10, P0, R25, R2, RZ ;  /* 0x00000002190a7210 */ /* 0x002fe20007f1e0ff */
[----:B------:R-:W-:-:S03]  /*05e0*/  IMAD R21, R4, 0x8, R25 ;  /* 0x0000000804157824 */ /* 0x000fc600078e0219 */
[-C--:B------:R-:W-:Y:S01]  /*05f0*/  LEA.HI.X.SX32 R11, R25, R0.reuse, 0x1, P0 ;  /* 0x00000000190b7211 */ /* 0x080fe200000f0eff */
[----:B------:R1:W4:Y:S01]  /*0600*/  LDG.E.U8 R37, desc[UR12][R16.64] ;  /* 0x0000000c10257981 */ /* 0x000322000c1e1100 */
[----:B------:R-:W-:Y:S01]  /*0610*/  LEA.HI.X.SX32 R19, R23, R0, 0x1, P1 ;  /* 0x0000000017137211 */ /* 0x000fe200008f0eff */
[C---:B------:R-:W-:Y:S01]  /*0620*/  IMAD R23, R4.reuse, 0x8, R21 ;  /* 0x0000000804177824 */ /* 0x040fe200078e0215 */
[C---:B------:R-:W-:Y:S01]  /*0630*/  IADD3 R12, P0, R21.reuse, R2, RZ ;  /* 0x00000002150c7210 */ /* 0x040fe20007f1e0ff */
[----:B------:R-:W4:Y:S03]  /*0640*/  LDG.E.U8 R39, desc[UR12][R10.64] ;  /* 0x0000000c0a277981 */ /* 0x000f26000c1e1100 */
[----:B------:R-:W-:Y:S01]  /*0650*/  LEA.HI.X.SX32 R13, R21, R0, 0x1, P0 ;  /* 0x00000000150d7211 */ /* 0x000fe200000f0eff */
[C---:B------:R-:W-:Y:S01]  /*0660*/  IMAD R21, R4.reuse, 0x8, R23 ;  /* 0x0000000804157824 */ /* 0x040fe200078e0217 */
[C---:B0-----:R-:W-:Y:S01]  /*0670*/  IADD3 R14, P0, R23.reuse, R2, RZ ;  /* 0x00000002170e7210 */ /* 0x041fe20007f1e0ff */
[----:B------:R0:W4:Y:S02]  /*0680*/  LDG.E.U8 R36, desc[UR12][R18.64] ;  /* 0x0000000c12247981 */ /* 0x000124000c1e1100 */
[C---:B------:R-:W-:Y:S01]  /*0690*/  IMAD R25, R4.reuse, 0x8, R21 ;  /* 0x0000000804197824 */ /* 0x040fe200078e0215 */
[----:B------:R-:W-:Y:S01]  /*06a0*/  LEA.HI.X.SX32 R15, R23, R0, 0x1, P0 ;  /* 0x00000000170f7211 */ /* 0x000fe200000f0eff */
[----:B------:R0:W4:Y:S03]  /*06b0*/  LDG.E.U8 R38, desc[UR12][R12.64] ;  /* 0x0000000c0c267981 */ /* 0x000126000c1e1100 */
[----:B-1----:R-:W-:Y:S01]  /*06c0*/  IADD3 R16, P0, R25, R2, RZ ;  /* 0x0000000219107210 */ /* 0x002fe20007f1e0ff */
[----:B------:R1:W4:Y:S01]  /*06d0*/  LDG.E.U8 R41, desc[UR12][R14.64] ;  /* 0x0000000c0e297981 */ /* 0x000322000c1e1100 */
[----:B0-----:R-:W-:-:S02]  /*06e0*/  IMAD R19, R4, 0x8, R25 ;  /* 0x0000000804137824 */ /* 0x001fc400078e0219 */
[----:B------:R-:W-:Y:S02]  /*06f0*/  LEA.HI.X.SX32 R17, R25, R0, 0x1, P0 ;  /* 0x0000000019117211 */ /* 0x000fe400000f0eff */
[C---:B------:R-:W-:Y:S01]  /*0700*/  IMAD R23, R4.reuse, 0x8, R19 ;  /* 0x0000000804177824 */ /* 0x040fe200078e0213 */
[-C--:B------:R-:W-:Y:S02]  /*0710*/  IADD3 R10, P0, R19, R2.reuse, RZ ;  /* 0x00000002130a7210 */ /* 0x080fe40007f1e0ff */
[----:B------:R-:W4:Y:S01]  /*0720*/  LDG.E.U8 R43, desc[UR12][R16.64] ;  /* 0x0000000c102b7981 */ /* 0x000f22000c1e1100 */
[----:B------:R-:W-:Y:S02]  /*0730*/  IADD3 R20, P1, R21, R2, RZ ;  /* 0x0000000215147210 */ /* 0x000fe40007f3e0ff */
[-C--:B------:R-:W-:Y:S01]  /*0740*/  LEA.HI.X.SX32 R11, R19, R0.reuse, 0x1, P0 ;  /* 0x00000000130b7211 */ /* 0x080fe200000f0eff */
[----:B------:R-:W-:Y:S01]  /*0750*/  IMAD R19, R4, 0x8, R23 ;  /* 0x0000000804137824 */ /* 0x000fe200078e0217 */
[----:B------:R-:W-:-:S02]  /*0760*/  LEA.HI.X.SX32 R21, R21, R0, 0x1, P1 ;  /* 0x0000000015157211 */ /* 0x000fc400008f0eff */
[C---:B------:R-:W-:Y:S01]  /*0770*/  IADD3 R12, P0, R23.reuse, R2, RZ ;  /* 0x00000002170c7210 */ /* 0x040fe20007f1e0ff */
[C---:B------:R-:W-:Y:S01]  /*0780*/  IMAD R25, R4.reuse, 0x8, R19 ;  /* 0x0000000804197824 */ /* 0x040fe200078e0213 */
[----:B------:R-:W4:Y:S02]  /*0790*/  LDG.E.U8 R42, desc[UR12][R10.64] ;  /* 0x0000000c0a2a7981 */ /* 0x000f24000c1e1100 */
[----:B------:R-:W-:Y:S02]  /*07a0*/  LEA.HI.X.SX32 R13, R23, R0, 0x1, P0 ;  /* 0x00000000170d7211 */ /* 0x000fe400000f0eff */
[----:B------:R0:W4:Y:S01]  /*07b0*/  LDG.E.U8 R40, desc[UR12][R20.64] ;  /* 0x0000000c14287981 */ /* 0x000122000c1e1100 */
[-C--:B-1----:R-:W-:Y:S02]  /*07c0*/  IADD3 R14, P0, R25, R2.reuse, RZ ;  /* 0x00000002190e7210 */ /* 0x082fe40007f1e0ff */
[----:B------:R-:W-:Y:S01]  /*07d0*/  IADD3 R18, P1, R19, R2, RZ ;  /* 0x0000000213127210 */ /* 0x000fe20007f3e0ff */
[----:B------:R1:W4:Y:S01]  /*07e0*/  LDG.E.U8 R45, desc[UR12][R12.64] ;  /* 0x0000000c0c2d7981 */ /* 0x000322000c1e1100 */
[----:B0-----:R-:W-:Y:S01]  /*07f0*/  IMAD R21, R4, 0x8, R25 ;  /* 0x0000000804157824 */ /* 0x001fe200078e0219 */
[----:B------:R-:W-:-:S03]  /*0800*/  LEA.HI.X.SX32 R15, R25, R0, 0x1, P0 ;  /* 0x00000000190f7211 */ /* 0x000fc600000f0eff */
[C---:B------:R-:W-:Y:S01]  /*0810*/  IMAD R23, R4.reuse, 0x8, R21 ;  /* 0x0000000804177824 */ /* 0x040fe200078e0215 */
[----:B------:R-:W-:Y:S02]  /*0820*/  IADD3 R16, P0, R21, R2, RZ ;  /* 0x0000000215107210 */ /* 0x000fe40007f1e0ff */
[-C--:B------:R-:W-:Y:S01]  /*0830*/  LEA.HI.X.SX32 R19, R19, R0.reuse, 0x1, P1 ;  /* 0x0000000013137211 */ /* 0x080fe200008f0eff */
[C---:B------:R-:W-:Y:S01]  /*0840*/  IMAD R25, R4.reuse, 0x8, R23 ;  /* 0x0000000804197824 */ /* 0x040fe200078e0217 */
[----:B------:R-:W-:Y:S01]  /*0850*/  LEA.HI.X.SX32 R17, R21, R0, 0x1, P0 ;  /* 0x0000000015117211 */ /* 0x000fe200000f0eff */
[----:B------:R-:W4:Y:S01]  /*0860*/  LDG.E.U8 R15, desc[UR12][R14.64] ;  /* 0x0000000c0e0f7981 */ /* 0x000f22000c1e1100 */
[-C--:B------:R-:W-:Y:S01]  /*0870*/  IADD3 R10, P0, R23, R2.reuse, RZ ;  /* 0x00000002170a7210 */ /* 0x080fe20007f1e0ff */
[----:B------:R-:W-:Y:S01]  /*0880*/  IMAD R27, R4, 0x8, R25 ;  /* 0x00000008041b7824 */ /* 0x000fe200078e0219 */
[----:B------:R-:W-:Y:S01]  /*0890*/  IADD3 R20, P1, R25, R2, RZ ;  /* 0x0000000219147210 */ /* 0x000fe20007f3e0ff */
[----:B------:R-:W4:Y:S01]  /*08a0*/  LDG.E.U8 R18, desc[UR12][R18.64] ;  /* 0x0000000c12127981 */ /* 0x000f22000c1e1100 */
[----:B------:R-:W-:-:S02]  /*08b0*/  LEA.HI.X.SX32 R11, R23, R0, 0x1, P0 ;  /* 0x00000000170b7211 */ /* 0x000fc400000f0eff */
[----:B-1----:R-:W-:Y:S01]  /*08c0*/  IADD3 R12, P0, R27, R2, RZ ;  /* 0x000000021b0c7210 */ /* 0x002fe20007f1e0ff */
[----:B------:R0:W4:Y:S01]  /*08d0*/  LDG.E.U8 R16, desc[UR12][R16.64] ;  /* 0x0000000c10107981 */ /* 0x000122000c1e1100 */
[-C--:B------:R-:W-:Y:S02]  /*08e0*/  LEA.HI.X.SX32 R21, R25, R0.reuse, 0x1, P1 ;  /* 0x0000000019157211 */ /* 0x080fe400008f0eff */
[----:B------:R-:W-:Y:S01]  /*08f0*/  LEA.HI.X.SX32 R13, R27, R0, 0x1, P0 ;  /* 0x000000001b0d7211 */ /* 0x000fe200000f0eff */
[----:B------:R-:W4:Y:S04]  /*0900*/  LDG.E.U8 R11, desc[UR12][R10.64] ;  /* 0x0000000c0a0b7981 */ /* 0x000f28000c1e1100 */
[----:B------:R-:W4:Y:S04]  /*0910*/  LDG.E.U8 R20, desc[UR12][R20.64] ;  /* 0x0000000c14147981 */ /* 0x000f28000c1e1100 */
[----:B------:R-:W4:Y:S01]  /*0920*/  LDG.E.U8 R13, desc[UR12][R12.64] ;  /* 0x0000000c0c0d7981 */ /* 0x000f22000c1e1100 */
[----:B------:R-:W1:Y:S01]  /*0930*/  S2UR UR7, SR_CgaCtaId ;  /* 0x00000000000779c3 */ /* 0x000e620000008800 */
[----:B------:R-:W-:-:S02]  /*0940*/  LOP3.LUT R0, R108, 0xc0, RZ, 0xc0, !PT ;  /* 0x000000c06c007812 */ /* 0x000fc400078ec0ff */
[----:B------:R-:W-:Y:S01]  /*0950*/  LOP3.LUT R111, R108, 0xff, RZ, 0xc0, !PT ;  /* 0x000000ff6c6f7812 */ /* 0x000fe200078ec0ff */
[----:B------:R-:W-:Y:S01]  /*0960*/  UMOV UR4, 0x400 ;  /* 0x0000040000047882 */ /* 0x000fe20000000000 */
[----:B0-----:R-:W-:-:S03]  /*0970*/  SHF.R.U32.HI R17, RZ, 0x2, R0 ;  /* 0x00000002ff117819 */ /* 0x001fc60000011600 */
[----:B------:R-:W-:-:S05]  /*0980*/  IMAD.SHL.U32 R0, R111, 0x2, RZ ;  /* 0x000000026f007824 */ /* 0x000fca00078e00ff */
[----:B------:R-:W-:Y:S01]  /*0990*/  LOP3.LUT R0, R0, R17, RZ, 0x3c, !PT ;  /* 0x0000001100007212 */ /* 0x000fe200078e3cff */
[----:B-1----:R-:W-:Y:S01]  /*09a0*/  ULEA UR7, UR7, UR4, 0x18 ;  /* 0x0000000407077291 */ /* 0x002fe2000f8ec03f */
[----:B------:R-:W-:Y:S01]  /*09b0*/  IMAD.MOV.U32 R114, RZ, RZ, -0x800000 ;  /* 0xff800000ff727424 */ /* 0x000fe200078e00ff */
[----:B------:R-:W-:Y:S01]  /*09c0*/  CS2R R76, SRZ ;  /* 0x00000000004c7805 */ /* 0x000fe2000001ff00 */
[----:B------:R-:W-:Y:S01]  /*09d0*/  IMAD.MOV.U32 R112, RZ, RZ, -0x800000 ;  /* 0xff800000ff707424 */ /* 0x000fe200078e00ff */
[----:B------:R-:W-:Y:S01]  /*09e0*/  CS2R R78, SRZ ;  /* 0x00000000004e7805 */ /* 0x000fe2000001ff00 */
[----:B------:R-:W-:Y:S01]  /*09f0*/  IMAD.MOV.U32 R110, RZ, RZ, -0x800000 ;  /* 0xff800000ff6e7424 */ /* 0x000fe200078e00ff */
[----:B------:R-:W-:Y:S02]  /*0a00*/  CS2R R84, SRZ ;  /* 0x0000000000547805 */ /* 0x000fe4000001ff00 */
[----:B------:R-:W-:Y:S02]  /*0a10*/  CS2R R86, SRZ ;  /* 0x0000000000567805 */ /* 0x000fe4000001ff00 */
[----:B------:R-:W-:-:S02]  /*0a20*/  CS2R R80, SRZ ;  /* 0x0000000000507805 */ /* 0x000fc4000001ff00 */
[----:B------:R-:W-:Y:S02]  /*0a30*/  CS2R R82, SRZ ;  /* 0x0000000000527805 */ /* 0x000fe4000001ff00 */
[----:B------:R-:W-:Y:S02]  /*0a40*/  CS2R R64, SRZ ;  /* 0x0000000000407805 */ /* 0x000fe4000001ff00 */
[----:B------:R-:W-:Y:S02]  /*0a50*/  CS2R R66, SRZ ;  /* 0x0000000000427805 */ /* 0x000fe4000001ff00 */
[----:B------:R-:W-:Y:S02]  /*0a60*/  CS2R R72, SRZ ;  /* 0x0000000000487805 */ /* 0x000fe4000001ff00 */
[----:B------:R-:W-:Y:S02]  /*0a70*/  CS2R R74, SRZ ;  /* 0x00000000004a7805 */ /* 0x000fe4000001ff00 */
[----:B------:R-:W-:-:S02]  /*0a80*/  CS2R R56, SRZ ;  /* 0x0000000000387805 */ /* 0x000fc4000001ff00 */
[----:B------:R-:W-:Y:S02]  /*0a90*/  CS2R R58, SRZ ;  /* 0x00000000003a7805 */ /* 0x000fe4000001ff00 */
[----:B------:R-:W-:Y:S02]  /*0aa0*/  CS2R R60, SRZ ;  /* 0x00000000003c7805 */ /* 0x000fe4000001ff00 */
[----:B------:R-:W-:Y:S02]  /*0ab0*/  CS2R R62, SRZ ;  /* 0x00000000003e7805 */ /* 0x000fe4000001ff00 */
[----:B------:R-:W-:Y:S01]  /*0ac0*/  LOP3.LUT R113, R108, 0x1c, RZ, 0xc0, !PT ;  /* 0x0000001c6c717812 */ /* 0x000fe200078ec0ff */
[----:B--2---:R-:W-:-:S05]  /*0ad0*/  IMAD R3, R6, 0x100, R3 ;  /* 0x0000010006037824 */ /* 0x004fca00078e0203 */
[----:B------:R-:W-:Y:S01]  /*0ae0*/  F2FP.F16.E4M3.UNPACK_B R3, R3 ;  /* 0x00000003ff03723e */ /* 0x000fe200020006ff */
[----:B---3--:R-:W-:-:S03]  /*0af0*/  IMAD R5, R8, 0x100, R5 ;  /* 0x0000010008057824 */ /* 0x008fc600078e0205 */
[----:B------:R-:W-:Y:S01]  /*0b00*/  PRMT R2, R3, 0x7632, R2 ;  /* 0x0000763203027816 */ /* 0x000fe20000000002 */
[----:B------:R0:W-:Y:S01]  /*0b10*/  STS.U16 [R0+UR7+0x8000], R3 ;  /* 0x0080000300007988 */ /* 0x0001e20008000407 */
[----:B------:R-:W-:Y:S01]  /*0b20*/  F2FP.F16.E4M3.UNPACK_B R5, R5 ;  /* 0x00000005ff05723e */ /* 0x000fe200020006ff */
[----:B-----5:R-:W-:Y:S02]  /*0b30*/  IMAD R7, R22, 0x100, R7 ;  /* 0x0000010016077824 */ /* 0x020fe400078e0207 */
[----:B------:R1:W-:Y:S03]  /*0b40*/  STS.U16 [R0+UR7+0x8200], R2 ;  /* 0x0082000200007988 */ /* 0x0003e60008000407 */
[----:B------:R-:W-:Y:S02]  /*0b50*/  F2FP.F16.E4M3.UNPACK_B R7, R7 ;  /* 0x00000007ff07723e */ /* 0x000fe400020006ff */
[----:B------:R-:W-:-:S02]  /*0b60*/  PRMT R4, R5, 0x7632, R4 ;  /* 0x0000763205047816 */ /* 0x000fc40000000004 */
[----:B0-----:R-:W-:Y:S01]  /*0b70*/  PRMT R3, R7, 0x7632, R3 ;  /* 0x0000763207037816 */ /* 0x001fe20000000003 */
[----:B------:R-:W-:-:S05]  /*0b80*/  IMAD R26, R29, 0x100, R26 ;  /* 0x000001001d1a7824 */ /* 0x000fca00078e021a */
[----:B------:R-:W-:Y:S01]  /*0b90*/  F2FP.F16.E4M3.UNPACK_B R26, R26 ;  /* 0x0000001aff1a723e */ /* 0x000fe200020006ff */
[----:B------:R-:W-:-:S03]  /*0ba0*/  IMAD R28, R31, 0x100, R28 ;  /* 0x000001001f1c7824 */ /* 0x000fc600078e021c */
[----:B-1----:R-:W-:Y:S01]  /*0bb0*/  PRMT R2, R26, 0x7632, R2 ;  /* 0x000076321a027816 */ /* 0x002fe20000000002 */
[----:B------:R0:W-:Y:S01]  /*0bc0*/  STS.U16 [R0+UR7+0x8600], R4 ;  /* 0x0086000400007988 */ /* 0x0001e20008000407 */
[----:B------:R-:W-:Y:S01]  /*0bd0*/  F2FP.F16.E4M3.UNPACK_B R28, R28 ;  /* 0x0000001cff1c723e */ /* 0x000fe200020006ff */
[----:B----4-:R-:W-:Y:S02]  /*0be0*/  IMAD R30, R33, 0x100, R30 ;  /* 0x00000100211e7824 */ /* 0x010fe400078e021e */
[----:B------:R1:W-:Y:S01]  /*0bf0*/  STS.U16 [R0+UR7+0x9200], R2 ;  /* 0x0092000200007988 */ /* 0x0003e20008000407 */
[----:B------:R-:W-:Y:S02]  /*0c00*/  IMAD R32, R35, 0x100, R32 ;  /* 0x0000010023207824 */ /* 0x000fe400078e0220 */
[----:B------:R-:W-:-:S03]  /*0c10*/  F2FP.F16.E4M3.UNPACK_B R30, R30 ;  /* 0x0000001eff1e723e */ /* 0x000fc600020006ff */
[----:B------:R-:W-:Y:S01]  /*0c20*/  F2FP.F16.E4M3.UNPACK_B R32, R32 ;  /* 0x00000020ff20723e */ /* 0x000fe200020006ff */
[----:B------:R2:W-:Y:S01]  /*0c30*/  STS.U16 [R0+UR7+0x8a00], R3 ;  /* 0x008a000300007988 */ /* 0x0005e20008000407 */
[----:B0-----:R-:W-:Y:S02]  /*0c40*/  PRMT R4, R28, 0x7632, R4 ;  /* 0x000076321c047816 */ /* 0x001fe40000000004 */
[----:B-1----:R-:W-:Y:S01]  /*0c50*/  PRMT R2, R32, 0x7632, R2 ;  /* 0x0000763220027816 */ /* 0x002fe20000000002 */
[----:B------:R-:W-:Y:S01]  /*0c60*/  IMAD R34, R37, 0x100, R34 ;  /* 0x0000010025227824 */ /* 0x000fe200078e0222 */
[----:B--2---:R-:W-:Y:S01]  /*0c70*/  PRMT R3, R30, 0x7632, R3 ;  /* 0x000076321e037816 */ /* 0x004fe20000000003 */
[----:B------:R-:W-:-:S03]  /*0c80*/  IMAD R36, R39, 0x100, R36 ;  /* 0x0000010027247824 */ /* 0x000fc600078e0224 */
[----:B------:R-:W-:Y:S01]  /*0c90*/  F2FP.F16.E4M3.UNPACK_B R34, R34 ;  /* 0x00000022ff22723e */ /* 0x000fe200020006ff */
[----:B------:R-:W-:Y:S01]  /*0ca0*/  IMAD R38, R41, 0x100, R38 ;  /* 0x0000010029267824 */ /* 0x000fe200078e0226 */
[----:B------:R-:W-:Y:S01]  /*0cb0*/  F2FP.F16.E4M3.UNPACK_B R36, R36 ;  /* 0x00000024ff24723e */ /* 0x000fe200020006ff */
[----:B------:R-:W-:-:S03]  /*0cc0*/  IMAD R9, R24, 0x100, R9 ;  /* 0x0000010018097824 */ /* 0x000fc600078e0209 */
[----:B------:R-:W-:Y:S01]  /*0cd0*/  F2FP.F16.E4M3.UNPACK_B R38, R38 ;  /* 0x00000026ff26723e */ /* 0x000fe200020006ff */
[----:B------:R0:W-:Y:S01]  /*0ce0*/  STS.U16 [R0+UR7+0x9e00], R2 ;  /* 0x009e000200007988 */ /* 0x0001e20008000407 */
[----:B------:R-:W-:-:S03]  /*0cf0*/  F2FP.F16.E4M3.UNPACK_B R9, R9 ;  /* 0x00000009ff09723e */ /* 0x000fc600020006ff */
[----:B------:R1:W-:Y:S01]  /*0d00*/  STS.U16 [R0+UR7+0x8400], R5 ;  /* 0x0084000500007988 */ /* 0x0003e20008000407 */
[----:B------:R-:W-:-:S03]  /*0d10*/  IMAD R40, R43, 0x100, R40 ;  /* 0x000001002b287824 */ /* 0x000fc600078e0228 */
[----:B------:R2:W-:Y:S01]  /*0d20*/  STS.U16 [R0+UR7+0x9600], R4 ;  /* 0x0096000400007988 */ /* 0x0005e20008000407 */
[----:B0-----:R-:W-:Y:S01]  /*0d30*/  PRMT R2, R38, 0x7632, R2 ;  /* 0x0000763226027816 */ /* 0x001fe20000000002 */
[----:B------:R-:W-:Y:S01]  /*0d40*/  IMAD R42, R45, 0x100, R42 ;  /* 0x000001002d2a7824 */ /* 0x000fe200078e022a */
[----:B------:R-:W-:Y:S01]  /*0d50*/  F2FP.F16.E4M3.UNPACK_B R40, R40 ;  /* 0x00000028ff28723e */ /* 0x000fe200020006ff */
[----:B------:R0:W-:Y:S03]  /*0d60*/  STS.U16 [R0+UR7+0x9a00], R3 ;  /* 0x009a000300007988 */ /* 0x0001e60008000407 */
[----:B-1----:R-:W-:Y:S02]  /*0d70*/  PRMT R5, R40, 0x7632, R5 ;  /* 0x0000763228057816 */ /* 0x002fe40000000005 */
[----:B--2---:R-:W-:Y:S02]  /*0d80*/  PRMT R4, R34, 0x7632, R4 ;  /* 0x0000763222047816 */ /* 0x004fe40000000004 */
[----:B------:R-:W-:-:S02]  /*0d90*/  F2FP.F16.E4M3.UNPACK_B R42, R42 ;  /* 0x0000002aff2a723e */ /* 0x000fc400020006ff */
[----:B0-----:R-:W-:Y:S01]  /*0da0*/  PRMT R3, R36, 0x7632, R3 ;  /* 0x0000763224037816 */ /* 0x001fe20000000003 */
[----:B------:R-:W-:Y:S01]  /*0db0*/  IMAD R15, R15, 0x100, R18 ;  /* 0x000001000f0f7824 */ /* 0x000fe200078e0212 */
[----:B------:R0:W-:Y:S01]  /*0dc0*/  STS.U16 [R0+UR7+0xaa00], R2 ;  /* 0x00aa000200007988 */ /* 0x0001e20008000407 */
[----:B------:R-:W-:-:S03]  /*0dd0*/  IMAD R11, R11, 0x100, R16 ;  /* 0x000001000b0b7824 */ /* 0x000fc600078e0210 */
[----:B------:R-:W-:Y:S01]  /*0de0*/  F2FP.F16.E4M3.UNPACK_B R15, R15 ;  /* 0x0000000fff0f723e */ /* 0x000fe200020006ff */
[----:B------:R-:W-:Y:S01]  /*0df0*/  IMAD R13, R13, 0x100, R20 ;  /* 0x000001000d0d7824 */ /* 0x000fe200078e0214 */
[----:B------:R-:W-:Y:S01]  /*0e00*/  F2FP.F16.E4M3.UNPACK_B R11, R11 ;  /* 0x0000000bff0b723e */ /* 0x000fe200020006ff */
[----:B------:R1:W-:Y:S03]  /*0e10*/  STS.U16 [R0+UR7+0xa200], R4 ;  /* 0x00a2000400007988 */ /* 0x0003e60008000407 */
[----:B------:R-:W-:Y:S01]  /*0e20*/  F2FP.F16.E4M3.UNPACK_B R13, R13 ;  /* 0x0000000dff0d723e */ /* 0x000fe200020006ff */
[----:B------:R2:W-:Y:S01]  /*0e30*/  STS.U16 [R0+UR7+0xa600], R3 ;  /* 0x00a6000300007988 */ /* 0x0005e20008000407 */
[----:B0-----:R-:W-:Y:S02]  /*0e40*/  PRMT R2, R15, 0x7632, R2 ;  /* 0x000076320f027816 */ /* 0x001fe40000000002 */
[----:B------:R-:W-:Y:S01]  /*0e50*/  PRMT R6, R9, 0x7632, R6 ;  /* 0x0000763209067816 */ /* 0x000fe20000000006 */
[----:B------:R0:W-:Y:S01]  /*0e60*/  STS.U16 [R0+UR7+0xae00], R5 ;  /* 0x00ae000500007988 */ /* 0x0001e20008000407 */
[----:B-1----:R-:W-:-:S02]  /*0e70*/  PRMT R4, R11, 0x7632, R4 ;  /* 0x000076320b047816 */ /* 0x002fc40000000004 */
[----:B--2---:R-:W-:Y:S02]  /*0e80*/  PRMT R3, R42, 0x7632, R3 ;  /* 0x000076322a037816 */ /* 0x004fe40000000003 */
[----:B0-----:R-:W-:Y:S01]  /*0e90*/  PRMT R5, R13, 0x7632, R5 ;  /* 0x000076320d057816 */ /* 0x001fe20000000005 */
[----:B------:R0:W-:Y:S04]  /*0ea0*/  STS.U16 [R0+UR7+0xb600], R2 ;  /* 0x00b6000200007988 */ /* 0x0001e80008000407 */
[----:B------:R-:W-:Y:S04]  /*0eb0*/  STS.U16 [R0+UR7+0x8800], R7 ;  /* 0x0088000700007988 */ /* 0x000fe80008000407 */
[----:B------:R-:W-:Y:S01]  /*0ec0*/  STS.U16 [R0+UR7+0x8c00], R9 ;  /* 0x008c000900007988 */ /* 0x000fe20008000407 */
[----:B0-----:R-:W-:-:S03]  /*0ed0*/  IMAD.MOV.U32 R2, RZ, RZ, 0x3f800000 ;  /* 0x3f800000ff027424 */ /* 0x001fc600078e00ff */
[----:B------:R-:W-:Y:S04]  /*0ee0*/  STS.U16 [R0+UR7+0x8e00], R6 ;  /* 0x008e000600007988 */ /* 0x000fe80008000407 */
        /* <DEDUP_REMOVED lines=9> */
[----:B------:R0:W-:Y:S04]  /*0f80*/  STS.U16 [R0+UR7+0xb200], R3 ;  /* 0x00b2000300007988 */ /* 0x0001e80008000407 */
[----:B------:R-:W-:Y:S04]  /*0f90*/  STS.U16 [R0+UR7+0xb400], R15 ;  /* 0x00b4000f00007988 */ /* 0x000fe80008000407 */
[----:B------:R-:W-:Y:S04]  /*0fa0*/  STS.U16 [R0+UR7+0xb800], R11 ;  /* 0x00b8000b00007988 */ /* 0x000fe80008000407 */
[----:B------:R-:W-:Y:S04]  /*0fb0*/  STS.U16 [R0+UR7+0xba00], R4 ;  /* 0x00ba000400007988 */ /* 0x000fe80008000407 */
[----:B------:R-:W-:Y:S04]  /*0fc0*/  STS.U16 [R0+UR7+0xbc00], R13 ;  /* 0x00bc000d00007988 */ /* 0x000fe80008000407 */
[----:B------:R1:W-:Y:S01]  /*0fd0*/  STS.U16 [R0+UR7+0xbe00], R5 ;  /* 0x00be000500007988 */ /* 0x0003e20008000407 */
[----:B0-----:R-:W-:-:S03]  /*0fe0*/  IMAD.MOV.U32 R3, RZ, RZ, 0x3f800000 ;  /* 0x3f800000ff037424 */ /* 0x001fc600078e00ff */
[----:B------:R-:W-:Y:S01]  /*0ff0*/  STL [R1+0x80], R2 ;  /* 0x0000800201007387 */ /* 0x000fe20000100800 */
[----:B-1----:R-:W-:-:S05]  /*1000*/  IMAD.MOV.U32 R0, RZ, RZ, -0x800000 ;  /* 0xff800000ff007424 */ /* 0x002fca00078e00ff */
[----:B------:R0:W-:Y:S04]  /*1010*/  STL [R1+0x14], R0 ;  /* 0x0000140001007387 */ /* 0x0001e80000100800 */
[----:B------:R-:W-:Y:S01]  /*1020*/  STL [R1+0x7c], R3 ;  /* 0x00007c0301007387 */ /* 0x000fe20000100800 */
[----:B0-----:R-:W-:-:S03]  /*1030*/  IMAD.MOV.U32 R0, RZ, RZ, 0x3f800000 ;  /* 0x3f800000ff007424 */ /* 0x001fc600078e00ff */
[----:B------:R-:W-:Y:S04]  /*1040*/  STL [R1+0x78], R2 ;  /* 0x0000780201007387 */ /* 0x000fe80000100800 */
[----:B------:R0:W-:Y:S02]  /*1050*/  STL [R1+0x74], R0 ;  /* 0x0000740001007387 */ /* 0x0001e40000100800 */
[----:B0-----:R-:W-:-:S05]  /*1060*/  VIADD R0, R44, 0x20 ;  /* 0x000000202c007836 */ /* 0x001fca0000000000 */
[----:B------:R-:W-:Y:S02]  /*1070*/  ISETP.GE.AND P0, PT, R0, 0x1, PT ;  /* 0x000000010000780c */ /* 0x000fe40003f06270 */
[C---:B------:R-:W-:Y:S02]  /*1080*/  LOP3.LUT R6, R108.reuse, 0x3, RZ, 0xc0, !PT ;  /* 0x000000036c067812 */ /* 0x040fe400078ec0ff */
[----:B------:R-:W-:Y:S02]  /*1090*/  CS2R R8, SRZ ;  /* 0x0000000000087805 */ /* 0x000fe4000001ff00 */
[----:B------:R-:W-:Y:S02]  /*10a0*/  CS2R R10, SRZ ;  /* 0x00000000000a7805 */ /* 0x000fe4000001ff00 */
[----:B------:R-:W-:Y:S01]  /*10b0*/  LOP3.LUT R0, R108, 0xe0, RZ, 0xc0, !PT ;  /* 0x000000e06c007812 */ /* 0x000fe200078ec0ff */
[----:B------:R-:W-:-:S04]  /*10c0*/  IMAD.SHL.U32 R2, R6, 0x20, RZ ;  /* 0x0000002006027824 */ /* 0x000fc800078e00ff */
[----:B------:R-:W-:Y:S05]  /*10d0*/  @!P0 BRA `(.L_x_0) ;  /* 0x0000011400708947 */ /* 0x000fea0003800000 */
[----:B------:R-:W0:Y:S01]  /*10e0*/  LDC R103, c[0x0][0x268] ;  /* 0x00009a00ff677b82 */ /* 0x000e220000000800 */
[C---:B------:R-:W-:Y:S01]  /*10f0*/  LOP3.LUT R3, R108.reuse, 0x7, RZ, 0xc0, !PT ;  /* 0x000000076c037812 */ /* 0x040fe200078ec0ff */
[C---:B------:R-:W-:Y:S01]  /*1100*/  IMAD.SHL.U32 R5, R108.reuse, 0x2, RZ ;  /* 0x000000026c057824 */ /* 0x040fe200078e00ff */
[----:B------:R-:W-:Y:S01]  /*1110*/  LOP3.LUT R7, R108, 0xf, RZ, 0xc0, !PT ;  /* 0x0000000f6c077812 */ /* 0x000fe200078ec0ff */
[----:B------:R-:W-:Y:S01]  /*1120*/  ULDC.64 UR4, c[0x0][0x260] ;  /* 0x0000980000047ab9 */ /* 0x000fe20000000a00 */
[----:B------:R-:W-:Y:S01]  /*1130*/  ISETP.NE.U32.AND P0, PT, R6, RZ, PT ;  /* 0x000000ff0600720c */ /* 0x000fe20003f05070 */
[C---:B------:R-:W-:Y:S01]  /*1140*/  IMAD.SHL.U32 R4, R3.reuse, 0x10, RZ ;  /* 0x0000001003047824 */ /* 0x040fe200078e00ff */
[----:B------:R-:W-:Y:S01]  /*1150*/  SHF.R.U32.HI R6, RZ, 0x7, R108 ;  /* 0x00000007ff067819 */ /* 0x000fe2000001166c */
[--C-:B------:R-:W-:Y:S01]  /*1160*/  IMAD R9, R3, 0x4, R0.reuse ;  /* 0x0000000403097824 */ /* 0x100fe200078e0200 */
[----:B------:R-:W-:Y:S01]  /*1170*/  SHF.R.U32.HI R0, RZ, 0x1, R0 ;  /* 0x00000001ff007819 */ /* 0x000fe20000011600 */
[----:B------:R-:W-:Y:S01]  /*1180*/  IMAD R7, R7, 0x100, R2 ;  /* 0x0000010007077824 */ /* 0x000fe200078e0202 */
[----:B------:R-:W-:Y:S01]  /*1190*/  LOP3.LUT R4, R4, 0x30, R5, 0x78, !PT ;  /* 0x0000003004047812 */ /* 0x000fe200078e7805 */
[----:B------:R-:W1:Y:S01]  /*11a0*/  LDC.64 R2, c[0x0][0x250] ;  /* 0x00009400ff027b82 */ /* 0x000e620000000a00 */
[----:B------:R-:W-:Y:S01]  /*11b0*/  SGXT.U32 R6, R6, 0x1 ;  /* 0x000000010606781a */ /* 0x000fe20000000000 */
[----:B------:R-:W-:Y:S01]  /*11c0*/  ULDC.64 UR8, c[0x0][0x218] ;  /* 0x0000860000087ab9 */ /* 0x000fe20000000a00 */
[C---:B------:R-:W-:Y:S01]  /*11d0*/  LOP3.LUT R5, R108.reuse, 0x10, RZ, 0xc0, !PT ;  /* 0x000000106c057812 */ /* 0x040fe200078ec0ff */
[----:B------:R-:W-:Y:S01]  /*11e0*/  IMAD.U32 R4, R9, 0x20, R4 ;  /* 0x0000002009047824 */ /* 0x000fe200078e0004 */
[----:B------:R-:W-:Y:S01]  /*11f0*/  LOP3.LUT R7, R7, R0, RZ, 0x3c, !PT ;  /* 0x0000000007077212 */ /* 0x000fe200078e3cff */
[----:B------:R-:W-:Y:S01]  /*1200*/  UIMAD UR4, UR14, UR4, URZ ;  /* 0x000000040e0472a4 */ /* 0x000fe2000f8e023f */
[----:B------:R-:W-:Y:S01]  /*1210*/  LOP3.LUT R0, R108, 0x7f, RZ, 0xc0, !PT ;  /* 0x0000007f6c007812 */ /* 0x000fe200078ec0ff */
[----:B------:R-:W2:Y:S01]  /*1220*/  LDC R102, c[0x0][0x268] ;  /* 0x00009a00ff667b82 */ /* 0x000ea20000000800 */
[----:B------:R3:W-:Y:S01]  /*1230*/  STL [R1+0x70], R4 ;  /* 0x0000700401007387 */ /* 0x0007e20000100800 */
[----:B------:R-:W-:Y:S01]  /*1240*/  UMOV UR6, URZ ;  /* 0x0000003f00067c82 */ /* 0x000fe20008000000 */
[----:B------:R-:W-:Y:S01]  /*1250*/  ULDC UR15, c[0x0][0x238] ;  /* 0x00008e00000f7ab9 */ /* 0x000fe20000000800 */
[----:B0-----:R-:W-:Y:S01]  /*1260*/  IMAD R6, R6, R103, RZ ;  /* 0x0000006706067224 */ /* 0x001fe200078e02ff */
[----:B------:R-:W-:Y:S01]  /*1270*/  ULDC UR16, c[0x0][0x264] ;  /* 0x0000990000107ab9 */ /* 0x000fe20000000800 */
[----:B------:R-:W-:-:S02]  /*1280*/  ULDC UR17, c[0x0][0x254] ;  /* 0x0000950000117ab9 */ /* 0x000fc40000000800 */
[----:B------:R-:W0:Y:S01]  /*1290*/  LDC R13, c[0x0][0x268] ;  /* 0x00009a00ff0d7b82 */ /* 0x000e220000000800 */
[----:B------:R-:W-:Y:S01]  /*12a0*/  IMAD R110, R103, 0x2, R6 ;  /* 0x00000002676e7824 */ /* 0x000fe200078e0206 */
[----:B---3--:R-:W-:-:S03]  /*12b0*/  LEA R4, R5, UR7, 0x3 ;  /* 0x0000000705047c11 */ /* 0x008fc6000f8e18ff */
[----:B------:R-:W-:Y:S02]  /*12c0*/  IMAD R107, R103, 0x2, R110 ;  /* 0x00000002676b7824 */ /* 0x000fe400078e026e */
[----:B------:R-:W-:Y:S01]  /*12d0*/  IMAD.IADD R4, R7, 0x1, R4 ;  /* 0x0000000107047824 */ /* 0x000fe200078e0204 */
[----:B------:R-:W3:Y:S01]  /*12e0*/  LDC R97, c[0x0][0x268] ;  /* 0x00009a00ff617b82 */ /* 0x000ee20000000800 */
[----:B------:R-:W-:Y:S01]  /*12f0*/  IMAD R7, R0, UR5, RZ ;  /* 0x0000000500077c24 */ /* 0x000fe2000f8e02ff */
[----:B------:R-:W-:Y:S01]  /*1300*/  ULDC UR5, c[0x0][0x258] ;  /* 0x0000960000057ab9 */ /* 0x000fe20000000800 */
[----:B-1----:R-:W-:Y:S01]  /*1310*/  IMAD R2, R2, UR14, RZ ;  /* 0x0000000e02027c24 */ /* 0x002fe2000f8e02ff */
[----:B------:R1:W-:Y:S01]  /*1320*/  STL [R1+0x90], R4 ;  /* 0x0000900401007387 */ /* 0x0003e20000100800 */
[----:B------:R-:W-:Y:S01]  /*1330*/  IMAD R5, R111, UR5, RZ ;  /* 0x000000056f057c24 */ /* 0x000fe2000f8e02ff */
[----:B------:R-:W-:Y:S01]  /*1340*/  USHF.R.S32.HI UR5, URZ, 0x1f, UR4 ;  /* 0x0000001f3f057899 */ /* 0x000fe20008011404 */
[----:B------:R-:W-:Y:S01]  /*1350*/  IMAD R109, R103, 0x2, R107 ;  /* 0x00000002676d7824 */ /* 0x000fe200078e026b */
[----:B------:R-:W4:Y:S02]  /*1360*/  LDC R96, c[0x0][0x268] ;  /* 0x00009a00ff607b82 */ /* 0x000f240000000800 */
[----:B------:R-:W-:Y:S01]  /*1370*/  IADD3 R0, P1, P2, R5, UR8, R2 ;  /* 0x0000000805007c10 */ /* 0x000fe2000fa3e002 */
[----:B------:R-:W-:Y:S01]  /*1380*/  IMAD R104, R103, 0x2, R109 ;  /* 0x0000000267687824 */ /* 0x000fe200078e026d */
[----:B------:R-:W-:-:S02]  /*1390*/  SHF.R.S32.HI R9, RZ, 0x1f, R5 ;  /* 0x0000001fff097819 */ /* 0x000fc40000011405 */
[----:B------:R-:W-:Y:S01]  /*13a0*/  SHF.R.S32.HI R2, RZ, 0x1f, R2 ;  /* 0x0000001fff027819 */ /* 0x000fe20000011402 */
[----:B------:R-:W-:Y:S01]  /*13b0*/  IMAD R103, R103, 0x2, R104 ;  /* 0x0000000267677824 */ /* 0x000fe200078e0268 */
[----:B------:R-:W4:Y:S01]  /*13c0*/  LDC.64 R10, c[0x0][0x220] ;  /* 0x00008800ff0a7b82 */ /* 0x000f220000000a00 */
[----:B-1----:R-:W-:Y:S02]  /*13d0*/  SHF.R.S32.HI R4, RZ, 0x1f, R7 ;  /* 0x0000001fff047819 */ /* 0x002fe40000011407 */
[----:B------:R-:W-:Y:S01]  /*13e0*/  IADD3.X R5, R9, UR9, R2, P1, P2 ;  /* 0x0000000909057c10 */ /* 0x000fe20008fe4402 */
[----:B--2---:R-:W-:-:S04]  /*13f0*/  IMAD R102, R102, 0x2, R103 ;  /* 0x0000000266667824 */ /* 0x004fc800078e0267 */
[----:B------:R-:W1:Y:S01]  /*1400*/  LDC R15, c[0x0][0x268] ;  /* 0x00009a00ff0f7b82 */ /* 0x000e620000000800 */
[----:B------:R2:W-:Y:S01]  /*1410*/  STL [R1+0x38], R5 ;  /* 0x0000380501007387 */ /* 0x0005e20000100800 */
[----:B0-----:R-:W-:-:S04]  /*1420*/  IMAD R98, R13, 0x2, R102 ;  /* 0x000000020d627824 */ /* 0x001fc800078e0266 */
[----:B---3--:R-:W-:Y:S02]  /*1430*/  IMAD R97, R97, 0x2, R98 ;  /* 0x0000000261617824 */ /* 0x008fe400078e0262 */
[----:B------:R-:W0:Y:S02]  /*1440*/  LDC R91, c[0x0][0x268] ;  /* 0x00009a00ff5b7b82 */ /* 0x000e240000000800 */
[----:B----4-:R-:W-:-:S06]  /*1450*/  IMAD R96, R96, 0x2, R97 ;  /* 0x0000000260607824 */ /* 0x010fcc00078e0261 */
[----:B------:R-:W3:Y:S01]  /*1460*/  LDC R90, c[0x0][0x268] ;  /* 0x00009a00ff5a7b82 */ /* 0x000ee20000000800 */
[----:B------:R-:W-:Y:S01]  /*1470*/  IADD3 R8, P3, P4, R7, UR4, R10 ;  /* 0x0000000407087c10 */ /* 0x000fe2000fc7e00a */
[----:B------:R-:W-:-:S03]  /*1480*/  UMOV UR4, URZ ;  /* 0x0000003f00047c82 */ /* 0x000fc60008000000 */
[----:B------:R-:W-:Y:S01]  /*1490*/  IADD3.X R2, R4, UR5, R11, P3, P4 ;  /* 0x0000000504027c10 */ /* 0x000fe20009fe840b */
[----:B------:R-:W-:Y:S01]  /*14a0*/  UMOV UR5, URZ ;  /* 0x0000003f00057c82 */ /* 0x000fe20008000000 */
[C---:B------:R-:W-:Y:S01]  /*14b0*/  IADD3 R113, P1, R6.reuse, R8, RZ ;  /* 0x0000000806717210 */ /* 0x040fe20007f3e0ff */
[----:B--2---:R-:W2:Y:S01]  /*14c0*/  LDC R5, c[0x0][0x268] ;  /* 0x00009a00ff057b82 */ /* 0x004ea20000000800 */
[----:B-1----:R-:W-:Y:S02]  /*14d0*/  IMAD R92, R15, 0x2, R96 ;  /* 0x000000020f5c7824 */ /* 0x002fe400078e0260 */
[----:B------:R-:W-:Y:S01]  /*14e0*/  LEA.HI.X.SX32 R6, R6, R2, 0x1, P1 ;  /* 0x0000000206067211 */ /* 0x000fe200008f0eff */
[----:B------:R1:W-:Y:S04]  /*14f0*/  STL [R1+0x460], R113 ;  /* 0x0004607101007387 */ /* 0x0003e80000100800 */
[----:B------:R-:W4:Y:S01]  /*1500*/  LDC R85, c[0x0][0x268] ;  /* 0x00009a00ff557b82 */ /* 0x000f220000000800 */
[----:B0-----:R-:W-:Y:S01]  /*1510*/  IMAD R91, R91, 0x2, R92 ;  /* 0x000000025b5b7824 */ /* 0x001fe200078e025c */
[----:B------:R0:W-:Y:S01]  /*1520*/  STL [R1+0x45c], R6 ;  /* 0x00045c0601007387 */ /* 0x0001e20000100800 */
[----:B-1----:R-:W-:-:S05]  /*1530*/  LOP3.LUT R113, R108, 0x1c, RZ, 0xc0, !PT ;  /* 0x0000001c6c717812 */ /* 0x002fca00078ec0ff */
[----:B------:R-:W1:Y:S01]  /*1540*/  LDC R84, c[0x0][0x268] ;  /* 0x00009a00ff547b82 */ /* 0x000e620000000800 */
[----:B---3--:R-:W-:-:S07]  /*1550*/  IMAD R90, R90, 0x2, R91 ;  /* 0x000000025a5a7824 */ /* 0x008fce00078e025b */
[----:B------:R-:W3:Y:S01]  /*1560*/  LDC R7, c[0x0][0x268] ;  /* 0x00009a00ff077b82 */ /* 0x000ee20000000800 */
[----:B--2---:R-:W-:-:S07]  /*1570*/  IMAD R86, R5, 0x2, R90 ;  /* 0x0000000205567824 */ /* 0x004fce00078e025a */
[----:B------:R-:W2:Y:S01]  /*1580*/  LDC R79, c[0x0][0x268] ;  /* 0x00009a00ff4f7b82 */ /* 0x000ea20000000800 */
[----:B----4-:R-:W-:-:S07]  /*1590*/  IMAD R85, R85, 0x2, R86 ;  /* 0x0000000255557824 */ /* 0x010fce00078e0256 */
[----:B------:R-:W4:Y:S01]  /*15a0*/  LDC R78, c[0x0][0x268] ;  /* 0x00009a00ff4e7b82 */ /* 0x000f220000000800 */
[----:B-1----:R-:W-:-:S07]  /*15b0*/  IMAD R84, R84, 0x2, R85 ;  /* 0x0000000254547824 */ /* 0x002fce00078e0255 */
        /* <DEDUP_REMOVED lines=52> */
[----:B------:R-:W0:Y:S01]  /*1900*/  LDC R116, c[0x0][0x268] ;  /* 0x00009a00ff747b82 */ /* 0x000e220000000800 */
[----:B----4-:R-:W-:-:S04]  /*1910*/  IMAD R14, R14, 0x2, R26 ;  /* 0x000000020e0e7824 */ /* 0x010fc800078e021a */
[----:B-1----:R-:W-:-:S03]  /*1920*/  IMAD R36, R36, 0x2, R14 ;  /* 0x0000000224247824 */ /* 0x002fc600078e020e */
[----:B------:R-:W1:Y:S01]  /*1930*/  LDC R35, c[0x0][0x268] ;  /* 0x00009a00ff237b82 */ /* 0x000e620000000800 */
[----:B---3--:R-:W-:-:S07]  /*1940*/  IMAD R25, R25, 0x2, R36 ;  /* 0x0000000219197824 */ /* 0x008fce00078e0224 */
[----:B------:R-:W2:Y:S01]  /*1950*/  LDC R18, c[0x0][0x268] ;  /* 0x00009a00ff127b82 */ /* 0x000ea20000000800 */
[----:B0-----:R-:W-:Y:S01]  /*1960*/  IMAD R6, R116, 0x2, R25 ;  /* 0x0000000274067824 */ /* 0x001fe200078e0219 */
[----:B------:R-:W-:-:S06]  /*1970*/  IADD3 R116, P1, R110, R8, RZ ;  /* 0x000000086e747210 */ /* 0x000fcc0007f3e0ff */
[----:B------:R-:W0:Y:S01]  /*1980*/  LDC R13, c[0x0][0x268] ;  /* 0x00009a00ff0d7b82 */ /* 0x000e220000000800 */
[----:B------:R3:W-:Y:S01]  /*1990*/  STL [R1+0x468], R116 ;  /* 0x0004687401007387 */ /* 0x0007e20000100800 */
[----:B-1----:R-:W-:-:S06]  /*19a0*/  IMAD R35, R35, 0x2, R6 ;  /* 0x0000000223237824 */ /* 0x002fcc00078e0206 */
[----:B------:R-:W1:Y:S01]  /*19b0*/  LDC R34, c[0x0][0x268] ;  /* 0x00009a00ff227b82 */ /* 0x000e620000000800 */
[----:B---3--:R-:W-:Y:S01]  /*19c0*/  IADD3 R116, P2, R107, R8, RZ ;  /* 0x000000086b747210 */ /* 0x008fe20007f5e0ff */
[----:B--2---:R-:W-:-:S06]  /*19d0*/  IMAD R18, R18, 0x2, R35 ;  /* 0x0000000212127824 */ /* 0x004fcc00078e0223 */
[----:B------:R-:W2:Y:S01]  /*19e0*/  LDC R24, c[0x0][0x268] ;  /* 0x00009a00ff187b82 */ /* 0x000ea20000000800 */
[----:B------:R3:W-:Y:S07]  /*19f0*/  STL [R1+0x470], R116 ;  /* 0x0004707401007387 */ /* 0x0007ee0000100800 */
[----:B------:R-:W4:Y:S01]  /*1a00*/  LDC R17, c[0x0][0x268] ;  /* 0x00009a00ff117b82 */ /* 0x000f220000000800 */
[----:B0-----:R-:W-:Y:S01]  /*1a10*/  IMAD R13, R13, 0x2, R18 ;  /* 0x000000020d0d7824 */ /* 0x001fe200078e0212 */
[----:B---3--:R-:W-:-:S06]  /*1a20*/  IADD3 R116, P3, R109, R8, RZ ;  /* 0x000000086d747210 */ /* 0x008fcc0007f7e0ff */
[----:B------:R-:W0:Y:S01]  /*1a30*/  LDC R33, c[0x0][0x268] ;  /* 0x00009a00ff217b82 */ /* 0x000e220000000800 */
[----:B-1----:R-:W-:Y:S01]  /*1a40*/  IMAD R34, R34, 0x2, R13 ;  /* 0x0000000222227824 */ /* 0x002fe200078e020d */
[----:B------:R1:W-:Y:S06]  /*1a50*/  STL [R1+0x478], R116 ;  /* 0x0004787401007387 */ /* 0x0003ec0000100800 */
[----:B------:R-:W3:Y:S01]  /*1a60*/  LDC R23, c[0x0][0x268] ;  /* 0x00009a00ff177b82 */ /* 0x000ee20000000800 */
[----:B--2---:R-:W-:Y:S01]  /*1a70*/  IMAD R24, R24, 0x2, R34 ;  /* 0x0000000218187824 */ /* 0x004fe200078e0222 */
[----:B-1----:R-:W-:-:S02]  /*1a80*/  LEA.HI.X.SX32 R116, R110, R2, 0x1, P1 ;  /* 0x000000026e747211 */ /* 0x002fc400008f0eff */
[-C--:B------:R-:W-:Y:S02]  /*1a90*/  LEA.HI.X.SX32 R110, R107, R2.reuse, 0x1, P2 ;  /* 0x000000026b6e7211 */ /* 0x080fe400010f0eff */
[----:B------:R-:W-:Y:S01]  /*1aa0*/  LEA.HI.X.SX32 R107, R109, R2, 0x1, P3 ;  /* 0x000000026d6b7211 */ /* 0x000fe200018f0eff */
[----:B------:R-:W-:Y:S01]  /*1ab0*/  STL [R1+0x464], R116 ;  /* 0x0004647401007387 */ /* 0x000fe20000100800 */
[----:B------:R-:W-:Y:S01]  /*1ac0*/  IADD3 R109, P2, R103, R8, RZ ;  /* 0x00000008676d7210 */ /* 0x000fe20007f5e0ff */
[----:B------:R-:W1:Y:S01]  /*1ad0*/  LDC R5, c[0x0][0x268] ;  /* 0x00009a00ff057b82 */ /* 0x000e620000000800 */
[----:B----4-:R-:W-:Y:S01]  /*1ae0*/  IMAD R17, R17, 0x2, R24 ;  /* 0x0000000211117824 */ /* 0x010fe200078e0218 */
[----:B------:R2:W-:Y:S01]  /*1af0*/  STL [R1+0x46c], R110 ;  /* 0x00046c6e01007387 */ /* 0x0005e20000100800 */
[----:B------:R-:W-:Y:S02]  /*1b00*/  LEA.HI.X.SX32 R103, R103, R2, 0x1, P2 ;  /* 0x0000000267677211 */ /* 0x000fe400010f0eff */
[----:B0-----:R-:W-:Y:S01]  /*1b10*/  IMAD R33, R33, 0x2, R17 ;  /* 0x0000000221217824 */ /* 0x001fe200078e0211 */
[----:B------:R0:W-:Y:S02]  /*1b20*/  STL [R1+0x474], R107 ;  /* 0x0004746b01007387 */ /* 0x0001e40000100800 */
[----:B------:R-:W4:Y:S01]  /*1b30*/  LDC R32, c[0x0][0x268] ;  /* 0x00009a00ff207b82 */ /* 0x000f220000000800 */
[-C--:B--2---:R-:W-:Y:S01]  /*1b40*/  IADD3 R110, P1, R104, R8.reuse, RZ ;  /* 0x00000008686e7210 */ /* 0x084fe20007f3e0ff */
[----:B---3--:R-:W-:Y:S01]  /*1b50*/  IMAD R23, R23, 0x2, R33 ;  /* 0x0000000217177824 */ /* 0x008fe200078e0221 */
[----:B0-----:R-:W-:-:S03]  /*1b60*/  IADD3 R107, P3, R102, R8, RZ ;  /* 0x00000008666b7210 */ /* 0x001fc60007f7e0ff */
[----:B------:R0:W-:Y:S01]  /*1b70*/  STL [R1+0x480], R110 ;  /* 0x0004806e01007387 */ /* 0x0001e20000100800 */
[-C--:B------:R-:W-:Y:S01]  /*1b80*/  LEA.HI.X.SX32 R104, R104, R2.reuse, 0x1, P1 ;  /* 0x0000000268687211 */ /* 0x080fe200008f0eff */
[----:B------:R-:W2:Y:S01]  /*1b90*/  LDC R10, c[0x0][0x268] ;  /* 0x00009a00ff0a7b82 */ /* 0x000ea20000000800 */
[----:B------:R-:W-:Y:S01]  /*1ba0*/  LEA.HI.X.SX32 R102, R102, R2, 0x1, P3 ;  /* 0x0000000266667211 */ /* 0x000fe200018f0eff */
[----:B------:R3:W-:Y:S01]  /*1bb0*/  STL [R1+0x488], R109 ;  /* 0x0004886d01007387 */ /* 0x0007e20000100800 */
[----:B-1----:R-:W-:-:S03]  /*1bc0*/  IMAD R5, R5, 0x2, R23 ;  /* 0x0000000205057824 */ /* 0x002fc600078e0217 */
[----:B------:R1:W-:Y:S02]  /*1bd0*/  STL [R1+0x490], R107 ;  /* 0x0004906b01007387 */ /* 0x0003e40000100800 */
[----:B------:R-:W2:Y:S01]  /*1be0*/  LDC R9, c[0x0][0x268] ;  /* 0x00009a00ff097b82 */ /* 0x000ea20000000800 */
[C---:B0-----:R-:W-:Y:S01]  /*1bf0*/  IMAD R110, R3.reuse, 0x66, RZ ;  /* 0x00000066036e7824 */ /* 0x041fe200078e02ff */
[----:B------:R0:W-:Y:S01]  /*1c00*/  STL [R1+0x47c], R104 ;  /* 0x00047c6801007387 */ /* 0x0001e20000100800 */
[----:B---3--:R-:W-:-:S03]  /*1c10*/  IMAD R109, R3, 0x65, RZ ;  /* 0x00000065036d7824 */ /* 0x008fc600078e02ff */
[----:B------:R3:W-:Y:S01]  /*1c20*/  STL [R1+0x484], R103 ;  /* 0x0004846701007387 */ /* 0x0007e20000100800 */
[----:B----4-:R-:W-:Y:S01]  /*1c30*/  IMAD R32, R32, 0x2, R5 ;  /* 0x0000000220207824 */ /* 0x010fe200078e0205 */
[----:B------:R-:W4:Y:S01]  /*1c40*/  LDC R31, c[0x0][0x268] ;  /* 0x00009a00ff1f7b82 */ /* 0x000f220000000800 */
[----:B-1----:R-:W-:Y:S01]  /*1c50*/  IMAD R107, R3, 0x64, RZ ;  /* 0x00000064036b7824 */ /* 0x002fe200078e02ff */
[----:B------:R1:W-:Y:S01]  /*1c60*/  STL [R1+0x48c], R102 ;  /* 0x00048c6601007387 */ /* 0x0003e20000100800 */
[-C--:B0-----:R-:W-:Y:S02]  /*1c70*/  IADD3 R104, P1, R98, R8.reuse, RZ ;  /* 0x0000000862687210 */ /* 0x081fe40007f3e0ff */
[----:B---3--:R-:W-:-:S03]  /*1c80*/  IADD3 R103, P2, R97, R8, RZ ;  /* 0x0000000861677210 */ /* 0x008fc60007f5e0ff */
[----:B------:R0:W-:Y:S01]  /*1c90*/  STL [R1+0x498], R104 ;  /* 0x0004986801007387 */ /* 0x0001e20000100800 */
[----:B------:R-:W-:Y:S01]  /*1ca0*/  LEA.HI.X.SX32 R98, R98, R2, 0x1, P1 ;  /* 0x0000000262627211 */ /* 0x000fe200008f0eff */
[----:B------:R-:W3:Y:S01]  /*1cb0*/  LDC R22, c[0x0][0x268] ;  /* 0x00009a00ff167b82 */ /* 0x000ee20000000800 */
[----:B-1----:R-:W-:Y:S01]  /*1cc0*/  IADD3 R102, P3, R96, R8, RZ ;  /* 0x0000000860667210 */ /* 0x002fe20007f7e0ff */
[----:B------:R1:W-:Y:S01]  /*1cd0*/  STL [R1+0x4a0], R103 ;  /* 0x0004a06701007387 */ /* 0x0003e20000100800 */
[-C--:B------:R-:W-:Y:S01]  /*1ce0*/  LEA.HI.X.SX32 R97, R97, R2.reuse, 0x1, P2 ;  /* 0x0000000261617211 */ /* 0x080fe200010f0eff */
[----:B--2---:R-:W-:Y:S01]  /*1cf0*/  IMAD R10, R10, 0x2, R32 ;  /* 0x000000020a0a7824 */ /* 0x004fe200078e0220 */
[----:B------:R-:W-:Y:S01]  /*1d00*/  LEA.HI.X.SX32 R96, R96, R2, 0x1, P3 ;  /* 0x0000000260607211 */ /* 0x000fe200018f0eff */
[----:B------:R2:W-:Y:S02]  /*1d10*/  STL [R1+0x4a8], R102 ;  /* 0x0004a86601007387 */ /* 0x0005e40000100800 */
[----:B------:R-:W3:Y:S01]  /*1d20*/  LDC R16, c[0x0][0x268] ;  /* 0x00009a00ff107b82 */ /* 0x000ee20000000800 */
[----:B------:R-:W-:Y:S01]  /*1d30*/  IMAD R9, R9, 0x2, R10 ;  /* 0x0000000209097824 */ /* 0x000fe200078e020a */
[----:B------:R2:W-:Y:S01]  /*1d40*/  STL [R1+0x494], R98 ;  /* 0x0004946201007387 */ /* 0x0005e20000100800 */
[----:B0-----:R-:W-:-:S02]  /*1d50*/  IMAD R104, R3, 0x61, RZ ;  /* 0x0000006103687824 */ /* 0x001fc400078e02ff */
[----:B----4-:R-:W-:Y:S01]  /*1d60*/  IMAD R31, R31, 0x2, R9 ;  /* 0x000000021f1f7824 */ /* 0x010fe200078e0209 */
[----:B------:R0:W-:Y:S01]  /*1d70*/  STL [R1+0x49c], R97 ;  /* 0x00049c6101007387 */ /* 0x0001e20000100800 */
[C---:B-1----:R-:W-:Y:S01]  /*1d80*/  IMAD R103, R3.reuse, 0x60, RZ ;  /* 0x0000006003677824 */ /* 0x042fe200078e02ff */
[----:B------:R-:W1:Y:S01]  /*1d90*/  LDC R30, c[0x0][0x268] ;  /* 0x00009a00ff1e7b82 */ /* 0x000e620000000800 */
[----:B--2---:R-:W-:Y:S01]  /*1da0*/  IMAD.SHL.U32 R102, R3, 0x2, RZ ;  /* 0x0000000203667824 */ /* 0x004fe200078e00ff */
[----:B------:R2:W-:Y:S01]  /*1db0*/  STL [R1+0x4a4], R96 ;  /* 0x0004a46001007387 */ /* 0x0005e20000100800 */
[-C--:B------:R-:W-:Y:S02]  /*1dc0*/  IADD3 R98, P1, R92, R8.reuse, RZ ;  /* 0x000000085c627210 */ /* 0x080fe40007f3e0ff */
[----:B0-----:R-:W-:-:S03]  /*1dd0*/  IADD3 R97, P2, R91, R8, RZ ;  /* 0x000000085b617210 */ /* 0x001fc60007f5e0ff */
[----:B------:R0:W-:Y:S01]  /*1de0*/  STL [R1+0x4b0], R98 ;  /* 0x0004b06201007387 */ /* 0x0001e20000100800 */
[----:B------:R-:W-:Y:S01]  /*1df0*/  LEA.HI.X.SX32 R92, R92, R2, 0x1, P1 ;  /* 0x000000025c5c7211 */ /* 0x000fe200008f0eff */
[----:B------:R-:W4:Y:S01]  /*1e00*/  LDC R21, c[0x0][0x268] ;  /* 0x00009a00ff157b82 */ /* 0x000f220000000800 */
[----:B--2---:R-:W-:Y:S01]  /*1e10*/  IADD3 R96, P3, R90, R8, RZ ;  /* 0x000000085a607210 */ /* 0x004fe20007f7e0ff */
[----:B------:R2:W-:Y:S01]  /*1e20*/  STL [R1+0x4b8], R97 ;  /* 0x0004b86101007387 */ /* 0x0005e20000100800 */
[-C--:B------:R-:W-:Y:S01]  /*1e30*/  LEA.HI.X.SX32 R91, R91, R2.reuse, 0x1, P2 ;  /* 0x000000025b5b7211 */ /* 0x080fe200010f0eff */
[----:B---3--:R-:W-:Y:S01]  /*1e40*/  IMAD R22, R22, 0x2, R31 ;  /* 0x0000000216167824 */ /* 0x008fe200078e021f */
[----:B------:R-:W-:Y:S01]  /*1e50*/  LEA.HI.X.SX32 R90, R90, R2, 0x1, P3 ;  /* 0x000000025a5a7211 */ /* 0x000fe200018f0eff */
[----:B------:R3:W-:Y:S02]  /*1e60*/  STL [R1+0x4c0], R96 ;  /* 0x0004c06001007387 */ /* 0x0007e40000100800 */
[----:B------:R-:W4:Y:S01]  /*1e70*/  LDC R12, c[0x0][0x268] ;  /* 0x00009a00ff0c7b82 */ /* 0x000f220000000800 */
[----:B------:R-:W-:Y:S01]  /*1e80*/  IMAD R16, R16, 0x2, R22 ;  /* 0x0000000210107824 */ /* 0x000fe200078e0216 */
[----:B------:R3:W-:Y:S01]  /*1e90*/  STL [R1+0x4ac], R92 ;  /* 0x0004ac5c01007387 */ /* 0x0007e20000100800 */
[----:B0-----:R-:W-:-:S02]  /*1ea0*/  IMAD R98, R3, 0x6, RZ ;  /* 0x0000000603627824 */ /* 0x001fc400078e02ff */
[----:B-1----:R-:W-:Y:S01]  /*1eb0*/  IMAD R30, R30, 0x2, R16 ;  /* 0x000000021e1e7824 */ /* 0x002fe200078e0210 */
[----:B------:R0:W-:Y:S01]  /*1ec0*/  STL [R1+0x4b4], R91 ;  /* 0x0004b45b01007387 */ /* 0x0001e20000100800 */
[C---:B--2---:R-:W-:Y:S01]  /*1ed0*/  IMAD R97, R3.reuse, 0x7, RZ ;  /* 0x0000000703617824 */ /* 0x044fe200078e02ff */
[----:B------:R-:W1:Y:S01]  /*1ee0*/  LDC R29, c[0x0][0x268] ;  /* 0x00009a00ff1d7b82 */ /* 0x000e620000000800 */
[----:B---3--:R-:W-:Y:S01]  /*1ef0*/  IMAD.SHL.U32 R96, R3, 0x8, RZ ;  /* 0x0000000803607824 */ /* 0x008fe200078e00ff */
[----:B------:R2:W-:Y:S01]  /*1f00*/  STL [R1+0x4bc], R90 ;  /* 0x0004bc5a01007387 */ /* 0x0005e20000100800 */
[-C--:B------:R-:W-:Y:S02]  /*1f10*/  IADD3 R92, P1, R86, R8.reuse, RZ ;  /* 0x00000008565c7210 */ /* 0x080fe40007f3e0ff */
[----:B0-----:R-:W-:-:S03]  /*1f20*/  IADD3 R91, P2, R85, R8, RZ ;  /* 0x00000008555b7210 */ /* 0x001fc60007f5e0ff */
[----:B------:R0:W-:Y:S01]  /*1f30*/  STL [R1+0x4c8], R92 ;  /* 0x0004c85c01007387 */ /* 0x0001e20000100800 */
[----:B------:R-:W-:Y:S01]  /*1f40*/  LEA.HI.X.SX32 R86, R86, R2, 0x1, P1 ;  /* 0x0000000256567211 */ /* 0x000fe200008f0eff */
[----:B------:R-:W3:Y:S01]  /*1f50*/  LDC R15, c[0x0][0x268] ;  /* 0x00009a00ff0f7b82 */ /* 0x000ee20000000800 */
[C---:B--2---:R-:W-:Y:S01]  /*1f60*/  IADD3 R90, P3, R84.reuse, R8, RZ ;  /* 0x00000008545a7210 */ /* 0x044fe20007f7e0ff */
[----:B------:R2:W-:Y:S01]  /*1f70*/  STL [R1+0x4d0], R91 ;  /* 0x0004d05b01007387 */ /* 0x0005e20000100800 */
[-C--:B------:R-:W-:Y:S01]  /*1f80*/  LEA.HI.X.SX32 R85, R85, R2.reuse, 0x1, P2 ;  /* 0x0000000255557211 */ /* 0x080fe200010f0eff */
[----:B----4-:R-:W-:Y:S01]  /*1f90*/  IMAD R21, R21, 0x2, R30 ;  /* 0x0000000215157824 */ /* 0x010fe200078e021e */
[----:B------:R-:W-:Y:S01]  /*1fa0*/  LEA.HI.X.SX32 R84, R84, R2, 0x1, P3 ;  /* 0x0000000254547211 */ /* 0x000fe200018f0eff */
[----:B------:R4:W-:Y:S02]  /*1fb0*/  STL [R1+0x4d8], R90 ;  /* 0x0004d85a01007387 */ /* 0x0009e40000100800 */
[----:B------:R-:W3:Y:S01]  /*1fc0*/  LDC R7, c[0x0][0x268] ;  /* 0x00009a00ff077b82 */ /* 0x000ee20000000800 */
[----:B------:R-:W-:Y:S01]  /*1fd0*/  IMAD R12, R12, 0x2, R21 ;  /* 0x000000020c0c7824 */ /* 0x000fe200078e0215 */
[----:B------:R4:W-:Y:S01]  /*1fe0*/  STL [R1+0x4c4], R86 ;  /* 0x0004c45601007387 */ /* 0x0009e20000100800 */
[----:B0-----:R-:W-:-:S02]  /*1ff0*/  IMAD R92, R3, 0xc, RZ ;  /* 0x0000000c035c7824 */ /* 0x001fc400078e02ff */
[----:B-1----:R-:W-:Y:S01]  /*2000*/  IMAD R29, R29, 0x2, R12 ;  /* 0x000000021d1d7824 */ /* 0x002fe200078e020c */
[----:B------:R0:W-:Y:S01]  /*2010*/  STL [R1+0x4cc], R85 ;  /* 0x0004cc5501007387 */ /* 0x0001e20000100800 */
[C---:B--2---:R-:W-:Y:S01]  /*2020*/  IMAD R91, R3.reuse, 0xd, RZ ;  /* 0x0000000d035b7824 */ /* 0x044fe200078e02ff */
[----:B------:R-:W1:Y:S01]  /*2030*/  LDC R28, c[0x0][0x268] ;  /* 0x00009a00ff1c7b82 */ /* 0x000e620000000800 */
[----:B----4-:R-:W-:Y:S01]  /*2040*/  IMAD R90, R3, 0xe, RZ ;  /* 0x0000000e035a7824 */ /* 0x010fe200078e02ff */
[----:B------:R2:W-:Y:S01]  /*2050*/  STL [R1+0x4d4], R84 ;  /* 0x0004d45401007387 */ /* 0x0005e20000100800 */
[-C--:B------:R-:W-:Y:S02]  /*2060*/  IADD3 R86, P1, R80, R8.reuse, RZ ;  /* 0x0000000850567210 */ /* 0x080fe40007f3e0ff */
[----:B0-----:R-:W-:-:S03]  /*2070*/  IADD3 R85, P2, R79, R8, RZ ;  /* 0x000000084f557210 */ /* 0x001fc60007f5e0ff */
[----:B------:R0:W-:Y:S01]  /*2080*/  STL [R1+0x4e0], R86 ;  /* 0x0004e05601007387 */ /* 0x0001e20000100800 */
[----:B------:R-:W-:Y:S01]  /*2090*/  LEA.HI.X.SX32 R80, R80, R2, 0x1, P1 ;  /* 0x0000000250507211 */ /* 0x000fe200008f0eff */
[----:B------:R-:W4:Y:S01]  /*20a0*/  LDC R20, c[0x0][0x268] ;  /* 0x00009a00ff147b82 */ /* 0x000f220000000800 */
[C---:B--2---:R-:W-:Y:S01]  /*20b0*/  IADD3 R84, P3, R78.reuse, R8, RZ ;  /* 0x000000084e547210 */ /* 0x044fe20007f7e0ff */
        /* <DEDUP_REMOVED lines=13> */
[----:B---3--:R-:W-:Y:S01]  /*2190*/  IMAD R84, R3, 0x14, RZ ;  /* 0x0000001403547824 */ /* 0x008fe200078e02ff */
[----:B------:R2:W-:Y:S01]  /*21a0*/  STL [R1+0x4ec], R78 ;  /* 0x0004ec4e01007387 */ /* 0x0005e20000100800 */
[-C--:B------:R-:W-:Y:S02]  /*21b0*/  IADD3 R80, P1, R74, R8.reuse, RZ ;  /* 0x000000084a507210 */ /* 0x080fe40007f3e0ff */
[----:B0-----:R-:W-:-:S03]  /*21c0*/  IADD3 R79, P2, R73, R8, RZ ;  /* 0x00000008494f7210 */ /* 0x001fc60007f5e0ff */
[----:B------:R0:W-:Y:S01]  /*21d0*/  STL [R1+0x4f8], R80 ;  /* 0x0004f85001007387 */ /* 0x0001e20000100800 */
[----:B------:R-:W-:Y:S01]  /*21e0*/  LEA.HI.X.SX32 R74, R74, R2, 0x1, P1 ;  /* 0x000000024a4a7211 */ /* 0x000fe200008f0eff */
[----:B------:R-:W3:Y:S01]  /*21f0*/  LDC R39, c[0x0][0x268] ;  /* 0x00009a00ff277b82 */ /* 0x000ee20000000800 */
[----:B--2---:R-:W-:Y:S01]  /*2200*/  IADD3 R78, P3, R72, R8, RZ ;  /* 0x00000008484e7210 */ /* 0x004fe20007f7e0ff */
[----:B------:R2:W-:Y:S01]  /*2210*/  STL [R1+0x500], R79 ;  /* 0x0005004f01007387 */ /* 0x0005e20000100800 */
[-C--:B------:R-:W-:Y:S01]  /*2220*/  LEA.HI.X.SX32 R73, R73, R2.reuse, 0x1, P2 ;  /* 0x0000000249497211 */ /* 0x080fe200010f0eff */
[----:B----4-:R-:W-:Y:S01]  /*2230*/  IMAD R20, R20, 0x2, R28 ;  /* 0x0000000214147824 */ /* 0x010fe200078e021c */
[----:B------:R-:W-:Y:S01]  /*2240*/  LEA.HI.X.SX32 R72, R72, R2, 0x1, P3 ;  /* 0x0000000248487211 */ /* 0x000fe200018f0eff */
[----:B------:R4:W-:Y:S02]  /*2250*/  STL [R1+0x508], R78 ;  /* 0x0005084e01007387 */ /* 0x0009e40000100800 */
[----:B------:R-:W-:Y:S01]  /*2260*/  IMAD R11, R11, 0x2, R20 ;  /* 0x000000020b0b7824 */ /* 0x000fe200078e0214 */
[----:B------:R-:W3:Y:S01]  /*2270*/  LDC R40, c[0x0][0x268] ;  /* 0x00009a00ff287b82 */ /* 0x000ee20000000800 */
[----:B------:R4:W-:Y:S01]  /*2280*/  STL [R1+0x4f4], R74 ;  /* 0x0004f44a01007387 */ /* 0x0009e20000100800 */
[----:B0-----:R-:W-:-:S02]  /*2290*/  IMAD R80, R3, 0x18, RZ ;  /* 0x0000001803507824 */ /* 0x001fc400078e02ff */
[----:B-1----:R-:W-:Y:S01]  /*22a0*/  IMAD R27, R27, 0x2, R11 ;  /* 0x000000021b1b7824 */ /* 0x002fe200078e020b */
[----:B------:R0:W-:Y:S01]  /*22b0*/  STL [R1+0x4fc], R73 ;  /* 0x0004fc4901007387 */ /* 0x0001e20000100800 */
[C---:B--2---:R-:W-:Y:S02]  /*22c0*/  IMAD R79, R3.reuse, 0x19, RZ ;  /* 0x00000019034f7824 */ /* 0x044fe400078e02ff */
[----:B------:R-:W1:Y:S01]  /*22d0*/  LDC R41, c[0x0][0x268] ;  /* 0x00009a00ff297b82 */ /* 0x000e620000000800 */
[----:B------:R2:W-:Y:S01]  /*22e0*/  STL [R1+0x504], R72 ;  /* 0x0005044801007387 */ /* 0x0005e20000100800 */
[----:B----4-:R-:W-:Y:S01]  /*22f0*/  IMAD R78, R3, 0x1a, RZ ;  /* 0x0000001a034e7824 */ /* 0x010fe200078e02ff */
[-C--:B------:R-:W-:Y:S02]  /*2300*/  IADD3 R74, P1, R68, R8.reuse, RZ ;  /* 0x00000008444a7210 */ /* 0x080fe40007f3e0ff */
[----:B0-----:R-:W-:-:S03]  /*2310*/  IADD3 R73, P2, R67, R8, RZ ;  /* 0x0000000843497210 */ /* 0x001fc60007f5e0ff */
[----:B------:R0:W-:Y:S01]  /*2320*/  STL [R1+0x510], R74 ;  /* 0x0005104a01007387 */ /* 0x0001e20000100800 */
[----:B------:R-:W-:Y:S01]  /*2330*/  LEA.HI.X.SX32 R68, R68, R2, 0x1, P1 ;  /* 0x0000000244447211 */ /* 0x000fe200008f0eff */
[----:B------:R-:W4:Y:S01]  /*2340*/  LDC R45, c[0x0][0x268] ;  /* 0x00009a00ff2d7b82 */ /* 0x000f220000000800 */
[C---:B--2---:R-:W-:Y:S01]  /*2350*/  IADD3 R72, P3, R66.reuse, R8, RZ ;  /* 0x0000000842487210 */ /* 0x044fe20007f7e0ff */
[----:B------:R2:W-:Y:S01]  /*2360*/  STL [R1+0x518], R73 ;  /* 0x0005184901007387 */ /* 0x0005e20000100800 */
[-C--:B------:R-:W-:Y:S02]  /*2370*/  LEA.HI.X.SX32 R67, R67, R2.reuse, 0x1, P2 ;  /* 0x0000000243437211 */ /* 0x080fe400010f0eff */
[----:B------:R-:W-:Y:S01]  /*2380*/  LEA.HI.X.SX32 R66, R66, R2, 0x1, P3 ;  /* 0x0000000242427211 */ /* 0x000fe200018f0eff */
[----:B------:R3:W-:Y:S02]  /*2390*/  STL [R1+0x520], R72 ;  /* 0x0005204801007387 */ /* 0x0007e40000100800 */
[----:B------:R-:W4:Y:S01]  /*23a0*/  LDC R46, c[0x0][0x268] ;  /* 0x00009a00ff2e7b82 */ /* 0x000f220000000800 */
[C---:B0-----:R-:W-:Y:S01]  /*23b0*/  IMAD R74, R3.reuse, 0x1e, RZ ;  /* 0x0000001e034a7824 */ /* 0x041fe200078e02ff */
[----:B------:R0:W-:Y:S01]  /*23c0*/  STL [R1+0x50c], R68 ;  /* 0x00050c4401007387 */ /* 0x0001e20000100800 */
[----:B--2---:R-:W-:-:S03]  /*23d0*/  IMAD R73, R3, 0x1f, RZ ;  /* 0x0000001f03497824 */ /* 0x004fc600078e02ff */
[----:B------:R2:W-:Y:S02]  /*23e0*/  STL [R1+0x514], R67 ;  /* 0x0005144301007387 */ /* 0x0005e40000100800 */
[----:B------:R-:W4:Y:S01]  /*23f0*/  LDC R47, c[0x0][0x268] ;  /* 0x00009a00ff2f7b82 */ /* 0x000f220000000800 */
[----:B---3--:R-:W-:Y:S01]  /*2400*/  IMAD.SHL.U32 R72, R3, 0x20, RZ ;  /* 0x0000002003487824 */ /* 0x008fe200078e00ff */
[----:B------:R3:W-:Y:S01]  /*2410*/  STL [R1+0x51c], R66 ;  /* 0x00051c4201007387 */ /* 0x0007e20000100800 */
[-C--:B0-----:R-:W-:Y:S02]  /*2420*/  IADD3 R68, P1, R62, R8.reuse, RZ ;  /* 0x000000083e447210 */ /* 0x081fe40007f3e0ff */
[----:B--2---:R-:W-:-:S03]  /*2430*/  IADD3 R67, P2, R61, R8, RZ ;  /* 0x000000083d437210 */ /* 0x004fc60007f5e0ff */
[----:B------:R0:W-:Y:S01]  /*2440*/  STL [R1+0x528], R68 ;  /* 0x0005284401007387 */ /* 0x0001e20000100800 */
[----:B------:R-:W-:Y:S01]  /*2450*/  LEA.HI.X.SX32 R62, R62, R2, 0x1, P1 ;  /* 0x000000023e3e7211 */ /* 0x000fe200008f0eff */
[----:B------:R-:W2:Y:S01]  /*2460*/  LDC R51, c[0x0][0x268] ;  /* 0x00009a00ff337b82 */ /* 0x000ea20000000800 */
[C---:B---3--:R-:W-:Y:S01]  /*2470*/  IADD3 R66, P3, R60.reuse, R8, RZ ;  /* 0x000000083c427210 */ /* 0x048fe20007f7e0ff */
[----:B------:R3:W-:Y:S01]  /*2480*/  STL [R1+0x530], R67 ;  /* 0x0005304301007387 */ /* 0x0007e20000100800 */
[-C--:B------:R-:W-:Y:S02]  /*2490*/  LEA.HI.X.SX32 R61, R61, R2.reuse, 0x1, P2 ;  /* 0x000000023d3d7211 */ /* 0x080fe400010f0eff */
[----:B------:R-:W-:Y:S01]  /*24a0*/  LEA.HI.X.SX32 R60, R60, R2, 0x1, P3 ;  /* 0x000000023c3c7211 */ /* 0x000fe200018f0eff */
[----:B------:R1:W-:Y:S02]  /*24b0*/  STL [R1+0x538], R66 ;  /* 0x0005384201007387 */ /* 0x0003e40000100800 */
[----:B------:R-:W2:Y:S01]  /*24c0*/  LDC R52, c[0x0][0x268] ;  /* 0x00009a00ff347b82 */ /* 0x000ea20000000800 */
[C---:B0-----:R-:W-:Y:S01]  /*24d0*/  IMAD R68, R3.reuse, 0x24, RZ ;  /* 0x0000002403447824 */ /* 0x041fe200078e02ff */
[----:B------:R0:W-:Y:S01]  /*24e0*/  STL [R1+0x524], R62 ;  /* 0x0005243e01007387 */ /* 0x0001e20000100800 */
[----:B---3--:R-:W-:-:S03]  /*24f0*/  IMAD R67, R3, 0x25, RZ ;  /* 0x0000002503437824 */ /* 0x008fc600078e02ff */
[----:B------:R3:W-:Y:S02]  /*2500*/  STL [R1+0x52c], R61 ;  /* 0x00052c3d01007387 */ /* 0x0007e40000100800 */
[----:B------:R-:W2:Y:S01]  /*2510*/  LDC R53, c[0x0][0x268] ;  /* 0x00009a00ff357b82 */ /* 0x000ea20000000800 */
[----:B-1----:R-:W-:Y:S01]  /*2520*/  IMAD R66, R3, 0x26, RZ ;  /* 0x0000002603427824 */ /* 0x002fe200078e02ff */
[----:B------:R1:W-:Y:S01]  /*2530*/  STL [R1+0x534], R60 ;  /* 0x0005343c01007387 */ /* 0x0003e20000100800 */
[-C--:B0-----:R-:W-:Y:S02]  /*2540*/  IADD3 R62, P1, R56, R8.reuse, RZ ;  /* 0x00000008383e7210 */ /* 0x081fe40007f3e0ff */
[----:B---3--:R-:W-:-:S03]  /*2550*/  IADD3 R61, P2, R55, R8, RZ ;  /* 0x00000008373d7210 */ /* 0x008fc60007f5e0ff */
[----:B------:R0:W-:Y:S01]  /*2560*/  STL [R1+0x540], R62 ;  /* 0x0005403e01007387 */ /* 0x0001e20000100800 */
[----:B------:R-:W-:Y:S01]  /*2570*/  LEA.HI.X.SX32 R56, R56, R2, 0x1, P1 ;  /* 0x0000000238387211 */ /* 0x000fe200008f0eff */
[----:B------:R-:W3:Y:S01]  /*2580*/  LDC R57, c[0x0][0x268] ;  /* 0x00009a00ff397b82 */ /* 0x000ee20000000800 */
[C---:B-1----:R-:W-:Y:S01]  /*2590*/  IADD3 R60, P3, R54.reuse, R8, RZ ;  /* 0x00000008363c7210 */ /* 0x042fe20007f7e0ff */
[----:B------:R1:W-:Y:S01]  /*25a0*/  STL [R1+0x548], R61 ;  /* 0x0005483d01007387 */ /* 0x0003e20000100800 */
[-C--:B------:R-:W-:Y:S02]  /*25b0*/  LEA.HI.X.SX32 R55, R55, R2.reuse, 0x1, P2 ;  /* 0x0000000237377211 */ /* 0x080fe400010f0eff */
[----:B------:R-:W-:Y:S01]  /*25c0*/  LEA.HI.X.SX32 R54, R54, R2, 0x1, P3 ;  /* 0x0000000236367211 */ /* 0x000fe200018f0eff */
[----:B------:R4:W-:Y:S02]  /*25d0*/  STL [R1+0x550], R60 ;  /* 0x0005503c01007387 */ /* 0x0009e40000100800 */
[----:B------:R-:W3:Y:S01]  /*25e0*/  LDC R58, c[0x0][0x268] ;  /* 0x00009a00ff3a7b82 */ /* 0x000ee20000000800 */
[C---:B0-----:R-:W-:Y:S01]  /*25f0*/  IMAD R62, R3.reuse, 0x2a, RZ ;  /* 0x0000002a033e7824 */ /* 0x041fe200078e02ff */
[----:B------:R0:W-:Y:S01]  /*2600*/  STL [R1+0x53c], R56 ;  /* 0x00053c3801007387 */ /* 0x0001e20000100800 */
[----:B-1----:R-:W-:-:S03]  /*2610*/  IMAD R61, R3, 0x2b, RZ ;  /* 0x0000002b033d7824 */ /* 0x002fc600078e02ff */
[----:B------:R1:W-:Y:S02]  /*2620*/  STL [R1+0x544], R55 ;  /* 0x0005443701007387 */ /* 0x0003e40000100800 */
[----:B------:R-:W3:Y:S01]  /*2630*/  LDC R59, c[0x0][0x268] ;  /* 0x00009a00ff3b7b82 */ /* 0x000ee20000000800 */
[----:B----4-:R-:W-:Y:S01]  /*2640*/  IMAD R60, R3, 0x2c, RZ ;  /* 0x0000002c033c7824 */ /* 0x010fe200078e02ff */
[----:B------:R4:W-:Y:S01]  /*2650*/  STL [R1+0x54c], R54 ;  /* 0x00054c3601007387 */ /* 0x0009e20000100800 */
[-C--:B0-----:R-:W-:Y:S02]  /*2660*/  IADD3 R56, P1, R50, R8.reuse, RZ ;  /* 0x0000000832387210 */ /* 0x081fe40007f3e0ff */
[----:B-1----:R-:W-:-:S03]  /*2670*/  IADD3 R55, P2, R49, R8, RZ ;  /* 0x0000000831377210 */ /* 0x002fc60007f5e0ff */
[----:B------:R0:W-:Y:S01]  /*2680*/  STL [R1+0x558], R56 ;  /* 0x0005583801007387 */ /* 0x0001e20000100800 */
[----:B------:R-:W-:Y:S01]  /*2690*/  LEA.HI.X.SX32 R50, R50, R2, 0x1, P1 ;  /* 0x0000000232327211 */ /* 0x000fe200008f0eff */
[----:B------:R-:W1:Y:S01]  /*26a0*/  LDC R63, c[0x0][0x268] ;  /* 0x00009a00ff3f7b82 */ /* 0x000e620000000800 */
[C---:B----4-:R-:W-:Y:S01]  /*26b0*/  IADD3 R54, P3, R48.reuse, R8, RZ ;  /* 0x0000000830367210 */ /* 0x050fe20007f7e0ff */
[----:B------:R4:W-:Y:S01]  /*26c0*/  STL [R1+0x560], R55 ;  /* 0x0005603701007387 */ /* 0x0009e20000100800 */
[-C--:B------:R-:W-:Y:S02]  /*26d0*/  LEA.HI.X.SX32 R49, R49, R2.reuse, 0x1, P2 ;  /* 0x0000000231317211 */ /* 0x080fe400010f0eff */
[----:B------:R-:W-:Y:S01]  /*26e0*/  LEA.HI.X.SX32 R48, R48, R2, 0x1, P3 ;  /* 0x0000000230307211 */ /* 0x000fe200018f0eff */
[----:B------:R2:W-:Y:S02]  /*26f0*/  STL [R1+0x568], R54 ;  /* 0x0005683601007387 */ /* 0x0005e40000100800 */
[----:B------:R-:W1:Y:S01]  /*2700*/  LDC R64, c[0x0][0x268] ;  /* 0x00009a00ff407b82 */ /* 0x000e620000000800 */
[C---:B0-----:R-:W-:Y:S01]  /*2710*/  IMAD R56, R3.reuse, 0x30, RZ ;  /* 0x0000003003387824 */ /* 0x041fe200078e02ff */
[----:B------:R0:W-:Y:S01]  /*2720*/  STL [R1+0x554], R50 ;  /* 0x0005543201007387 */ /* 0x0001e20000100800 */
[----:B----4-:R-:W-:-:S03]  /*2730*/  IMAD R55, R3, 0x31, RZ ;  /* 0x0000003103377824 */ /* 0x010fc600078e02ff */
[----:B------:R4:W-:Y:S02]  /*2740*/  STL [R1+0x55c], R49 ;  /* 0x00055c3101007387 */ /* 0x0009e40000100800 */
[----:B------:R-:W1:Y:S01]  /*2750*/  LDC R65, c[0x0][0x268] ;  /* 0x00009a00ff417b82 */ /* 0x000e620000000800 */
[----:B--2---:R-:W-:Y:S01]  /*2760*/  IMAD R54, R3, 0x32, RZ ;  /* 0x0000003203367824 */ /* 0x004fe200078e02ff */
[----:B------:R2:W-:Y:S01]  /*2770*/  STL [R1+0x564], R48 ;  /* 0x0005643001007387 */ /* 0x0005e20000100800 */
[-C--:B0-----:R-:W-:Y:S02]  /*2780*/  IADD3 R50, P1, R44, R8.reuse, RZ ;  /* 0x000000082c327210 */ /* 0x081fe40007f3e0ff */
[----:B----4-:R-:W-:-:S03]  /*2790*/  IADD3 R49, P2, R43, R8, RZ ;  /* 0x000000082b317210 */ /* 0x010fc60007f5e0ff */
        /* <DEDUP_REMOVED lines=14> */
[----:B---3--:R-:W-:Y:S01]  /*2880*/  IMAD R48, R3, 0x38, RZ ;  /* 0x0000003803307824 */ /* 0x008fe200078e02ff */
[----:B------:R3:W-:Y:S01]  /*2890*/  STL [R1+0x57c], R42 ;  /* 0x00057c2a01007387 */ /* 0x0007e20000100800 */
[-C--:B0-----:R-:W-:Y:S02]  /*28a0*/  IADD3 R44, P1, R38, R8.reuse, RZ ;  /* 0x00000008262c7210 */ /* 0x081fe40007f3e0ff */
[----:B--2---:R-:W-:-:S03]  /*28b0*/  IADD3 R43, P2, R19, R8, RZ ;  /* 0x00000008132b7210 */ /* 0x004fc60007f5e0ff */
[----:B------:R0:W-:Y:S01]  /*28c0*/  STL [R1+0x588], R44 ;  /* 0x0005882c01007387 */ /* 0x0001e20000100800 */
[----:B------:R-:W2:Y:S01]  /*28d0*/  LDC R75, c[0x0][0x268] ;  /* 0x00009a00ff4b7b82 */ /* 0x000ea20000000800 */
[----:B---3--:R-:W-:Y:S02]  /*28e0*/  IADD3 R42, P3, R4, R8, RZ ;  /* 0x00000008042a7210 */ /* 0x008fe40007f7e0ff */
[----:B------:R3:W-:Y:S04]  /*28f0*/  STL [R1+0x590], R43 ;  /* 0x0005902b01007387 */ /* 0x0007e80000100800 */
[----:B------:R1:W-:Y:S01]  /*2900*/  STL [R1+0x598], R42 ;  /* 0x0005982a01007387 */ /* 0x0003e20000100800 */
[----:B------:R-:W2:Y:S01]  /*2910*/  LDC R76, c[0x0][0x268] ;  /* 0x00009a00ff4c7b82 */ /* 0x000ea20000000800 */
[----:B0-----:R-:W-:Y:S01]  /*2920*/  IMAD R44, R3, 0x3c, RZ ;  /* 0x0000003c032c7824 */ /* 0x001fe200078e02ff */
[----:B---3--:R-:W-:-:S02]  /*2930*/  LEA.HI.X.SX32 R43, R38, R2, 0x1, P1 ;  /* 0x00000002262b7211 */ /* 0x008fc400008f0eff */
[----:B------:R-:W-:-:S04]  /*2940*/  LEA.HI.X.SX32 R38, R4, R2, 0x1, P3 ;  /* 0x0000000204267211 */ /* 0x000fc800018f0eff */
[----:B------:R-:W0:Y:S01]  /*2950*/  LDC R77, c[0x0][0x268] ;  /* 0x00009a00ff4d7b82 */ /* 0x000e220000000800 */
[----:B-1----:R-:W-:Y:S01]  /*2960*/  LEA.HI.X.SX32 R42, R19, R2, 0x1, P2 ;  /* 0x00000002132a7211 */ /* 0x002fe200010f0eff */
[----:B------:R1:W-:Y:S01]  /*2970*/  STL [R1+0x584], R43 ;  /* 0x0005842b01007387 */ /* 0x0003e20000100800 */
[----:B------:R-:W-:Y:S01]  /*2980*/  IMAD R19, R39, 0x2, R27 ;  /* 0x0000000227137824 */ /* 0x000fe200078e021b */
[-C--:B------:R-:W-:Y:S02]  /*2990*/  IADD3 R4, P1, R37, R8.reuse, RZ ;  /* 0x0000000825047210 */ /* 0x080fe40007f3e0ff */
[----:B------:R3:W-:Y:S01]  /*29a0*/  STL [R1+0x58c], R42 ;  /* 0x00058c2a01007387 */ /* 0x0007e20000100800 */
[----:B------:R-:W-:Y:S01]  /*29b0*/  IADD3 R39, P2, R26, R8, RZ ;  /* 0x000000081a277210 */ /* 0x000fe20007f5e0ff */
[----:B------:R-:W0:Y:S02]  /*29c0*/  LDC R81, c[0x0][0x268] ;  /* 0x00009a00ff517b82 */ /* 0x000e240000000800 */
[----:B------:R4:W-:Y:S01]  /*29d0*/  STL [R1+0x594], R38 ;  /* 0x0005942601007387 */ /* 0x0009e20000100800 */
[----:B-1----:R-:W-:-:S03]  /*29e0*/  IMAD R43, R3, 0x3d, RZ ;  /* 0x0000003d032b7824 */ /* 0x002fc600078e02ff */
[----:B------:R1:W-:Y:S02]  /*29f0*/  STL [R1+0x5a0], R4 ;  /* 0x0005a00401007387 */ /* 0x0003e40000100800 */
[----:B------:R-:W0:Y:S01]  /*2a00*/  LDC R82, c[0x0][0x268] ;  /* 0x00009a00ff527b82 */ /* 0x000e220000000800 */
[----:B---3--:R-:W-:Y:S01]  /*2a10*/  IMAD R42, R3, 0x3e, RZ ;  /* 0x0000003e032a7824 */ /* 0x008fe200078e02ff */
[----:B------:R3:W-:Y:S01]  /*2a20*/  STL [R1+0x5a8], R39 ;  /* 0x0005a82701007387 */ /* 0x0007e20000100800 */
[----:B----4-:R-:W-:Y:S01]  /*2a30*/  IADD3 R38, P3, R14, R8, RZ ;  /* 0x000000080e267210 */ /* 0x010fe20007f7e0ff */
[----:B-1----:R-:W-:-:S04]  /*2a40*/  IMAD R4, R40, 0x2, R19 ;  /* 0x0000000228047824 */ /* 0x002fc800078e0213 */
[----:B------:R1:W-:Y:S01]  /*2a50*/  STL [R1+0x5b0], R38 ;  /* 0x0005b02601007387 */ /* 0x0003e20000100800 */
[----:B------:R-:W4:Y:S01]  /*2a60*/  LDC R83, c[0x0][0x268] ;  /* 0x00009a00ff537b82 */ /* 0x000f220000000800 */
[----:B------:R-:W-:Y:S01]  /*2a70*/  IMAD.SHL.U32 R40, R3, 0x40, RZ ;  /* 0x0000004003287824 */ /* 0x000fe200078e00ff */
[-C--:B---3--:R-:W-:Y:S02]  /*2a80*/  LEA.HI.X.SX32 R39, R37, R2.reuse, 0x1, P1 ;  /* 0x0000000225277211 */ /* 0x088fe400008f0eff */
[----:B------:R-:W-:Y:S02]  /*2a90*/  LEA.HI.X.SX32 R37, R14, R2, 0x1, P3 ;  /* 0x000000020e257211 */ /* 0x000fe400018f0eff */
[----:B------:R-:W-:Y:S01]  /*2aa0*/  IADD3 R14, P1, R36, R8, RZ ;  /* 0x00000008240e7210 */ /* 0x000fe20007f3e0ff */
[----:B------:R3:W-:Y:S01]  /*2ab0*/  STL [R1+0x59c], R39 ;  /* 0x00059c2701007387 */ /* 0x0007e20000100800 */
[----:B------:R-:W4:Y:S01]  /*2ac0*/  LDC R87, c[0x0][0x268] ;  /* 0x00009a00ff577b82 */ /* 0x000f220000000800 */
[----:B-1----:R-:W-:Y:S01]  /*2ad0*/  LEA.HI.X.SX32 R38, R26, R2, 0x1, P2 ;  /* 0x000000021a267211 */ /* 0x002fe200010f0eff */
[----:B------:R-:W-:-:S02]  /*2ae0*/  IMAD R26, R41, 0x2, R4 ;  /* 0x00000002291a7824 */ /* 0x000fc400078e0204 */
[C---:B------:R-:W-:Y:S02]  /*2af0*/  IMAD R41, R3.reuse, 0x3f, RZ ;  /* 0x0000003f03297824 */ /* 0x040fe400078e02ff */
[----:B------:R1:W-:Y:S02]  /*2b00*/  STL [R1+0x5a4], R38 ;  /* 0x0005a42601007387 */ /* 0x0003e40000100800 */
[----:B------:R-:W4:Y:S01]  /*2b10*/  LDC R88, c[0x0][0x268] ;  /* 0x00009a00ff587b82 */ /* 0x000f220000000800 */
[----:B---3--:R-:W-:Y:S01]  /*2b20*/  IMAD R39, R3, 0x41, RZ ;  /* 0x0000004103277824 */ /* 0x008fe200078e02ff */
[----:B------:R3:W-:Y:S04]  /*2b30*/  STL [R1+0x5ac], R37 ;  /* 0x0005ac2501007387 */ /* 0x0007e80000100800 */
[----:B------:R2:W-:Y:S01]  /*2b40*/  STL [R1+0x850], R14 ;  /* 0x0008500e01007387 */ /* 0x0005e20000100800 */
[-C--:B-1----:R-:W-:Y:S01]  /*2b50*/  IADD3 R38, P3, R6, R8.reuse, RZ ;  /* 0x0000000806267210 */ /* 0x082fe20007f7e0ff */
[----:B------:R-:W1:Y:S01]  /*2b60*/  LDC R89, c[0x0][0x268] ;  /* 0x00009a00ff597b82 */ /* 0x000e620000000800 */
[----:B---3--:R-:W-:-:S04]  /*2b70*/  IADD3 R37, P2, R25, R8, RZ ;  /* 0x0000000819257210 */ /* 0x008fc80007f5e0ff */
[-C--:B------:R-:W-:Y:S01]  /*2b80*/  LEA.HI.X.SX32 R25, R25, R2.reuse, 0x1, P2 ;  /* 0x0000000219197211 */ /* 0x080fe200010f0eff */
[----:B------:R3:W-:Y:S01]  /*2b90*/  STL [R1+0x854], R37 ;  /* 0x0008542501007387 */ /* 0x0007e20000100800 */
[----:B--2---:R-:W-:Y:S01]  /*2ba0*/  IMAD R14, R45, 0x2, R26 ;  /* 0x000000022d0e7824 */ /* 0x004fe200078e021a */
[----:B------:R-:W2:Y:S01]  /*2bb0*/  LDC R93, c[0x0][0x268] ;  /* 0x00009a00ff5d7b82 */ /* 0x000ea20000000800 */
[----:B------:R-:W-:Y:S01]  /*2bc0*/  IMAD R45, R3, 0x3b, RZ ;  /* 0x0000003b032d7824 */ /* 0x000fe200078e02ff */
[----:B------:R0:W-:Y:S01]  /*2bd0*/  STL [R1+0x858], R38 ;  /* 0x0008582601007387 */ /* 0x0001e20000100800 */
[----:B---3--:R-:W-:-:S05]  /*2be0*/  LEA.HI.X.SX32 R37, R36, R2, 0x1, P1 ;  /* 0x0000000224257211 */ /* 0x008fca00008f0eff */
[----:B------:R-:W3:Y:S01]  /*2bf0*/  LDC R94, c[0x0][0x268] ;  /* 0x00009a00ff5e7b82 */ /* 0x000ee20000000800 */
[----:B------:R-:W-:Y:S01]  /*2c00*/  LEA.HI.X.SX32 R36, R6, R2, 0x1, P3 ;  /* 0x0000000206247211 */ /* 0x000fe200018f0eff */
[----:B------:R-:W-:Y:S01]  /*2c10*/  IMAD R6, R46, 0x2, R14 ;  /* 0x000000022e067824 */ /* 0x000fe200078e020e */
[----:B------:R4:W-:Y:S01]  /*2c20*/  STL [R1+0x5b4], R37 ;  /* 0x0005b42501007387 */ /* 0x0009e20000100800 */
[C---:B------:R-:W-:Y:S02]  /*2c30*/  IMAD R46, R3.reuse, 0x3a, RZ ;  /* 0x0000003a032e7824 */ /* 0x040fe400078e02ff */
[----:B0-----:R-:W-:Y:S01]  /*2c40*/  IMAD R38, R3, 0x42, RZ ;  /* 0x0000004203267824 */ /* 0x001fe200078e02ff */
[----:B------:R0:W-:Y:S01]  /*2c50*/  STL [R1+0x83c], R25 ;  /* 0x00083c1901007387 */ /* 0x0001e20000100800 */
[----:B------:R-:W3:Y:S03]  /*2c60*/  LDC R95, c[0x0][0x268] ;  /* 0x00009a00ff5f7b82 */ /* 0x000ee60000000800 */
[----:B------:R0:W-:Y:S01]  /*2c70*/  STL [R1+0x840], R36 ;  /* 0x0008402401007387 */ /* 0x0001e20000100800 */
[----:B----4-:R-:W-:-:S04]  /*2c80*/  IADD3 R37, P2, R18, R8, RZ ;  /* 0x0000000812257210 */ /* 0x010fc80007f5e0ff */
[----:B------:R-:W4:Y:S01]  /*2c90*/  LDC R99, c[0x0][0x268] ;  /* 0x00009a00ff637b82 */ /* 0x000f220000000800 */
[-C--:B0-----:R-:W-:Y:S02]  /*2ca0*/  IADD3 R25, P1, R35, R8.reuse, RZ ;  /* 0x0000000823197210 */ /* 0x081fe40007f3e0ff */
[----:B------:R-:W-:-:S03]  /*2cb0*/  IADD3 R36, P3, R13, R8, RZ ;  /* 0x000000080d247210 */ /* 0x000fc60007f7e0ff */
[----:B------:R0:W-:Y:S02]  /*2cc0*/  STL [R1+0x844], R25 ;  /* 0x0008441901007387 */ /* 0x0001e40000100800 */
[----:B------:R-:W4:Y:S02]  /*2cd0*/  LDC R100, c[0x0][0x268] ;  /* 0x00009a00ff647b82 */ /* 0x000f240000000800 */
[----:B------:R1:W-:Y:S04]  /*2ce0*/  STL [R1+0x848], R37 ;  /* 0x0008482501007387 */ /* 0x0003e80000100800 */
[----:B------:R2:W-:Y:S01]  /*2cf0*/  STL [R1+0x84c], R36 ;  /* 0x00084c2401007387 */ /* 0x0005e20000100800 */
[----:B0-----:R-:W-:Y:S01]  /*2d00*/  IMAD R25, R47, 0x2, R6 ;  /* 0x000000022f197824 */ /* 0x001fe200078e0206 */
[----:B------:R-:W0:Y:S01]  /*2d10*/  LDC R101, c[0x0][0x268] ;  /* 0x00009a00ff657b82 */ /* 0x000e220000000800 */
[----:B------:R-:W-:Y:S01]  /*2d20*/  IMAD R47, R3, 0x39, RZ ;  /* 0x00000039032f7824 */ /* 0x000fe200078e02ff */
[----:B-1----:R-:W-:-:S02]  /*2d30*/  LEA.HI.X.SX32 R37, R35, R2, 0x1, P1 ;  /* 0x0000000223257211 */ /* 0x002fc400008f0eff */
[-C--:B------:R-:W-:Y:S02]  /*2d40*/  LEA.HI.X.SX32 R35, R13, R2.reuse, 0x1, P3 ;  /* 0x000000020d237211 */ /* 0x080fe400018f0eff */
[----:B--2---:R-:W-:Y:S01]  /*2d50*/  LEA.HI.X.SX32 R36, R18, R2, 0x1, P2 ;  /* 0x0000000212247211 */ /* 0x004fe200010f0eff */
[----:B------:R1:W-:Y:S01]  /*2d60*/  STL [R1+0x5b8], R37 ;  /* 0x0005b82501007387 */ /* 0x0003e20000100800 */
[----:B------:R-:W-:Y:S01]  /*2d70*/  IADD3 R13, P1, R34, R8, RZ ;  /* 0x00000008220d7210 */ /* 0x000fe20007f3e0ff */
[----:B------:R-:W-:Y:S01]  /*2d80*/  IMAD R18, R51, 0x2, R25 ;  /* 0x0000000233127824 */ /* 0x000fe200078e0219 */
[----:B------:R-:W2:Y:S01]  /*2d90*/  LDC R105, c[0x0][0x268] ;  /* 0x00009a00ff697b82 */ /* 0x000ea20000000800 */
[----:B------:R3:W-:Y:S01]  /*2da0*/  STL [R1+0x828], R36 ;  /* 0x0008282401007387 */ /* 0x0007e20000100800 */
[----:B------:R-:W-:-:S03]  /*2db0*/  IMAD R51, R3, 0x35, RZ ;  /* 0x0000003503337824 */ /* 0x000fc600078e02ff */
[----:B------:R3:W-:Y:S01]  /*2dc0*/  STL [R1+0x82c], R35 ;  /* 0x00082c2301007387 */ /* 0x0007e20000100800 */
[----:B-1----:R-:W-:Y:S02]  /*2dd0*/  IMAD R37, R3, 0x43, RZ ;  /* 0x0000004303257824 */ /* 0x002fe400078e02ff */
[----:B------:R-:W1:Y:S01]  /*2de0*/  LDC R106, c[0x0][0x268] ;  /* 0x00009a00ff6a7b82 */ /* 0x000e620000000800 */
[----:B------:R4:W-:Y:S01]  /*2df0*/  STL [R1+0x830], R13 ;  /* 0x0008300d01007387 */ /* 0x0009e20000100800 */
[-C--:B---3--:R-:W-:Y:S02]  /*2e00*/  IADD3 R36, P2, R24, R8.reuse, RZ ;  /* 0x0000000818247210 */ /* 0x088fe40007f5e0ff */
[----:B------:R-:W-:-:S03]  /*2e10*/  IADD3 R35, P3, R17, R8, RZ ;  /* 0x0000000811237210 */ /* 0x000fc60007f7e0ff */
[----:B------:R3:W-:Y:S01]  /*2e20*/  STL [R1+0x834], R36 ;  /* 0x0008342401007387 */ /* 0x0007e20000100800 */
[----:B------:R-:W1:Y:S01]  /*2e30*/  LDC R112, c[0x0][0x268] ;  /* 0x00009a00ff707b82 */ /* 0x000e620000000800 */
[----:B----4-:R-:W-:Y:S02]  /*2e40*/  IMAD R13, R52, 0x2, R18 ;  /* 0x00000002340d7824 */ /* 0x010fe400078e0212 */
[----:B------:R4:W-:Y:S01]  /*2e50*/  STL [R1+0x838], R35 ;  /* 0x0008382301007387 */ /* 0x0009e20000100800 */
[----:B------:R-:W-:-:S04]  /*2e60*/  IMAD R52, R3, 0x34, RZ ;  /* 0x0000003403347824 */ /* 0x000fc800078e02ff */
[----:B------:R-:W1:Y:S01]  /*2e70*/  LDC R114, c[0x0][0x268] ;  /* 0x00009a00ff727b82 */ /* 0x000e620000000800 */
[-C--:B---3--:R-:W-:Y:S02]  /*2e80*/  LEA.HI.X.SX32 R36, R34, R2.reuse, 0x1, P1 ;  /* 0x0000000222247211 */ /* 0x088fe400008f0eff */
[-C--:B------:R-:W-:Y:S02]  /*2e90*/  LEA.HI.X.SX32 R34, R17, R2.reuse, 0x1, P3 ;  /* 0x0000000211227211 */ /* 0x080fe400018f0eff */
[----:B----4-:R-:W-:Y:S01]  /*2ea0*/  LEA.HI.X.SX32 R35, R24, R2, 0x1, P2 ;  /* 0x0000000218237211 */ /* 0x010fe200010f0eff */
[----:B------:R3:W-:Y:S01]  /*2eb0*/  STL [R1+0x5bc], R36 ;  /* 0x0005bc2401007387 */ /* 0x0007e20000100800 */
[----:B------:R-:W-:Y:S01]  /*2ec0*/  IADD3 R17, P1, R33, R8, RZ ;  /* 0x0000000821117210 */ /* 0x000fe20007f3e0ff */
[----:B------:R-:W-:Y:S01]  /*2ed0*/  IMAD R24, R53, 0x2, R13 ;  /* 0x0000000235187824 */ /* 0x000fe200078e020d */
[----:B------:R-:W4:Y:S01]  /*2ee0*/  LDC R115, c[0x0][0x268] ;  /* 0x00009a00ff737b82 */ /* 0x000f220000000800 */
[----:B------:R0:W-:Y:S01]  /*2ef0*/  STL [R1+0x814], R35 ;  /* 0x0008142301007387 */ /* 0x0001e20000100800 */
[----:B------:R-:W-:-:S03]  /*2f00*/  IMAD R53, R3, 0x33, RZ ;  /* 0x0000003303357824 */ /* 0x000fc600078e02ff */
[----:B------:R2:W-:Y:S01]  /*2f10*/  STL [R1+0x818], R34 ;  /* 0x0008182201007387 */ /* 0x0005e20000100800 */
[----:B---3--:R-:W-:Y:S02]  /*2f20*/  IMAD R36, R3, 0x44, RZ ;  /* 0x0000004403247824 */ /* 0x008fe400078e02ff */
[----:B------:R-:W3:Y:S01]  /*2f30*/  LDC R117, c[0x0][0x268] ;  /* 0x00009a00ff757b82 */ /* 0x000ee20000000800 */
[----:B------:R2:W-:Y:S01]  /*2f40*/  STL [R1+0x81c], R17 ;  /* 0x00081c1101007387 */ /* 0x0005e20000100800 */
[-C--:B0-----:R-:W-:Y:S02]  /*2f50*/  IADD3 R35, P3, R5, R8.reuse, RZ ;  /* 0x0000000805237210 */ /* 0x081fe40007f7e0ff */
[----:B--2---:R-:W-:-:S04]  /*2f60*/  IADD3 R34, P2, R23, R8, RZ ;  /* 0x0000000817227210 */ /* 0x004fc80007f5e0ff */
[----:B------:R-:W0:Y:S01]  /*2f70*/  LDC R118, c[0x0][0x268] ;  /* 0x00009a00ff767b82 */ /* 0x000e220000000800 */
[-C--:B------:R-:W-:Y:S01]  /*2f80*/  LEA.HI.X.SX32 R23, R23, R2.reuse, 0x1, P2 ;  /* 0x0000000217177211 */ /* 0x080fe200010f0eff */
[----:B------:R2:W-:Y:S01]  /*2f90*/  STL [R1+0x820], R34 ;  /* 0x0008202201007387 */ /* 0x0005e20000100800 */
[----:B------:R-:W-:Y:S02]  /*2fa0*/  IMAD R17, R57, 0x2, R24 ;  /* 0x0000000239117824 */ /* 0x000fe400078e0218 */
[----:B------:R-:W-:Y:S01]  /*2fb0*/  IMAD R57, R3, 0x2f, RZ ;  /* 0x0000002f03397824 */ /* 0x000fe200078e02ff */
[----:B------:R1:W-:Y:S02]  /*2fc0*/  STL [R1+0x824], R35 ;  /* 0x0008242301007387 */ /* 0x0003e40000100800 */
[----:B------:R-:W0:Y:S01]  /*2fd0*/  LDC R119, c[0x0][0x268] ;  /* 0x00009a00ff777b82 */ /* 0x000e220000000800 */
[-C--:B--2---:R-:W-:Y:S02]  /*2fe0*/  LEA.HI.X.SX32 R34, R33, R2.reuse, 0x1, P1 ;  /* 0x0000000221227211 */ /* 0x084fe400008f0eff */
[----:B------:R-:W-:Y:S01]  /*2ff0*/  LEA.HI.X.SX32 R33, R5, R2, 0x1, P3 ;  /* 0x0000000205217211 */ /* 0x000fe200018f0eff */
[----:B------:R-:W-:-:S04]  /*3000*/  IMAD R5, R58, 0x2, R17 ;  /* 0x000000023a057824 */ /* 0x000fc800078e0211 */
[----:B------:R-:W2:Y:S01]  /*3010*/  LDC R120, c[0x0][0x268] ;  /* 0x00009a00ff787b82 */ /* 0x000ea20000000800 */
[----:B------:R4:W-:Y:S01]  /*3020*/  STL [R1+0x5c0], R34 ;  /* 0x0005c02201007387 */ /* 0x0009e20000100800 */
[C---:B------:R-:W-:Y:S02]  /*3030*/  IMAD R58, R3.reuse, 0x2e, RZ ;  /* 0x0000002e033a7824 */ /* 0x040fe400078e02ff */
[----:B-1----:R-:W-:Y:S01]  /*3040*/  IMAD R35, R3, 0x45, RZ ;  /* 0x0000004503237824 */ /* 0x002fe200078e02ff */
[----:B------:R1:W-:Y:S03]  /*3050*/  STL [R1+0x800], R23 ;  /* 0x0008001701007387 */ /* 0x0003e60000100800 */
[----:B------:R-:W2:Y:S01]  /*3060*/  LDC R121, c[0x0][0x268] ;  /* 0x00009a00ff797b82 */ /* 0x000ea20000000800 */
[----:B------:R3:W-:Y:S01]  /*3070*/  STL [R1+0x804], R33 ;  /* 0x0008042101007387 */ /* 0x0007e20000100800 */
[----:B----4-:R-:W-:-:S02]  /*3080*/  IADD3 R34, P2, R10, R8, RZ ;  /* 0x000000080a227210 */ /* 0x010fc40007f5e0ff */
[----:B-1----:R-:W-:-:S04]  /*3090*/  IADD3 R23, P1, R32, R8, RZ ;  /* 0x0000000820177210 */ /* 0x002fc80007f3e0ff */
[----:B------:R-:W1:Y:S01]  /*30a0*/  LDC R122, c[0x0][0x268] ;  /* 0x00009a00ff7a7b82 */ /* 0x000e620000000800 */
[----:B---3--:R-:W-:Y:S01]  /*30b0*/  IADD3 R33, P3, R9, R8, RZ ;  /* 0x0000000809217210 */ /* 0x008fe20007f7e0ff */
[----:B------:R3:W-:Y:S04]  /*30c0*/  STL [R1+0x808], R23 ;  /* 0x0008081701007387 */ /* 0x0007e80000100800 */
[----:B------:R4:W-:Y:S02]  /*30d0*/  STL [R1+0x80c], R34 ;  /* 0x00080c2201007387 */ /* 0x0009e40000100800 */
[----:B------:R-:W1:Y:S02]  /*30e0*/  LDC R123, c[0x0][0x268] ;  /* 0x00009a00ff7b7b82 */ /* 0x000e640000000800 */
[----:B------:R0:W-:Y:S01]  /*30f0*/  STL [R1+0x810], R33 ;  /* 0x0008102101007387 */ /* 0x0001e20000100800 */
[----:B---3--:R-:W-:-:S02]  /*3100*/  IMAD R23, R59, 0x2, R5 ;  /* 0x000000023b177824 */ /* 0x008fc400078e0205 */
[----:B------:R-:W-:-:S03]  /*3110*/  IMAD R59, R3, 0x2d, RZ ;  /* 0x0000002d033b7824 */ /* 0x000fc600078e02ff */
[----:B------:R-:W3:Y:S01]  /*3120*/  LDC R124, c[0x0][0x268] ;  /* 0x00009a00ff7c7b82 */ /* 0x000ee20000000800 */
[-C--:B----4-:R-:W-:Y:S02]  /*3130*/  LEA.HI.X.SX32 R34, R32, R2.reuse, 0x1, P1 ;  /* 0x0000000220227211 */ /* 0x090fe400008f0eff */
[-C--:B------:R-:W-:Y:S02]  /*3140*/  LEA.HI.X.SX32 R32, R9, R2.reuse, 0x1, P3 ;  /* 0x0000000209207211 */ /* 0x080fe400018f0eff */
[----:B0-----:R-:W-:Y:S01]  /*3150*/  LEA.HI.X.SX32 R33, R10, R2, 0x1, P2 ;  /* 0x000000020a217211 */ /* 0x001fe200010f0eff */
[----:B------:R0:W-:Y:S01]  /*3160*/  STL [R1+0x5c4], R34 ;  /* 0x0005c42201007387 */ /* 0x0001e20000100800 */
[----:B------:R-:W-:Y:S01]  /*3170*/  IADD3 R9, P1, R31, R8, RZ ;  /* 0x000000081f097210 */ /* 0x000fe20007f3e0ff */
[----:B------:R-:W-:Y:S01]  /*3180*/  IMAD R10, R63, 0x2, R23 ;  /* 0x000000023f0a7824 */ /* 0x000fe200078e0217 */
[----:B------:R-:W4:Y:S01]  /*3190*/  LDC R125, c[0x0][0x268] ;  /* 0x00009a00ff7d7b82 */ /* 0x000f220000000800 */
[----:B------:R2:W-:Y:S01]  /*31a0*/  STL [R1+0x7ec], R33 ;  /* 0x0007ec2101007387 */ /* 0x0005e20000100800 */
[----:B------:R-:W-:-:S03]  /*31b0*/  IMAD R63, R3, 0x29, RZ ;  /* 0x00000029033f7824 */ /* 0x000fc600078e02ff */
[----:B------:R2:W-:Y:S01]  /*31c0*/  STL [R1+0x7f0], R32 ;  /* 0x0007f02001007387 */ /* 0x0005e20000100800 */
[----:B0-----:R-:W-:Y:S02]  /*31d0*/  IMAD R34, R3, 0x46, RZ ;  /* 0x0000004603227824 */ /* 0x001fe400078e02ff */
[----:B------:R-:W0:Y:S01]  /*31e0*/  LDC R116, c[0x0][0x268] ;  /* 0x00009a00ff747b82 */ /* 0x000e220000000800 */
[----:B------:R2:W-:Y:S02]  /*31f0*/  STL [R1+0x7f4], R9 ;  /* 0x0007f40901007387 */ /* 0x0005e40000100800 */
[-C--:B--2---:R-:W-:Y:S02]  /*3200*/  IADD3 R33, P2, R22, R8.reuse, RZ ;  /* 0x0000000816217210 */ /* 0x084fe40007f5e0ff */
[----:B------:R-:W-:-:S03]  /*3210*/  IADD3 R32, P3, R16, R8, RZ ;  /* 0x0000000810207210 */ /* 0x000fc60007f7e0ff */
[----:B------:R2:W-:Y:S01]  /*3220*/  STL [R1+0x7f8], R33 ;  /* 0x0007f82101007387 */ /* 0x0005e20000100800 */
[----:B------:R-:W-:-:S03]  /*3230*/  IMAD R9, R64, 0x2, R10 ;  /* 0x0000000240097824 */ /* 0x000fc600078e020a */
[----:B------:R1:W-:Y:S01]  /*3240*/  STL [R1+0x7fc], R32 ;  /* 0x0007fc2001007387 */ /* 0x0003e20000100800 */
[----:B------:R-:W-:Y:S01]  /*3250*/  IMAD R64, R3, 0x28, RZ ;  /* 0x0000002803407824 */ /* 0x000fe200078e02ff */
[-C--:B--2---:R-:W-:Y:S02]  /*3260*/  LEA.HI.X.SX32 R33, R31, R2.reuse, 0x1, P1 ;  /* 0x000000021f217211 */ /* 0x084fe400008f0eff */
[-C--:B------:R-:W-:Y:S02]  /*3270*/  LEA.HI.X.SX32 R31, R16, R2.reuse, 0x1, P3 ;  /* 0x00000002101f7211 */ /* 0x080fe400018f0eff */
[----:B-1----:R-:W-:Y:S01]  /*3280*/  LEA.HI.X.SX32 R32, R22, R2, 0x1, P2 ;  /* 0x0000000216207211 */ /* 0x002fe200010f0eff */
[----:B------:R1:W-:Y:S01]  /*3290*/  STL [R1+0x5c8], R33 ;  /* 0x0005c82101007387 */ /* 0x0003e20000100800 */
[----:B------:R-:W-:Y:S01]  /*32a0*/  IADD3 R16, P1, R30, R8, RZ ;  /* 0x000000081e107210 */ /* 0x000fe20007f3e0ff */
[----:B------:R-:W-:Y:S02]  /*32b0*/  IMAD R22, R65, 0x2, R9 ;  /* 0x0000000241167824 */ /* 0x000fe400078e0209 */
[----:B------:R2:W-:Y:S01]  /*32c0*/  STL [R1+0x7d8], R32 ;  /* 0x0007d82001007387 */ /* 0x0005e20000100800 */
[----:B------:R-:W-:-:S03]  /*32d0*/  IMAD R65, R3, 0x27, RZ ;  /* 0x0000002703417824 */ /* 0x000fc600078e02ff */
[----:B------:R3:W-:Y:S01]  /*32e0*/  STL [R1+0x7dc], R31 ;  /* 0x0007dc1f01007387 */ /* 0x0007e20000100800 */
[----:B-1----:R-:W-:-:S03]  /*32f0*/  IMAD R33, R3, 0x47, RZ ;  /* 0x0000004703217824 */ /* 0x002fc600078e02ff */
[----:B------:R1:W-:Y:S01]  /*3300*/  STL [R1+0x7e0], R16 ;  /* 0x0007e01001007387 */ /* 0x0003e20000100800 */
[-C--:B--2---:R-:W-:Y:S02]  /*3310*/  IADD3 R32, P3, R12, R8.reuse, RZ ;  /* 0x000000080c207210 */ /* 0x084fe40007f7e0ff */
[----:B---3--:R-:W-:-:S04]  /*3320*/  IADD3 R31, P2, R21, R8, RZ ;  /* 0x00000008151f7210 */ /* 0x008fc80007f5e0ff */
[-C--:B------:R-:W-:Y:S01]  /*3330*/  LEA.HI.X.SX32 R21, R21, R2.reuse, 0x1, P2 ;  /* 0x0000000215157211 */ /* 0x080fe200010f0eff */
[----:B------:R2:W-:Y:S01]  /*3340*/  STL [R1+0x7e4], R31 ;  /* 0x0007e41f01007387 */ /* 0x0005e20000100800 */
[----:B-1----:R-:W-:Y:S02]  /*3350*/  IMAD R16, R69, 0x2, R22 ;  /* 0x0000000245107824 */ /* 0x002fe400078e0216 */
[C---:B------:R-:W-:Y:S01]  /*3360*/  IMAD R69, R3.reuse, 0x23, RZ ;  /* 0x0000002303457824 */ /* 0x040fe200078e02ff */
[----:B------:R1:W-:Y:S01]  /*3370*/  STL [R1+0x7e8], R32 ;  /* 0x0007e82001007387 */ /* 0x0003e20000100800 */
[-C--:B--2---:R-:W-:Y:S02]  /*3380*/  LEA.HI.X.SX32 R31, R30, R2.reuse, 0x1, P1 ;  /* 0x000000021e1f7211 */ /* 0x084fe400008f0eff */
[----:B------:R-:W-:Y:S01]  /*3390*/  LEA.HI.X.SX32 R30, R12, R2, 0x1, P3 ;  /* 0x000000020c1e7211 */ /* 0x000fe200018f0eff */
[----:B------:R-:W-:Y:S02]  /*33a0*/  IMAD R12, R70, 0x2, R16 ;  /* 0x00000002460c7824 */ /* 0x000fe400078e0210 */
[----:B------:R2:W-:Y:S01]  /*33b0*/  STL [R1+0x5cc], R31 ;  /* 0x0005cc1f01007387 */ /* 0x0005e20000100800 */
[----:B------:R-:W-:-:S02]  /*33c0*/  IMAD R70, R3, 0x22, RZ ;  /* 0x0000002203467824 */ /* 0x000fc400078e02ff */
[----:B-1----:R-:W-:Y:S01]  /*33d0*/  IMAD R32, R3, 0x48, RZ ;  /* 0x0000004803207824 */ /* 0x002fe200078e02ff */
[----:B------:R1:W-:Y:S04]  /*33e0*/  STL [R1+0x7c4], R21 ;  /* 0x0007c41501007387 */ /* 0x0003e80000100800 */
[----:B------:R3:W-:Y:S01]  /*33f0*/  STL [R1+0x7c8], R30 ;  /* 0x0007c81e01007387 */ /* 0x0007e20000100800 */
[-C--:B--2---:R-:W-:Y:S02]  /*3400*/  IADD3 R31, P2, R15, R8.reuse, RZ ;  /* 0x000000080f1f7210 */ /* 0x084fe40007f5e0ff */
[-C--:B-1----:R-:W-:Y:S02]  /*3410*/  IADD3 R21, P1, R29, R8.reuse, RZ ;  /* 0x000000081d157210 */ /* 0x082fe40007f3e0ff */
[----:B---3--:R-:W-:-:S03]  /*3420*/  IADD3 R30, P3, R7, R8, RZ ;  /* 0x00000008071e7210 */ /* 0x008fc60007f7e0ff */
[----:B------:R1:W-:Y:S04]  /*3430*/  STL [R1+0x7cc], R21 ;  /* 0x0007cc1501007387 */ /* 0x0003e80000100800 */
[----:B------:R2:W-:Y:S04]  /*3440*/  STL [R1+0x7d0], R31 ;  /* 0x0007d01f01007387 */ /* 0x0005e80000100800 */
[----:B------:R3:W-:Y:S01]  /*3450*/  STL [R1+0x7d4], R30 ;  /* 0x0007d41e01007387 */ /* 0x0007e20000100800 */
[----:B-1----:R-:W-:Y:S02]  /*3460*/  IMAD R21, R71, 0x2, R12 ;  /* 0x0000000247157824 */ /* 0x002fe400078e020c */
[----:B------:R-:W-:Y:S01]  /*3470*/  IMAD R71, R3, 0x21, RZ ;  /* 0x0000002103477824 */ /* 0x000fe200078e02ff */
[----:B--2---:R-:W-:-:S02]  /*3480*/  LEA.HI.X.SX32 R31, R29, R2, 0x1, P1 ;  /* 0x000000021d1f7211 */ /* 0x004fc400008f0eff */
[-C--:B------:R-:W-:Y:S02]  /*3490*/  LEA.HI.X.SX32 R29, R7, R2.reuse, 0x1, P3 ;  /* 0x00000002071d7211 */ /* 0x080fe400018f0eff */
[----:B---3--:R-:W-:Y:S01]  /*34a0*/  LEA.HI.X.SX32 R30, R15, R2, 0x1, P2 ;  /* 0x000000020f1e7211 */ /* 0x008fe200010f0eff */
        /* <DEDUP_REMOVED lines=9> */
[----:B---3--:R-:W-:-:S03]  /*3540*/  IADD3 R29, P3, R11, R8, RZ ;  /* 0x000000080b1d7210 */ /* 0x008fc60007f7e0ff */
[----:B------:R2:W-:Y:S01]  /*3550*/  STL [R1+0x7bc], R30 ;  /* 0x0007bc1e01007387 */ /* 0x0005e20000100800 */
[----:B-1----:R-:W-:-:S03]  /*3560*/  IMAD R7, R76, 0x2, R15 ;  /* 0x000000024c077824 */ /* 0x002fc600078e020f */
        /* <DEDUP_REMOVED lines=18> */
[----:B------:R-:W-:Y:S01]  /*3690*/  IMAD R81, R3, 0x17, RZ ;  /* 0x0000001703517824 */ /* 0x000fe200078e02ff */
        /* <DEDUP_REMOVED lines=33> */
[----:B------:R-:W-:Y:S01]  /*38b0*/  IMAD.SHL.U32 R88, R3, 0x10, RZ ;  /* 0x0000001003587824 */ /* 0x000fe200078e00ff */
        /* <DEDUP_REMOVED lines=73> */
[----:B-1----:R-:W-:-:S02]  /*3d50*/  IMAD R23, R3, 0x51, RZ ;  /* 0x0000005103177824 */ /* 0x002fc400078e02ff */
[----:B------:R-:W-:Y:S01]  /*3d60*/  IMAD R106, R3, 0x63, RZ ;  /* 0x00000063036a7824 */ /* 0x000fe200078e02ff */
        /* <DEDUP_REMOVED lines=90> */
[----:B---3--:R-:W-:Y:S01]  /*4310*/  IADD3 R16, P2, R11, R8, RZ ;  /* 0x000000080b107210 */ /* 0x008fe20007f5e0ff */
[----:B-1----:R-:W-:-:S04]  /*4320*/  IMAD R7, R124, 0x2, R12 ;  /* 0x000000027c077824 */ /* 0x002fc800078e020c */
[----:B------:R1:W-:Y:S01]  /*4330*/  STL [R1+0x6b8], R16 ;  /* 0x0006b81001007387 */ /* 0x0003e20000100800 */
[----:B------:R-:W-:-:S03]  /*4340*/  IMAD R124, R3, 0x72, RZ ;  /* 0x00000072037c7824 */ /* 0x000fc600078e02ff */
[----:B------:R2:W-:Y:S01]  /*4350*/  STL [R1+0x6bc], R17 ;  /* 0x0006bc1101007387 */ /* 0x0005e20000100800 */
[-C--:B-1----:R-:W-:Y:S02]  /*4360*/  LEA.HI.X.SX32 R16, R15, R2.reuse, 0x1, P1 ;  /* 0x000000020f107211 */ /* 0x082fe400008f0eff */
[-C--:B------:R-:W-:Y:S02]  /*4370*/  LEA.HI.X.SX32 R15, R11, R2.reuse, 0x1, P2 ;  /* 0x000000020b0f7211 */ /* 0x080fe400010f0eff */
[----:B------:R-:W-:Y:S01]  /*4380*/  LEA.HI.X.SX32 R11, R4, R2, 0x1, P3 ;  /* 0x00000002040b7211 */ /* 0x000fe200018f0eff */
[----:B------:R1:W-:Y:S01]  /*4390*/  STL [R1+0x608], R16 ;  /* 0x0006081001007387 */ /* 0x0003e20000100800 */
[----:B----4-:R-:W-:Y:S02]  /*43a0*/  IMAD R4, R125, 0x2, R7 ;  /* 0x000000027d047824 */ /* 0x010fe400078e0207 */
[C---:B--2---:R-:W-:Y:S01]  /*43b0*/  IMAD R17, R3.reuse, 0x57, RZ ;  /* 0x0000005703117824 */ /* 0x044fe200078e02ff */
[----:B------:R2:W-:Y:S01]  /*43c0*/  STL [R1+0x698], R15 ;  /* 0x0006980f01007387 */ /* 0x0005e20000100800 */
[----:B------:R-:W-:-:S03]  /*43d0*/  IMAD R125, R3, 0x73, RZ ;  /* 0x00000073037d7824 */ /* 0x000fc600078e02ff */
[----:B------:R3:W-:Y:S01]  /*43e0*/  STL [R1+0x69c], R11 ;  /* 0x00069c0b01007387 */ /* 0x0007e20000100800 */
[-C--:B-1----:R-:W-:Y:S02]  /*43f0*/  IADD3 R16, P2, R6, R8.reuse, RZ ;  /* 0x0000000806107210 */ /* 0x082fe40007f5e0ff */
[CC--:B--2---:R-:W-:Y:S02]  /*4400*/  IADD3 R15, P3, R5.reuse, R8.reuse, RZ ;  /* 0x00000008050f7210 */ /* 0x0c4fe40007f7e0ff */
[----:B---3--:R-:W-:Y:S02]  /*4410*/  IADD3 R11, P1, R14, R8, RZ ;  /* 0x000000080e0b7210 */ /* 0x008fe40007f3e0ff */
[----:B------:R-:W-:-:S03]  /*4420*/  LEA.HI.X.SX32 R5, R5, R2, 0x1, P3 ;  /* 0x0000000205057211 */ /* 0x000fc600018f0eff */
[----:B------:R0:W-:Y:S04]  /*4430*/  STL [R1+0x6a0], R11 ;  /* 0x0006a00b01007387 */ /* 0x0001e80000100800 */
[----:B------:R1:W-:Y:S04]  /*4440*/  STL [R1+0x6a4], R16 ;  /* 0x0006a41001007387 */ /* 0x0003e80000100800 */
[----:B------:R2:W-:Y:S01]  /*4450*/  STL [R1+0x6a8], R15 ;  /* 0x0006a80f01007387 */ /* 0x0005e20000100800 */
[----:B0-----:R-:W-:Y:S02]  /*4460*/  IMAD R11, R116, 0x2, R4 ;  /* 0x00000002740b7824 */ /* 0x001fe400078e0204 */
[----:B------:R-:W0:Y:S01]  /*4470*/  LDC R116, c[0x0][0x268] ;  /* 0x00009a00ff747b82 */ /* 0x000e220000000800 */
[----:B-1----:R-:W-:Y:S01]  /*4480*/  IMAD R16, R3, 0x58, RZ ;  /* 0x0000005803107824 */ /* 0x002fe200078e02ff */
[----:B--2---:R-:W-:-:S02]  /*4490*/  LEA.HI.X.SX32 R15, R14, R2, 0x1, P1 ;  /* 0x000000020e0f7211 */ /* 0x004fc400008f0eff */
[----:B------:R-:W-:-:S03]  /*44a0*/  LEA.HI.X.SX32 R14, R6, R2, 0x1, P2 ;  /* 0x00000002060e7211 */ /* 0x000fc600010f0eff */
[----:B------:R1:W-:Y:S04]  /*44b0*/  STL [R1+0x60c], R15 ;  /* 0x00060c0f01007387 */ /* 0x0003e80000100800 */
[----:B------:R2:W-:Y:S04]  /*44c0*/  STL [R1+0x684], R14 ;  /* 0x0006840e01007387 */ /* 0x0005e80000100800 */
[----:B------:R3:W-:Y:S01]  /*44d0*/  STL [R1+0x688], R5 ;  /* 0x0006880501007387 */ /* 0x0007e20000100800 */
[-C--:B-1----:R-:W-:Y:S01]  /*44e0*/  IADD3 R15, P2, R10, R8.reuse, RZ ;  /* 0x000000080a0f7210 */ /* 0x082fe20007f5e0ff */
[----:B0-----:R-:W-:Y:S01]  /*44f0*/  IMAD R6, R116, 0x2, R11 ;  /* 0x0000000274067824 */ /* 0x001fe200078e020b */
[-C--:B--2---:R-:W-:Y:S01]  /*4500*/  IADD3 R14, P3, R9, R8.reuse, RZ ;  /* 0x00000008090e7210 */ /* 0x084fe20007f7e0ff */
[----:B------:R-:W0:Y:S01]  /*4510*/  LDC R116, c[0x0][0x268] ;  /* 0x00009a00ff747b82 */ /* 0x000e220000000800 */
[----:B---3--:R-:W-:-:S02]  /*4520*/  IADD3 R5, P1, R13, R8, RZ ;  /* 0x000000080d057210 */ /* 0x008fc40007f3e0ff */
[----:B------:R-:W-:-:S03]  /*4530*/  LEA.HI.X.SX32 R9, R9, R2, 0x1, P3 ;  /* 0x0000000209097211 */ /* 0x000fc600018f0eff */
[----:B------:R-:W-:Y:S04]  /*4540*/  STL [R1+0x68c], R5 ;  /* 0x00068c0501007387 */ /* 0x000fe80000100800 */
[----:B------:R1:W-:Y:S04]  /*4550*/  STL [R1+0x690], R15 ;  /* 0x0006900f01007387 */ /* 0x0003e80000100800 */
[----:B------:R2:W-:Y:S01]  /*4560*/  STL [R1+0x694], R14 ;  /* 0x0006940e01007387 */ /* 0x0005e20000100800 */
[----:B-1----:R-:W-:Y:S02]  /*4570*/  IMAD R15, R3, 0x59, RZ ;  /* 0x00000059030f7824 */ /* 0x002fe400078e02ff */
[----:B0-----:R-:W-:-:S02]  /*4580*/  IMAD R5, R116, 0x2, R6 ;  /* 0x0000000274057824 */ /* 0x001fc400078e0206 */
[----:B------:R-:W0:Y:S01]  /*4590*/  LDC R116, c[0x0][0x268] ;  /* 0x00009a00ff747b82 */ /* 0x000e220000000800 */
[-C--:B--2---:R-:W-:Y:S02]  /*45a0*/  LEA.HI.X.SX32 R14, R13, R2.reuse, 0x1, P1 ;  /* 0x000000020d0e7211 */ /* 0x084fe400008f0eff */
[----:B------:R-:W-:-:S03]  /*45b0*/  LEA.HI.X.SX32 R13, R10, R2, 0x1, P2 ;  /* 0x000000020a0d7211 */ /* 0x000fc600010f0eff */
[----:B------:R1:W-:Y:S04]  /*45c0*/  STL [R1+0x610], R14 ;  /* 0x0006100e01007387 */ /* 0x0003e80000100800 */
[----:B------:R2:W-:Y:S04]  /*45d0*/  STL [R1+0x670], R13 ;  /* 0x0006700d01007387 */ /* 0x0005e80000100800 */
[----:B------:R3:W-:Y:S01]  /*45e0*/  STL [R1+0x674], R9 ;  /* 0x0006740901007387 */ /* 0x0007e20000100800 */
[-C--:B-1----:R-:W-:Y:S02]  /*45f0*/  IADD3 R14, P2, R7, R8.reuse, RZ ;  /* 0x00000008070e7210 */ /* 0x082fe40007f5e0ff */
[-C--:B--2---:R-:W-:Y:S01]  /*4600*/  IADD3 R13, P3, R4, R8.reuse, RZ ;  /* 0x00000008040d7210 */ /* 0x084fe20007f7e0ff */
[----:B0-----:R-:W-:Y:S01]  /*4610*/  IMAD R10, R116, 0x2, R5 ;  /* 0x00000002740a7824 */ /* 0x001fe200078e0205 */
[C---:B---3--:R-:W-:Y:S01]  /*4620*/  IADD3 R9, P1, R12.reuse, R8, RZ ;  /* 0x000000080c097210 */ /* 0x048fe20007f3e0ff */
[----:B------:R-:W0:Y:S04]  /*4630*/  LDC R116, c[0x0][0x268] ;  /* 0x00009a00ff747b82 */ /* 0x000e280000000800 */
[----:B------:R-:W-:Y:S04]  /*4640*/  STL [R1+0x678], R9 ;  /* 0x0006780901007387 */ /* 0x000fe80000100800 */
[----:B------:R1:W-:Y:S04]  /*4650*/  STL [R1+0x67c], R14 ;  /* 0x00067c0e01007387 */ /* 0x0003e80000100800 */
[----:B------:R2:W-:Y:S01]  /*4660*/  STL [R1+0x680], R13 ;  /* 0x0006800d01007387 */ /* 0x0005e20000100800 */
[----:B-1----:R-:W-:Y:S01]  /*4670*/  IMAD R14, R3, 0x5a, RZ ;  /* 0x0000005a030e7824 */ /* 0x002fe200078e02ff */
[-C--:B--2---:R-:W-:Y:S01]  /*4680*/  LEA.HI.X.SX32 R13, R12, R2.reuse, 0x1, P1 ;  /* 0x000000020c0d7211 */ /* 0x084fe200008f0eff */
[----:B0-----:R-:W-:Y:S01]  /*4690*/  IMAD R9, R116, 0x2, R10 ;  /* 0x0000000274097824 */ /* 0x001fe200078e020a */
[-C--:B------:R-:W-:Y:S01]  /*46a0*/  LEA.HI.X.SX32 R12, R7, R2.reuse, 0x1, P2 ;  /* 0x00000002070c7211 */ /* 0x080fe200010f0eff */
[----:B------:R-:W0:Y:S01]  /*46b0*/  LDC R116, c[0x0][0x268] ;  /* 0x00009a00ff747b82 */ /* 0x000e220000000800 */
[----:B------:R-:W-:Y:S01]  /*46c0*/  LEA.HI.X.SX32 R7, R4, R2, 0x1, P3 ;  /* 0x0000000204077211 */ /* 0x000fe200018f0eff */
[----:B------:R1:W-:Y:S04]  /*46d0*/  STL [R1+0x614], R13 ;  /* 0x0006140d01007387 */ /* 0x0003e80000100800 */
[----:B------:R2:W-:Y:S04]  /*46e0*/  STL [R1+0x65c], R12 ;  /* 0x00065c0c01007387 */ /* 0x0005e80000100800 */
[----:B------:R3:W-:Y:S01]  /*46f0*/  STL [R1+0x660], R7 ;  /* 0x0006600701007387 */ /* 0x0007e20000100800 */
[----:B-1----:R-:W-:-:S02]  /*4700*/  IADD3 R13, P2, R6, R8, RZ ;  /* 0x00000008060d7210 */ /* 0x002fc40007f5e0ff */
[-C--:B--2---:R-:W-:Y:S02]  /*4710*/  IADD3 R12, P3, R5, R8.reuse, RZ ;  /* 0x00000008050c7210 */ /* 0x084fe40007f7e0ff */
[----:B---3--:R-:W-:Y:S02]  /*4720*/  IADD3 R7, P1, R11, R8, RZ ;  /* 0x000000080b077210 */ /* 0x008fe40007f3e0ff */
[-C--:B------:R-:W-:Y:S01]  /*4730*/  LEA.HI.X.SX32 R5, R5, R2.reuse, 0x1, P3 ;  /* 0x0000000205057211 */ /* 0x080fe200018f0eff */
[----:B0-----:R-:W-:Y:S02]  /*4740*/  IMAD R4, R116, 0x2, R9 ;  /* 0x0000000274047824 */ /* 0x001fe400078e0209 */
[----:B------:R-:W-:Y:S01]  /*4750*/  STL [R1+0x664], R7 ;  /* 0x0006640701007387 */ /* 0x000fe20000100800 */
[----:B------:R-:W0:Y:S03]  /*4760*/  LDC R116, c[0x0][0x268] ;  /* 0x00009a00ff747b82 */ /* 0x000e260000000800 */
[----:B------:R1:W-:Y:S04]  /*4770*/  STL [R1+0x668], R13 ;  /* 0x0006680d01007387 */ /* 0x0003e80000100800 */
[----:B------:R2:W-:Y:S01]  /*4780*/  STL [R1+0x66c], R12 ;  /* 0x00066c0c01007387 */ /* 0x0005e20000100800 */
[----:B-1----:R-:W-:Y:S01]  /*4790*/  IMAD R13, R3, 0x5b, RZ ;  /* 0x0000005b030d7824 */ /* 0x002fe200078e02ff */
[----:B--2---:R-:W-:-:S02]  /*47a0*/  LEA.HI.X.SX32 R12, R11, R2, 0x1, P1 ;  /* 0x000000020b0c7211 */ /* 0x004fc400008f0eff */
[----:B------:R-:W-:-:S03]  /*47b0*/  LEA.HI.X.SX32 R11, R6, R2, 0x1, P2 ;  /* 0x00000002060b7211 */ /* 0x000fc600010f0eff */
[----:B------:R1:W-:Y:S01]  /*47c0*/  STL [R1+0x618], R12 ;  /* 0x0006180c01007387 */ /* 0x0003e20000100800 */
[----:B0-----:R-:W-:Y:S02]  /*47d0*/  IMAD R7, R116, 0x2, R4 ;  /* 0x0000000274077824 */ /* 0x001fe400078e0204 */
[----:B------:R-:W0:Y:S01]  /*47e0*/  LDC R116, c[0x0][0x268] ;  /* 0x00009a00ff747b82 */ /* 0x000e220000000800 */
[----:B------:R2:W-:Y:S04]  /*47f0*/  STL [R1+0x648], R11 ;  /* 0x0006480b01007387 */ /* 0x0005e80000100800 */
[----:B------:R3:W-:Y:S01]  /*4800*/  STL [R1+0x64c], R5 ;  /* 0x00064c0501007387 */ /* 0x0007e20000100800 */
[-C--:B-1----:R-:W-:Y:S02]  /*4810*/  IADD3 R12, P2, R9, R8.reuse, RZ ;  /* 0x00000008090c7210 */ /* 0x082fe40007f5e0ff */
[----:B--2---:R-:W-:-:S02]  /*4820*/  IADD3 R11, P3, R4, R8, RZ ;  /* 0x00000008040b7210 */ /* 0x004fc40007f7e0ff */
[----:B---3--:R-:W-:-:S05]  /*4830*/  IADD3 R5, P1, R10, R8, RZ ;  /* 0x000000080a057210 */ /* 0x008fca0007f3e0ff */
[----:B------:R-:W-:Y:S01]  /*4840*/  STL [R1+0x650], R5 ;  /* 0x0006500501007387 */ /* 0x000fe20000100800 */
[----:B0-----:R-:W-:-:S03]  /*4850*/  IMAD R6, R116, 0x2, R7 ;  /* 0x0000000274067824 */ /* 0x001fc600078e0207 */
[----:B------:R0:W-:Y:S01]  /*4860*/  STL [R1+0x654], R12 ;  /* 0x0006540c01007387 */ /* 0x0001e20000100800 */
[----:B------:R-:W1:Y:S03]  /*4870*/  LDC R116, c[0x0][0x268] ;  /* 0x00009a00ff747b82 */ /* 0x000e660000000800 */
[----:B------:R2:W-:Y:S01]  /*4880*/  STL [R1+0x658], R11 ;  /* 0x0006580b01007387 */ /* 0x0005e20000100800 */
[----:B0-----:R-:W-:Y:S01]  /*4890*/  IMAD R12, R3, 0x5c, RZ ;  /* 0x0000005c030c7824 */ /* 0x001fe200078e02ff */
[-C--:B--2---:R-:W-:Y:S02]  /*48a0*/  LEA.HI.X.SX32 R11, R10, R2.reuse, 0x1, P1 ;  /* 0x000000020a0b7211 */ /* 0x084fe400008f0eff */
[-C--:B------:R-:W-:Y:S02]  /*48b0*/  LEA.HI.X.SX32 R10, R9, R2.reuse, 0x1, P2 ;  /* 0x00000002090a7211 */ /* 0x080fe400010f0eff */
[----:B------:R-:W-:Y:S01]  /*48c0*/  LEA.HI.X.SX32 R9, R4, R2, 0x1, P3 ;  /* 0x0000000204097211 */ /* 0x000fe200018f0eff */
[----:B------:R0:W-:Y:S04]  /*48d0*/  STL [R1+0x61c], R11 ;  /* 0x00061c0b01007387 */ /* 0x0001e80000100800 */
[----:B------:R2:W-:Y:S01]  /*48e0*/  STL [R1+0x620], R10 ;  /* 0x0006200a01007387 */ /* 0x0005e20000100800 */
[----:B-1----:R-:W-:-:S02]  /*48f0*/  IMAD R5, R116, 0x2, R6 ;  /* 0x0000000274057824 */ /* 0x002fc400078e0206 */
[----:B------:R-:W1:Y:S01]  /*4900*/  LDC R116, c[0x0][0x268] ;  /* 0x00009a00ff747b82 */ /* 0x000e620000000800 */
[----:B------:R3:W-:Y:S01]  /*4910*/  STL [R1+0x638], R9 ;  /* 0x0006380901007387 */ /* 0x0007e20000100800 */
[-C--:B0-----:R-:W-:Y:S02]  /*4920*/  IADD3 R11, P1, R7, R8.reuse, RZ ;  /* 0x00000008070b7210 */ /* 0x081fe40007f3e0ff */
[----:B--2---:R-:W-:-:S03]  /*4930*/  IADD3 R10, P2, R6, R8, RZ ;  /* 0x00000008060a7210 */ /* 0x004fc60007f5e0ff */
[----:B------:R0:W-:Y:S01]  /*4940*/  STL [R1+0x63c], R11 ;  /* 0x00063c0b01007387 */ /* 0x0001e20000100800 */
[-C--:B------:R-:W-:Y:S02]  /*4950*/  LEA.HI.X.SX32 R7, R7, R2.reuse, 0x1, P1 ;  /* 0x0000000207077211 */ /* 0x080fe400008f0eff */
[----:B------:R-:W-:Y:S01]  /*4960*/  LEA.HI.X.SX32 R6, R6, R2, 0x1, P2 ;  /* 0x0000000206067211 */ /* 0x000fe200010f0eff */
[----:B------:R2:W-:Y:S01]  /*4970*/  STL [R1+0x640], R10 ;  /* 0x0006400a01007387 */ /* 0x0005e20000100800 */
[----:B---3--:R-:W-:Y:S02]  /*4980*/  IADD3 R9, P3, R5, R8, RZ ;  /* 0x0000000805097210 */ /* 0x008fe40007f7e0ff */
[----:B------:R-:W-:-:S03]  /*4990*/  LOP3.LUT P1, RZ, R108, 0x80, RZ, 0xc0, !PT ;  /* 0x000000806cff7812 */ /* 0x000fc6000782c0ff */
[----:B------:R3:W-:Y:S01]  /*49a0*/  STL [R1+0x644], R9 ;  /* 0x0006440901007387 */ /* 0x0007e20000100800 */
[----:B0-----:R-:W-:Y:S01]  /*49b0*/  LOP3.LUT R11, R108, 0xf, RZ, 0xc0, !PT ;  /* 0x0000000f6c0b7812 */ /* 0x001fe200078ec0ff */
[----:B--2---:R-:W-:Y:S02]  /*49c0*/  IMAD.MOV.U32 R10, RZ, RZ, -0x800000 ;  /* 0xff800000ff0a7424 */ /* 0x004fe400078e00ff */
[----:B-1----:R-:W-:Y:S01]  /*49d0*/  IMAD R4, R116, 0x2, R5 ;  /* 0x0000000274047824 */ /* 0x002fe200078e0205 */
[----:B------:R-:W-:Y:S01]  /*49e0*/  LEA.HI.X.SX32 R5, R5, R2, 0x1, P3 ;  /* 0x0000000205057211 */ /* 0x000fe200018f0eff */
[----:B------:R-:W-:Y:S01]  /*49f0*/  IMAD R116, R3, 0x6a, RZ ;  /* 0x0000006a03747824 */ /* 0x000fe200078e02ff */
[----:B---3--:R-:W-:Y:S01]  /*4a00*/  LEA R9, R111, UR7, 0x2 ;  /* 0x000000076f097c11 */ /* 0x008fe2000f8e10ff */
[----:B------:R-:W-:Y:S01]  /*4a10*/  IMAD.MOV.U32 R9, RZ, RZ, -0x800000 ;  /* 0xff800000ff097424 */ /* 0x000fe200078e00ff */
[----:B------:R-:W-:-:S04]  /*4a20*/  IADD3 R8, P4, R4, R8, RZ ;  /* 0x0000000804087210 */ /* 0x000fc80007f9e0ff */
[----:B------:R-:W-:Y:S01]  /*4a30*/  LEA.HI.X.SX32 R2, R4, R2, 0x1, P4 ;  /* 0x0000000204027211 */ /* 0x000fe200020f0eff */
[----:B------:R0:W-:Y:S01]  /*4a40*/  STL [R1+0x634], R8 ;  /* 0x0006340801007387 */ /* 0x0001e20000100800 */
[----:B------:R-:W-:-:S03]  /*4a50*/  IMAD R4, R3, 0x75, RZ ;  /* 0x0000007503047824 */ /* 0x000fc600078e02ff */
[----:B------:R1:W-:Y:S04]  /*4a60*/  STL [R1+0x624], R7 ;  /* 0x0006240701007387 */ /* 0x0003e80000100800 */
[----:B------:R2:W-:Y:S01]  /*4a70*/  STL [R1+0x628], R6 ;  /* 0x0006280601007387 */ /* 0x0005e20000100800 */
[----:B0-----:R-:W-:-:S03]  /*4a80*/  IMAD R8, R3, 0x74, RZ ;  /* 0x0000007403087824 */ /* 0x001fc600078e02ff */
[----:B------:R0:W-:Y:S01]  /*4a90*/  STL [R1+0x62c], R5 ;  /* 0x00062c0501007387 */ /* 0x0001e20000100800 */
[----:B-1----:R-:W-:-:S03]  /*4aa0*/  IMAD R7, R3, 0x5d, RZ ;  /* 0x0000005d03077824 */ /* 0x002fc600078e02ff */
[----:B------:R1:W-:Y:S01]  /*4ab0*/  STL [R1+0x630], R2 ;  /* 0x0006300201007387 */ /* 0x0003e20000100800 */
[----:B--2---:R-:W-:-:S03]  /*4ac0*/  IMAD R6, R3, 0x5e, RZ ;  /* 0x0000005e03067824 */ /* 0x004fc600078e02ff */
[----:B------:R2:W-:Y:S01]  /*4ad0*/  STL [R1], R8 ;  /* 0x0000000801007387 */ /* 0x0005e20000100800 */
[----:B0-----:R-:W-:-:S03]  /*4ae0*/  IMAD R5, R3, 0x5f, RZ ;  /* 0x0000005f03057824 */ /* 0x001fc600078e02ff */
[----:B------:R0:W-:Y:S01]  /*4af0*/  STL [R1+0x4], R4 ;  /* 0x0000040401007387 */ /* 0x0001e20000100800 */
[C---:B-1----:R-:W-:Y:S02]  /*4b00*/  IMAD R2, R3.reuse, 0x76, RZ ;  /* 0x0000007603027824 */ /* 0x042fe400078e02ff */
[----:B--2---:R-:W-:-:S03]  /*4b10*/  IMAD R8, R3, 0x77, RZ ;  /* 0x0000007703087824 */ /* 0x004fc600078e02ff */
[----:B------:R1:W-:Y:S01]  /*4b20*/  STL [R1+0x8], R2 ;  /* 0x0000080201007387 */ /* 0x0003e20000100800 */
[----:B0-----:R-:W-:-:S03]  /*4b30*/  IMAD R4, R3, 0x78, RZ ;  /* 0x0000007803047824 */ /* 0x001fc600078e02ff */
[----:B------:R0:W-:Y:S04]  /*4b40*/  STL [R1+0xc], R8 ;  /* 0x00000c0801007387 */ /* 0x0001e80000100800 */
[----:B------:R2:W-:Y:S01]  /*4b50*/  STL [R1+0x10], R4 ;  /* 0x0000100401007387 */ /* 0x0005e20000100800 */
[C---:B-1----:R-:W-:Y:S02]  /*4b60*/  IMAD R2, R3.reuse, 0x79, RZ ;  /* 0x0000007903027824 */ /* 0x042fe400078e02ff */
[----:B0-----:R-:W-:-:S03]  /*4b70*/  IMAD R8, R3, 0x7a, RZ ;  /* 0x0000007a03087824 */ /* 0x001fc600078e02ff */
[----:B------:R0:W-:Y:S01]  /*4b80*/  STL [R1+0x14], R2 ;  /* 0x0000140201007387 */ /* 0x0001e20000100800 */
[----:B--2---:R-:W-:-:S03]  /*4b90*/  IMAD R4, R3, 0x7b, RZ ;  /* 0x0000007b03047824 */ /* 0x004fc600078e02ff */
[----:B------:R1:W-:Y:S04]  /*4ba0*/  STL [R1+0x18], R8 ;  /* 0x0000180801007387 */ /* 0x0003e80000100800 */
[----:B------:R2:W-:Y:S01]  /*4bb0*/  STL [R1+0x1c], R4 ;  /* 0x00001c0401007387 */ /* 0x0005e20000100800 */
[C---:B0-----:R-:W-:Y:S02]  /*4bc0*/  IMAD R2, R3.reuse, 0x7c, RZ ;  /* 0x0000007c03027824 */ /* 0x041fe400078e02ff */
[----:B-1----:R-:W-:-:S03]  /*4bd0*/  IMAD R8, R3, 0x7d, RZ ;  /* 0x0000007d03087824 */ /* 0x002fc600078e02ff */
[----:B------:R0:W-:Y:S01]  /*4be0*/  STL [R1+0x20], R2 ;  /* 0x0000200201007387 */ /* 0x0001e20000100800 */
[----:B--2---:R-:W-:-:S03]  /*4bf0*/  IMAD R4, R3, 0x7f, RZ ;  /* 0x0000007f03047824 */ /* 0x004fc600078e02ff */
[----:B------:R1:W-:Y:S04]  /*4c00*/  STL [R1+0x28], R8 ;  /* 0x0000280801007387 */ /* 0x0003e80000100800 */
[----:B------:R2:W-:Y:S01]  /*4c10*/  STL [R1+0x2c], R4 ;  /* 0x00002c0401007387 */ /* 0x0005e20000100800 */
[----:B0-----:R-:W-:Y:S02]  /*4c20*/  IMAD R2, R3, 0x7e, RZ ;  /* 0x0000007e03027824 */ /* 0x001fe400078e02ff */
[----:B------:R-:W-:Y:S02]  /*4c30*/  IMAD R3, R113, 0x8, R11 ;  /* 0x0000000871037824 */ /* 0x000fe400078e020b */
[----:B-1----:R-:W-:Y:S01]  /*4c40*/  IMAD.MOV.U32 R8, RZ, RZ, 0x3f800000 ;  /* 0x3f800000ff087424 */ /* 0x002fe200078e00ff */
[----:B------:R0:W-:Y:S01]  /*4c50*/  STL [R1+0x24], R2 ;  /* 0x0000240201007387 */ /* 0x0001e20000100800 */
[----:B------:R-:W-:Y:S01]  /*4c60*/  IADD3 RZ, P3, R102, R0, RZ ;  /* 0x0000000066ff7210 */ /* 0x000fe20007f7e0ff */
[----:B------:R-:W-:Y:S01]  /*4c70*/  IMAD.SHL.U32 R3, R3, 0x8, RZ ;  /* 0x0000000803037824 */ /* 0x000fe200078e00ff */
[----:B--2---:R-:W-:-:S02]  /*4c80*/  SHF.R.U32.HI R4, RZ, 0x3, R111 ;  /* 0x00000003ff047819 */ /* 0x004fc4000001166f */
[----:B------:R-:W1:Y:S02]  /*4c90*/  S2R R111, SR_CTAID.X ;  /* 0x00000000006f7919 */ /* 0x000e640000002500 */
[----:B------:R-:W-:Y:S02]  /*4ca0*/  LOP3.LUT R4, R4, 0x1c, RZ, 0xc0, !PT ;  /* 0x0000001c04047812 */ /* 0x000fe400078ec0ff */
[----:B0-----:R-:W-:Y:S02]  /*4cb0*/  SEL R2, RZ, 0x90, !P1 ;  /* 0x00000090ff027807 */ /* 0x001fe40004800000 */
[----:B------:R-:W-:Y:S02]  /*4cc0*/  LOP3.LUT P1, RZ, R108, 0x7, RZ, 0xc0, !PT ;  /* 0x000000076cff7812 */ /* 0x000fe4000782c0ff */
[--C-:B------:R-:W-:Y:S02]  /*4cd0*/  LOP3.LUT R2, R2, 0x7f, R108.reuse, 0x78, !PT ;  /* 0x0000007f02027812 */ /* 0x100fe400078e786c */
[----:B------:R-:W-:-:S03]  /*4ce0*/  SHF.R.U32.HI R108, RZ, 0x2, R108 ;  /* 0x00000002ff6c7819 */ /* 0x000fc6000001166c */
[----:B------:R0:W-:Y:S04]  /*4cf0*/  STL [R1+0x878], R2 ;  /* 0x0008780201007387 */ /* 0x0001e80000100800 */
[----:B------:R2:W-:Y:S04]  /*4d00*/  STL [R1+0x80], R8 ;  /* 0x0000800801007387 */ /* 0x0005e80000100800 */
[----:B------:R-:W-:Y:S01]  /*4d10*/  STL [R1+0x48], R9 ;  /* 0x0000480901007387 */ /* 0x000fe20000100800 */
[----:B0-----:R-:W-:Y:S02]  /*4d20*/  LEA R2, R113, UR7, 0x3 ;  /* 0x0000000771027c11 */ /* 0x001fe4000f8e18ff */
[----:B------:R-:W-:Y:S01]  /*4d30*/  SGXT.U32 R113, R108, 0x3 ;  /* 0x000000036c71781a */ /* 0x000fe20000000000 */
[----:B--2---:R-:W-:-:S02]  /*4d40*/  IMAD.MOV.U32 R8, RZ, RZ, -0x800000 ;  /* 0xff800000ff087424 */ /* 0x004fc400078e00ff */
[----:B------:R-:W-:Y:S02]  /*4d50*/  IMAD.IADD R2, R2, 0x1, R4 ;  /* 0x0000000102027824 */ /* 0x000fe400078e0204 */
[----:B-1----:R-:W-:Y:S01]  /*4d60*/  IMAD.SHL.U32 R111, R111, 0x20, RZ ;  /* 0x000000206f6f7824 */ /* 0x002fe200078e00ff */
[----:B------:R0:W-:Y:S04]  /*4d70*/  STL [R1+0x44], R8 ;  /* 0x0000440801007387 */ /* 0x0001e80000100800 */
[----:B------:R1:W-:Y:S01]  /*4d80*/  STL [R1+0x4c], R10 ;  /* 0x00004c0a01007387 */ /* 0x0003e20000100800 */
[----:B------:R-:W-:Y:S02]  /*4d90*/  LOP3.LUT R108, R111, 0x8, R113, 0xfe, !PT ;  /* 0x000000086f6c7812 */ /* 0x000fe400078efe71 */
[----:B------:R-:W-:Y:S01]  /*4da0*/  LOP3.LUT R108, R113, 0x8, RZ, 0xfc, !PT ;  /* 0x00000008716c7812 */ /* 0x000fe200078efcff */
[----:B------:R2:W-:Y:S01]  /*4db0*/  STL [R1+0x50], R9 ;  /* 0x0000500901007387 */ /* 0x0005e20000100800 */
[----:B0-----:R-:W-:-:S02]  /*4dc0*/  IMAD.MOV.U32 R8, RZ, RZ, 0x3f800000 ;  /* 0x3f800000ff087424 */ /* 0x001fc400078e00ff */
[----:B-1----:R-:W-:-:S03]  /*4dd0*/  IMAD.MOV.U32 R10, RZ, RZ, 0x3f800000 ;  /* 0x3f800000ff0a7424 */ /* 0x002fc600078e00ff */
[----:B------:R0:W-:Y:S01]  /*4de0*/  STL [R1+0x7c], R8 ;  /* 0x00007c0801007387 */ /* 0x0001e20000100800 */
[----:B--2---:R-:W-:-:S03]  /*4df0*/  IMAD.MOV.U32 R9, RZ, RZ, 0x3f800000 ;  /* 0x3f800000ff097424 */ /* 0x004fc600078e00ff */
[----:B------:R1:W-:Y:S01]  /*4e00*/  STL [R1+0x78], R10 ;  /* 0x0000780a01007387 */ /* 0x0003e20000100800 */
[----:B0-----:R-:W-:Y:S01]  /*4e10*/  IMAD.MOV.U32 R8, RZ, RZ, RZ ;  /* 0x000000ffff087224 */ /* 0x001fe200078e00ff */
[-C--:B------:R-:W-:Y:S02]  /*4e20*/  IADD3 RZ, P2, R100, R0.reuse, RZ ;  /* 0x0000000064ff7210 */ /* 0x080fe40007f5e0ff */
[----:B------:R-:W-:Y:S02]  /*4e30*/  IADD3 RZ, P6, R101, R0, RZ ;  /* 0x0000000065ff7210 */ /* 0x000fe40007fde0ff */
[----:B-1----:R-:W-:Y:S01]  /*4e40*/  CS2R R10, SRZ ;  /* 0x00000000000a7805 */ /* 0x002fe2000001ff00 */
[----:B------:R0:W-:Y:S04]  /*4e50*/  STL [R1+0x87c], R8 ;  /* 0x00087c0801007387 */ /* 0x0001e80000100800 */
[----:B------:R1:W-:Y:S01]  /*4e60*/  STL [R1+0x74], R9 ;  /* 0x0000740901007387 */ /* 0x0003e20000100800 */
[----:B0-----:R-:W-:-:S02]  /*4e70*/  LOP3.LUT R8, R113, R111, RZ, 0xfc, !PT ;  /* 0x0000006f71087212 */ /* 0x001fc400078efcff */
[----:B------:R-:W-:Y:S01]  /*4e80*/  LOP3.LUT R8, R111, 0x18, R113, 0xfe, !PT ;  /* 0x000000186f087812 */ /* 0x000fe200078efe71 */
[----:B-1----:R-:W-:-:S05]  /*4e90*/  IMAD.MOV.U32 R9, RZ, RZ, RZ ;  /* 0x000000ffff097224 */ /* 0x002fca00078e00ff */
[----:B------:R0:W-:Y:S04]  /*4ea0*/  STL [R1+0x880], R9 ;  /* 0x0008800901007387 */ /* 0x0001e80000100800 */
[----:B------:R1:W-:Y:S01]  /*4eb0*/  STL [R1+0xa0], R2 ;  /* 0x0000a00201007387 */ /* 0x0003e20000100800 */
[----:B0-----:R-:W-:Y:S02]  /*4ec0*/  LOP3.LUT R9, R111, 0x10, R113, 0xfe, !PT ;  /* 0x000000106f097812 */ /* 0x001fe400078efe71 */
[C---:B------:R-:W-:Y:S02]  /*4ed0*/  LOP3.LUT R111, R113.reuse, 0x10, RZ, 0xfc, !PT ;  /* 0x00000010716f7812 */ /* 0x040fe400078efcff */
[----:B------:R-:W-:Y:S02]  /*4ee0*/  LOP3.LUT R113, R113, 0x18, RZ, 0xfc, !PT ;  /* 0x0000001871717812 */ /* 0x000fe400078efcff */
[----:B------:R-:W-:-:S02]  /*4ef0*/  LEA R8, R111, UR7, 0x5 ;  /* 0x000000076f087c11 */ /* 0x000fc4000f8e28ff */
[----:B------:R-:W2:Y:S01]  /*4f00*/  LDL R111, [R1+0x38] ;  /* 0x00003800016f7983 */ /* 0x000ea20000100800 */
[----:B------:R-:W-:Y:S02]  /*4f10*/  LEA R9, R108, UR7, 0x5 ;  /* 0x000000076c097c11 */ /* 0x000fe4000f8e28ff */
[-C--:B------:R-:W-:Y:S02]  /*4f20*/  IADD3 RZ, P5, R99, R0.reuse, RZ ;  /* 0x0000000063ff7210 */ /* 0x080fe40007fbe0ff */
[----:B-1----:R-:W-:Y:S02]  /*4f30*/  LEA R2, R113, UR7, 0x5 ;  /* 0x0000000771027c11 */ /* 0x002fe4000f8e28ff */
[----:B------:R-:W-:Y:S01]  /*4f40*/  IADD3 RZ, P4, R98, R0, RZ ;  /* 0x0000000062ff7210 */ /* 0x000fe20007f9e0ff */
[----:B------:R-:W-:Y:S04]  /*4f50*/  STL [R1+0x8c], R9 ;  /* 0x00008c0901007387 */ /* 0x000fe80000100800 */
[----:B------:R-:W-:Y:S04]  /*4f60*/  STL [R1+0x88], R8 ;  /* 0x0000880801007387 */ /* 0x000fe80000100800 */
[----:B------:R-:W-:Y:S01]  /*4f70*/  STL [R1+0x84], R2 ;  /* 0x0000840201007387 */ /* 0x000fe20000100800 */
[----:B--2---:R-:W-:-:S02]  /*4f80*/  LEA.HI.X.SX32 R102, R102, R111, 0x1, P3 ;  /* 0x0000006f66667211 */ /* 0x004fc400018f0eff */
[-C--:B------:R-:W-:Y:S02]  /*4f90*/  IADD3 RZ, P3, R97, R0.reuse, RZ ;  /* 0x0000000061ff7210 */ /* 0x080fe40007f7e0ff */
[-C--:B------:R-:W-:Y:S02]  /*4fa0*/  LEA.HI.X.SX32 R100, R100, R111.reuse, 0x1, P2 ;  /* 0x0000006f64647211 */ /* 0x080fe400010f0eff */
[-C--:B------:R-:W-:Y:S02]  /*4fb0*/  LEA.HI.X.SX32 R101, R101, R111.reuse, 0x1, P6 ;  /* 0x0000006f65657211 */ /* 0x080fe400030f0eff */
[-C--:B------:R-:W-:Y:S02]  /*4fc0*/  IADD3 RZ, P2, R96, R0.reuse, RZ ;  /* 0x0000000060ff7210 */ /* 0x080fe40007f5e0ff */
[----:B------:R-:W-:Y:S02]  /*4fd0*/  LEA.HI.X.SX32 R99, R99, R111, 0x1, P5 ;  /* 0x0000006f63637211 */ /* 0x000fe400028f0eff */
[----:B------:R-:W-:-:S02]  /*4fe0*/  IADD3 RZ, P5, R95, R0, RZ ;  /* 0x000000005fff7210 */ /* 0x000fc40007fbe0ff */
[-C--:B------:R-:W-:Y:S01]  /*4ff0*/  LEA.HI.X.SX32 R98, R98, R111.reuse, 0x1, P4 ;  /* 0x0000006f62627211 */ /* 0x080fe200020f0eff */
[----:B------:R-:W-:Y:S01]  /*5000*/  STL [R1+0xa4], R102 ;  /* 0x0000a46601007387 */ /* 0x000fe20000100800 */
[-C--:B------:R-:W-:Y:S02]  /*5010*/  IADD3 RZ, P4, R94, R0.reuse, RZ ;  /* 0x000000005eff7210 */ /* 0x080fe40007f9e0ff */
[-C--:B------:R-:W-:Y:S01]  /*5020*/  LEA.HI.X.SX32 R97, R97, R111.reuse, 0x1, P3 ;  /* 0x0000006f61617211 */ /* 0x080fe200018f0eff */
[----:B------:R-:W-:Y:S01]  /*5030*/  STL [R1+0xa8], R101 ;  /* 0x0000a86501007387 */ /* 0x000fe20000100800 */
[-C--:B------:R-:W-:Y:S02]  /*5040*/  IADD3 RZ, P3, R93, R0.reuse, RZ ;  /* 0x000000005dff7210 */ /* 0x080fe40007f7e0ff */
[----:B------:R-:W-:Y:S01]  /*5050*/  LEA.HI.X.SX32 R96, R96, R111, 0x1, P2 ;  /* 0x0000006f60607211 */ /* 0x000fe200010f0eff */
[----:B------:R-:W-:Y:S01]  /*5060*/  STL [R1+0xac], R100 ;  /* 0x0000ac6401007387 */ /* 0x000fe20000100800 */
[----:B------:R-:W-:-:S02]  /*5070*/  IADD3 RZ, P2, R92, R0, RZ ;  /* 0x000000005cff7210 */ /* 0x000fc40007f5e0ff */
[-C--:B------:R-:W-:Y:S01]  /*5080*/  LEA.HI.X.SX32 R95, R95, R111.reuse, 0x1, P5 ;  /* 0x0000006f5f5f7211 */ /* 0x080fe200028f0eff */
[----:B------:R-:W-:Y:S01]  /*5090*/  STL [R1+0xb0], R99 ;  /* 0x0000b06301007387 */ /* 0x000fe20000100800 */
[----:B------:R-:W-:Y:S02]  /*50a0*/  IADD3 RZ, P5, R91, R0, RZ ;  /* 0x000000005bff7210 */ /* 0x000fe40007fbe0ff */
[-C--:B------:R-:W-:Y:S01]  /*50b0*/  LEA.HI.X.SX32 R94, R94, R111.reuse, 0x1, P4 ;  /* 0x0000006f5e5e7211 */ /* 0x080fe200020f0eff */
[----:B------:R-:W-:Y:S01]  /*50c0*/  STL [R1+0xb4], R98 ;  /* 0x0000b46201007387 */ /* 0x000fe20000100800 */
[-C--:B------:R-:W-:Y:S02]  /*50d0*/  LEA.HI.X.SX32 R93, R93, R111.reuse, 0x1, P3 ;  /* 0x0000006f5d5d7211 */ /* 0x080fe400018f0eff */
[-C--:B------:R-:W-:Y:S01]  /*50e0*/  LEA.HI.X.SX32 R92, R92, R111.reuse, 0x1, P2 ;  /* 0x0000006f5c5c7211 */ /* 0x080fe200010f0eff */
[----:B------:R-:W-:Y:S01]  /*50f0*/  STL [R1+0xb8], R97 ;  /* 0x0000b86101007387 */ /* 0x000fe20000100800 */
[----:B------:R-:W-:-:S02]  /*5100*/  LEA.HI.X.SX32 R91, R91, R111, 0x1, P5 ;  /* 0x0000006f5b5b7211 */ /* 0x000fc400028f0eff */
[-C--:B------:R-:W-:Y:S01]  /*5110*/  IADD3 RZ, P4, R90, R0.reuse, RZ ;  /* 0x000000005aff7210 */ /* 0x080fe20007f9e0ff */
[----:B------:R-:W-:Y:S01]  /*5120*/  STL [R1+0xbc], R96 ;  /* 0x0000bc6001007387 */ /* 0x000fe20000100800 */
[----:B------:R-:W-:-:S03]  /*5130*/  IADD3 RZ, P3, R89, R0, RZ ;  /* 0x0000000059ff7210 */ /* 0x000fc60007f7e0ff */
[----:B------:R-:W-:Y:S01]  /*5140*/  STL [R1+0xc0], R95 ;  /* 0x0000c05f01007387 */ /* 0x000fe20000100800 */
[----:B------:R-:W-:-:S03]  /*5150*/  IADD3 RZ, P2, R88, R0, RZ ;  /* 0x0000000058ff7210 */ /* 0x000fc60007f5e0ff */
[----:B------:R-:W-:Y:S04]  /*5160*/  STL [R1+0xc4], R94 ;  /* 0x0000c45e01007387 */ /* 0x000fe80000100800 */
[----:B------:R-:W-:Y:S04]  /*5170*/  STL [R1+0xc8], R93 ;  /* 0x0000c85d01007387 */ /* 0x000fe80000100800 */
[----:B------:R0:W-:Y:S04]  /*5180*/  STL [R1+0xcc], R92 ;  /* 0x0000cc5c01007387 */ /* 0x0001e80000100800 */
[----:B------:R1:W-:Y:S01]  /*5190*/  STL [R1+0xd0], R91 ;  /* 0x0000d05b01007387 */ /* 0x0003e20000100800 */
[----:B------:R-:W-:-:S02]  /*51a0*/  LEA.HI.X.SX32 R88, R88, R111, 0x1, P2 ;  /* 0x0000006f58587211 */ /* 0x000fc400010f0eff */
[-C--:B0-----:R-:W-:Y:S02]  /*51b0*/  LEA.HI.X.SX32 R92, R90, R111.reuse, 0x1, P4 ;  /* 0x0000006f5a5c7211 */ /* 0x081fe400020f0eff */
[----:B------:R-:W-:Y:S02]  /*51c0*/  LEA.HI.X.SX32 R90, R89, R111, 0x1, P3 ;  /* 0x0000006f595a7211 */ /* 0x000fe400018f0eff */
[-C--:B-1----:R-:W-:Y:S02]  /*51d0*/  IADD3 R91, P4, R86, R0.reuse, RZ ;  /* 0x00000000565b7210 */ /* 0x082fe40007f9e0ff */
[-C--:B------:R-:W-:Y:S01]  /*51e0*/  IADD3 R89, P3, R85, R0.reuse, RZ ;  /* 0x0000000055597210 */ /* 0x080fe20007f7e0ff */
[----:B------:R-:W-:Y:S01]  /*51f0*/  STL [R1+0xd4], R92 ;  /* 0x0000d45c01007387 */ /* 0x000fe20000100800 */
[----:B------:R-:W-:-:S03]  /*5200*/  IADD3 RZ, P5, R87, R0, RZ ;  /* 0x0000000057ff7210 */ /* 0x000fc60007fbe0ff */
[----:B------:R-:W-:Y:S04]  /*5210*/  STL [R1+0xe8], R91 ;  /* 0x0000e85b01007387 */ /* 0x000fe80000100800 */
[----:B------:R0:W-:Y:S04]  /*5220*/  STL [R1+0xd8], R90 ;  /* 0x0000d85a01007387 */ /* 0x0001e80000100800 */
[----:B------:R1:W-:Y:S01]  /*5230*/  STL [R1+0xf0], R89 ;  /* 0x0000f05901007387 */ /* 0x0003e20000100800 */
[----:B------:R-:W-:-:S03]  /*5240*/  LEA.HI.X.SX32 R86, R86, R111, 0x1, P4 ;  /* 0x0000006f56567211 */ /* 0x000fc600020f0eff */
[----:B------:R2:W-:Y:S01]  /*5250*/  STL [R1+0xdc], R88 ;  /* 0x0000dc5801007387 */ /* 0x0005e20000100800 */
[-C--:B0-----:R-:W-:Y:S02]  /*5260*/  IADD3 R90, P2, R84, R0.reuse, RZ ;  /* 0x00000000545a7210 */ /* 0x081fe40007f5e0ff */
[----:B-1----:R-:W-:Y:S02]  /*5270*/  LEA.HI.X.SX32 R89, R87, R111, 0x1, P5 ;  /* 0x0000006f57597211 */ /* 0x002fe400028f0eff */
[-C--:B------:R-:W-:Y:S02]  /*5280*/  IADD3 R87, P5, R82, R0.reuse, RZ ;  /* 0x0000000052577210 */ /* 0x080fe40007fbe0ff */
[-C--:B--2---:R-:W-:Y:S01]  /*5290*/  IADD3 R88, P6, R83, R0.reuse, RZ ;  /* 0x0000000053587210 */ /* 0x084fe20007fde0ff */
[----:B------:R-:W-:Y:S04]  /*52a0*/  STL [R1+0xf8], R90 ;  /* 0x0000f85a01007387 */ /* 0x000fe80000100800 */
[----:B------:R-:W-:Y:S04]  /*52b0*/  STL [R1+0xe0], R89 ;  /* 0x0000e05901007387 */ /* 0x000fe80000100800 */
[----:B------:R0:W-:Y:S04]  /*52c0*/  STL [R1+0x454], R88 ;  /* 0x0004545801007387 */ /* 0x0001e80000100800 */
[----:B------:R1:W-:Y:S04]  /*52d0*/  STL [R1+0x458], R87 ;  /* 0x0004585701007387 */ /* 0x0003e80000100800 */
[----:B------:R2:W-:Y:S01]  /*52e0*/  STL [R1+0xe4], R86 ;  /* 0x0000e45601007387 */ /* 0x0005e20000100800 */
[----:B0-----:R-:W-:-:S02]  /*52f0*/  IADD3 R88, P4, R81, R0, RZ ;  /* 0x0000000051587210 */ /* 0x001fc40007f9e0ff */
[-C--:B-1----:R-:W-:Y:S02]  /*5300*/  LEA.HI.X.SX32 R87, R85, R111.reuse, 0x1, P3 ;  /* 0x0000006f55577211 */ /* 0x082fe400018f0eff */
[-C--:B------:R-:W-:Y:S02]  /*5310*/  LEA.HI.X.SX32 R85, R84, R111.reuse, 0x1, P2 ;  /* 0x0000006f54557211 */ /* 0x080fe400010f0eff */
[-C--:B--2---:R-:W-:Y:S01]  /*5320*/  IADD3 R86, P3, R80, R0.reuse, RZ ;  /* 0x0000000050567210 */ /* 0x084fe20007f7e0ff */
[----:B------:R-:W-:Y:S01]  /*5330*/  STL [R1+0x450], R88 ;  /* 0x0004505801007387 */ /* 0x000fe20000100800 */
[-C--:B------:R-:W-:Y:S02]  /*5340*/  IADD3 R84, P2, R79, R0.reuse, RZ ;  /* 0x000000004f547210 */ /* 0x080fe40007f5e0ff */
[----:B------:R-:W-:Y:S01]  /*5350*/  LEA.HI.X.SX32 R83, R83, R111, 0x1, P6 ;  /* 0x0000006f53537211 */ /* 0x000fe200030f0eff */
        /* <DEDUP_REMOVED lines=294> */
[----:B-1----:R-:W-:-:S03]  /*65c0*/  LEA.HI.X.SX32 R12, R6, R111, 0x1, P3 ;  /* 0x0000006f060c7211 */ /* 0x002fc600018f0eff */
[----:B------:R-:W-:Y:S01]  /*65d0*/  STL [R1+0x320], R13 ;  /* 0x0003200d01007387 */ /* 0x000fe20000100800 */
[----:B------:R-:W-:Y:S02]  /*65e0*/  LEA.HI.X.SX32 R6, R5, R111, 0x1, P2 ;  /* 0x0000006f05067211 */ /* 0x000fe400010f0eff */
[-C--:B--2---:R-:W-:Y:S01]  /*65f0*/  IADD3 R7, P3, R106, R0.reuse, RZ ;  /* 0x000000006a077210 */ /* 0x084fe20007f7e0ff */
[----:B------:R-:W-:Y:S01]  /*6600*/  STL [R1+0x238], R12 ;  /* 0x0002380c01007387 */ /* 0x000fe20000100800 */
[----:B------:R-:W-:-:S03]  /*6610*/  IADD3 R5, P2, R107, R0, RZ ;  /* 0x000000006b057210 */ /* 0x000fc60007f5e0ff */
[----:B------:R0:W-:Y:S04]  /*6620*/  STL [R1+0x31c], R7 ;  /* 0x00031c0701007387 */ /* 0x0001e80000100800 */
[----:B------:R1:W-:Y:S01]  /*6630*/  STL [R1+0x23c], R6 ;  /* 0x00023c0601007387 */ /* 0x0003e20000100800 */
[----:B0-----:R-:W-:-:S03]  /*6640*/  LEA.HI.X.SX32 R7, R103, R111, 0x1, P6 ;  /* 0x0000006f67077211 */ /* 0x001fc600030f0eff */
[----:B------:R0:W-:Y:S01]  /*6650*/  STL [R1+0x254], R5 ;  /* 0x0002540501007387 */ /* 0x0001e20000100800 */
[----:B-1----:R-:W-:-:S03]  /*6660*/  IADD3 R6, P6, R109, R0, RZ ;  /* 0x000000006d067210 */ /* 0x002fc60007fde0ff */
[----:B------:R1:W-:Y:S04]  /*6670*/  STL [R1+0x240], R7 ;  /* 0x0002400701007387 */ /* 0x0003e80000100800 */
[----:B------:R2:W-:Y:S01]  /*6680*/  STL [R1+0x25c], R6 ;  /* 0x00025c0601007387 */ /* 0x0005e20000100800 */
[----:B0-----:R-:W-:Y:S02]  /*6690*/  LEA.HI.X.SX32 R5, R104, R111, 0x1, P5 ;  /* 0x0000006f68057211 */ /* 0x001fe400028f0eff */
[----:B-1----:R-:W-:-:S03]  /*66a0*/  IADD3 R7, P5, R110, R0, RZ ;  /* 0x000000006e077210 */ /* 0x002fc60007fbe0ff */
[----:B------:R0:W-:Y:S01]  /*66b0*/  STL [R1+0x244], R5 ;  /* 0x0002440501007387 */ /* 0x0001e20000100800 */
[----:B--2---:R-:W-:-:S03]  /*66c0*/  LEA.HI.X.SX32 R6, R105, R111, 0x1, P4 ;  /* 0x0000006f69067211 */ /* 0x004fc600020f0eff */
[----:B------:R1:W-:Y:S04]  /*66d0*/  STL [R1+0x264], R7 ;  /* 0x0002640701007387 */ /* 0x0003e80000100800 */
[----:B------:R2:W-:Y:S01]  /*66e0*/  STL [R1+0x248], R6 ;  /* 0x0002480601007387 */ /* 0x0005e20000100800 */
[----:B0-----:R-:W-:Y:S02]  /*66f0*/  IADD3 R5, P4, R112, R0, RZ ;  /* 0x0000000070057210 */ /* 0x001fe40007f9e0ff */
[----:B-1----:R-:W-:-:S03]  /*6700*/  LEA.HI.X.SX32 R7, R106, R111, 0x1, P3 ;  /* 0x0000006f6a077211 */ /* 0x002fc600018f0eff */
[----:B------:R0:W-:Y:S01]  /*6710*/  STL [R1+0x26c], R5 ;  /* 0x00026c0501007387 */ /* 0x0001e20000100800 */
[----:B--2---:R-:W-:-:S03]  /*6720*/  IADD3 R6, P3, R114, R0, RZ ;  /* 0x0000000072067210 */ /* 0x004fc60007f7e0ff */
[----:B------:R1:W-:Y:S04]  /*6730*/  STL [R1+0x24c], R7 ;  /* 0x00024c0701007387 */ /* 0x0003e80000100800 */
[----:B------:R2:W-:Y:S01]  /*6740*/  STL [R1+0x274], R6 ;  /* 0x0002740601007387 */ /* 0x0005e20000100800 */
[----:B0-----:R-:W-:Y:S02]  /*6750*/  LEA.HI.X.SX32 R5, R107, R111, 0x1, P2 ;  /* 0x0000006f6b057211 */ /* 0x001fe400010f0eff */
[----:B-1----:R-:W-:-:S03]  /*6760*/  IADD3 R7, P2, R115, R0, RZ ;  /* 0x0000000073077210 */ /* 0x002fc60007f5e0ff */
[----:B------:R0:W-:Y:S01]  /*6770*/  STL [R1+0x250], R5 ;  /* 0x0002500501007387 */ /* 0x0001e20000100800 */
[----:B--2---:R-:W-:-:S03]  /*6780*/  LEA.HI.X.SX32 R6, R109, R111, 0x1, P6 ;  /* 0x0000006f6d067211 */ /* 0x004fc600030f0eff */
[----:B------:R-:W-:Y:S04]  /*6790*/  STL [R1+0x27c], R7 ;  /* 0x00027c0701007387 */ /* 0x000fe80000100800 */
[----:B------:R-:W2:Y:S01]  /*67a0*/  LDL.LU R93, [R1] ;  /* 0x00000000015d7983 */ /* 0x000ea20000300800 */
[----:B0-----:R-:W-:-:S03]  /*67b0*/  IADD3 R5, P6, R116, R0, RZ ;  /* 0x0000000074057210 */ /* 0x001fc60007fde0ff */
[----:B------:R0:W-:Y:S04]  /*67c0*/  STL [R1+0x258], R6 ;  /* 0x0002580601007387 */ /* 0x0001e80000100800 */
[----:B------:R1:W-:Y:S04]  /*67d0*/  STL [R1+0x284], R5 ;  /* 0x0002840501007387 */ /* 0x0003e80000100800 */
[----:B------:R-:W3:Y:S01]  /*67e0*/  LDL.LU R94, [R1+0x4] ;  /* 0x00000400015e7983 */ /* 0x000ee20000300800 */
[----:B0-----:R-:W-:Y:S02]  /*67f0*/  LEA.HI.X.SX32 R6, R110, R111, 0x1, P5 ;  /* 0x0000006f6e067211 */ /* 0x001fe400028f0eff */
[----:B-1----:R-:W-:-:S03]  /*6800*/  IADD3 R5, P5, R117, R0, RZ ;  /* 0x0000000075057210 */ /* 0x002fc60007fbe0ff */
[----:B------:R0:W-:Y:S04]  /*6810*/  STL [R1+0x260], R6 ;  /* 0x0002600601007387 */ /* 0x0001e80000100800 */
[----:B------:R-:W4:Y:S04]  /*6820*/  LDL.LU R95, [R1+0x8] ;  /* 0x00000800015f7983 */ /* 0x000f280000300800 */
[----:B------:R1:W-:Y:S01]  /*6830*/  STL [R1+0x28c], R5 ;  /* 0x00028c0501007387 */ /* 0x0003e20000100800 */
[----:B0-----:R-:W-:-:S03]  /*6840*/  LEA.HI.X.SX32 R6, R112, R111, 0x1, P4 ;  /* 0x0000006f70067211 */ /* 0x001fc600020f0eff */
[----:B------:R-:W4:Y:S04]  /*6850*/  LDL.LU R96, [R1+0xc] ;  /* 0x00000c0001607983 */ /* 0x000f280000300800 */
[----:B------:R0:W-:Y:S01]  /*6860*/  STL [R1+0x268], R6 ;  /* 0x0002680601007387 */ /* 0x0001e20000100800 */
[----:B-1----:R-:W-:-:S03]  /*6870*/  IADD3 R5, P4, R118, R0, RZ ;  /* 0x0000000076057210 */ /* 0x002fc60007f9e0ff */
        /* <DEDUP_REMOVED lines=19> */
[----:B------:R1:W-:Y:S04]  /*69b0*/  STL [R1+0x2ac], R5 ;  /* 0x0002ac0501007387 */ /* 0x0003e80000100800 */
[----:B------:R-:W4:Y:S01]  /*69c0*/  LDL.LU R108, [R1+0x2c] ;  /* 0x00002c00016c7983 */ /* 0x000f220000300800 */
[----:B0-----:R-:W-:Y:S02]  /*69d0*/  LEA.HI.X.SX32 R6, R117, R111, 0x1, P5 ;  /* 0x0000006f75067211 */ /* 0x001fe400028f0eff */
[----:B-1----:R-:W-:-:S03]  /*69e0*/  IADD3 R5, P5, R122, R0, RZ ;  /* 0x000000007a057210 */ /* 0x002fc60007fbe0ff */
[----:B------:R0:W-:Y:S04]  /*69f0*/  STL [R1+0x288], R6 ;  /* 0x0002880601007387 */ /* 0x0001e80000100800 */
[----:B------:R1:W-:Y:S01]  /*6a00*/  STL [R1+0x2b4], R5 ;  /* 0x0002b40501007387 */ /* 0x0003e20000100800 */
[-C--:B0-----:R-:W-:Y:S02]  /*6a10*/  LEA.HI.X.SX32 R6, R118, R111.reuse, 0x1, P4 ;  /* 0x0000006f76067211 */ /* 0x081fe400020f0eff */
[-C--:B------:R-:W-:Y:S02]  /*6a20*/  IADD3 R7, P4, R123, R0.reuse, RZ ;  /* 0x000000007b077210 */ /* 0x080fe40007f9e0ff */
[----:B-1----:R-:W-:Y:S01]  /*6a30*/  LEA.HI.X.SX32 R5, R119, R111, 0x1, P3 ;  /* 0x0000006f77057211 */ /* 0x002fe200018f0eff */
[----:B------:R0:W-:Y:S04]  /*6a40*/  STL [R1+0x290], R6 ;  /* 0x0002900601007387 */ /* 0x0001e80000100800 */
[----:B------:R1:W-:Y:S04]  /*6a50*/  STL [R1+0x2bc], R7 ;  /* 0x0002bc0701007387 */ /* 0x0003e80000100800 */
[----:B------:R1:W-:Y:S01]  /*6a60*/  STL [R1+0x298], R5 ;  /* 0x0002980501007387 */ /* 0x0003e20000100800 */
[----:B0-----:R-:W-:-:S02]  /*6a70*/  IADD3 R6, P3, R124, R0, RZ ;  /* 0x000000007c067210 */ /* 0x001fc40007f7e0ff */
[----:B-1----:R-:W-:-:S03]  /*6a80*/  LEA.HI.X.SX32 R7, R120, R111, 0x1, P2 ;  /* 0x0000006f78077211 */ /* 0x002fc600010f0eff */
[----:B------:R0:W-:Y:S01]  /*6a90*/  STL [R1+0x2c4], R6 ;  /* 0x0002c40601007387 */ /* 0x0001e20000100800 */
[----:B------:R-:W-:-:S03]  /*6aa0*/  IADD3 R5, P2, R125, R0, RZ ;  /* 0x000000007d057210 */ /* 0x000fc60007f5e0ff */
[----:B------:R-:W-:Y:S04]  /*6ab0*/  STL [R1+0x2a0], R7 ;  /* 0x0002a00701007387 */ /* 0x000fe80000100800 */
[----:B------:R1:W-:Y:S01]  /*6ac0*/  STL [R1+0x2cc], R5 ;  /* 0x0002cc0501007387 */ /* 0x0003e20000100800 */
[----:B0-----:R-:W-:-:S05]  /*6ad0*/  LEA.HI.X.SX32 R6, R121, R111, 0x1, P6 ;  /* 0x0000006f79067211 */ /* 0x001fca00030f0eff */
[----:B------:R3:W-:Y:S01]  /*6ae0*/  STL [R1+0x2a8], R6 ;  /* 0x0002a80601007387 */ /* 0x0007e20000100800 */
[----:B-1----:R-:W-:Y:S02]  /*6af0*/  LEA.HI.X.SX32 R5, R122, R111, 0x1, P5 ;  /* 0x0000006f7a057211 */ /* 0x002fe400028f0eff */
[----:B--2---:R-:W-:-:S05]  /*6b00*/  IADD3 R7, P6, R93, R0, RZ ;  /* 0x000000005d077210 */ /* 0x004fca0007fde0ff */
[----:B------:R0:W-:Y:S04]  /*6b10*/  STL [R1+0x2d4], R7 ;  /* 0x0002d40701007387 */ /* 0x0001e80000100800 */
[----:B------:R4:W-:Y:S01]  /*6b20*/  STL [R1+0x2b0], R5 ;  /* 0x0002b00501007387 */ /* 0x0009e20000100800 */
[----:B---3--:R-:W-:Y:S02]  /*6b30*/  IADD3 R6, P5, R94, R0, RZ ;  /* 0x000000005e067210 */ /* 0x008fe40007fbe0ff */
[----:B0-----:R-:W-:-:S03]  /*6b40*/  LEA.HI.X.SX32 R7, R123, R111, 0x1, P4 ;  /* 0x0000006f7b077211 */ /* 0x001fc600020f0eff */
[----:B------:R0:W-:Y:S01]  /*6b50*/  STL [R1+0x2dc], R6 ;  /* 0x0002dc0601007387 */ /* 0x0001e20000100800 */
[----:B----4-:R-:W-:-:S03]  /*6b60*/  IADD3 R5, P4, R95, R0, RZ ;  /* 0x000000005f057210 */ /* 0x010fc60007f9e0ff */
[----:B------:R1:W-:Y:S01]  /*6b70*/  STL [R1+0x2b8], R7 ;  /* 0x0002b80701007387 */ /* 0x0003e20000100800 */
[----:B0-----:R-:W-:-:S03]  /*6b80*/  LEA.HI.X.SX32 R6, R124, R111, 0x1, P3 ;  /* 0x0000006f7c067211 */ /* 0x001fc600018f0eff */
[----:B------:R0:W-:Y:S01]  /*6b90*/  STL [R1+0x2e4], R5 ;  /* 0x0002e40501007387 */ /* 0x0001e20000100800 */
[----:B-1----:R-:W-:-:S03]  /*6ba0*/  IADD3 R7, P3, R96, R0, RZ ;  /* 0x0000000060077210 */ /* 0x002fc60007f7e0ff */
[----:B------:R1:W-:Y:S01]  /*6bb0*/  STL [R1+0x2c0], R6 ;  /* 0x0002c00601007387 */ /* 0x0003e20000100800 */
[----:B0-----:R-:W-:-:S03]  /*6bc0*/  LEA.HI.X.SX32 R5, R125, R111, 0x1, P2 ;  /* 0x0000006f7d057211 */ /* 0x001fc600010f0eff */
[----:B------:R0:W-:Y:S04]  /*6bd0*/  STL [R1+0x2ec], R7 ;  /* 0x0002ec0701007387 */ /* 0x0001e80000100800 */
[----:B------:R2:W-:Y:S01]  /*6be0*/  STL [R1+0x2c8], R5 ;  /* 0x0002c80501007387 */ /* 0x0005e20000100800 */
[----:B-1----:R-:W-:Y:S02]  /*6bf0*/  IADD3 R6, P2, R97, R0, RZ ;  /* 0x0000000061067210 */ /* 0x002fe40007f5e0ff */
[----:B0-----:R-:W-:-:S03]  /*6c00*/  LEA.HI.X.SX32 R7, R93, R111, 0x1, P6 ;  /* 0x0000006f5d077211 */ /* 0x001fc600030f0eff */
        /* <DEDUP_REMOVED lines=26> */
[----:B------:R-:W-:Y:S01]  /*6db0*/  STL [R1+0x300], R7 ;  /* 0x0003000701007387 */ /* 0x000fe20000100800 */
[----:B0-----:R-:W-:-:S03]  /*6dc0*/  IMAD.IADD R6, R4, 0x1, R9 ;  /* 0x0000000104067824 */ /* 0x001fc600078e0209 */
[----:B------:R0:W5:Y:S04]  /*6dd0*/  LDL.LU R9, [R1+0x880] ;  /* 0x0008800001097983 */ /* 0x0001680000300800 */
[----:B------:R1:W-:Y:S02]  /*6de0*/  STL [R1+0x318], R5 ;  /* 0x0003180501007387 */ /* 0x0003e40000100800 */
[C---:B-1----:R-:W-:Y:S02]  /*6df0*/  IMAD.IADD R5, R4.reuse, 0x1, R8 ;  /* 0x0000000104057824 */ /* 0x042fe400078e0208 */
[----:B------:R0:W5:Y:S04]  /*6e00*/  LDL.LU R8, [R1+0x87c] ;  /* 0x00087c0001087983 */ /* 0x0001680000300800 */
[----:B------:R1:W-:Y:S02]  /*6e10*/  STL [R1+0x9c], R6 ;  /* 0x00009c0601007387 */ /* 0x0003e40000100800 */
[----:B-1----:R-:W-:-:S02]  /*6e20*/  IMAD.IADD R6, R4, 0x1, R2 ;  /* 0x0000000104067824 */ /* 0x002fc400078e0202 */
[----:B------:R-:W2:Y:S01]  /*6e30*/  LDL.LU R2, [R1+0x878] ;  /* 0x0008780001027983 */ /* 0x000ea20000300800 */
[----:B------:R-:W-:-:S03]  /*6e40*/  LEA.HI.X.SX32 R4, R101, R111, 0x1, P3 ;  /* 0x0000006f65047211 */ /* 0x000fc600018f0eff */
[----:B------:R1:W-:Y:S04]  /*6e50*/  STL [R1+0x98], R5 ;  /* 0x0000980501007387 */ /* 0x0003e80000100800 */
[----:B------:R3:W-:Y:S01]  /*6e60*/  STL [R1+0x94], R6 ;  /* 0x0000940601007387 */ /* 0x0007e20000100800 */
[-C--:B-1----:R-:W-:Y:S02]  /*6e70*/  LEA.HI.X.SX32 R5, R100, R111.reuse, 0x1, P4 ;  /* 0x0000006f64057211 */ /* 0x082fe400020f0eff */
[----:B---3--:R-:W-:-:S03]  /*6e80*/  LEA.HI.X.SX32 R6, R102, R111, 0x1, P2 ;  /* 0x0000006f66067211 */ /* 0x008fc600010f0eff */
[----:B------:R-:W-:Y:S04]  /*6e90*/  STL [R1+0x224], R5 ;  /* 0x0002240501007387 */ /* 0x000fe80000100800 */
[----:B------:R1:W-:Y:S04]  /*6ea0*/  STL [R1+0x228], R4 ;  /* 0x0002280401007387 */ /* 0x0003e80000100800 */
[----:B------:R-:W-:Y:S01]  /*6eb0*/  STL [R1+0x22c], R6 ;  /* 0x00022c0601007387 */ /* 0x000fe20000100800 */
[----:B-1----:R-:W-:-:S03]  /*6ec0*/  LEA.HI.X.SX32 R4, R108, R111, 0x1, P5 ;  /* 0x0000006f6c047211 */ /* 0x002fc600028f0eff */
[----:B------:R-:W3:Y:S01]  /*6ed0*/  LDL R108, [R1+0x70] ;  /* 0x00007000016c7983 */ /* 0x000ee20000100800 */
[----:B------:R-:W-:-:S05]  /*6ee0*/  LEA.HI.X.SX32 R5, R113, R111, 0x1, P6 ;  /* 0x0000006f71057211 */ /* 0x000fca00030f0eff */
[----:B------:R-:W-:Y:S04]  /*6ef0*/  STL [R1+0x230], R5 ;  /* 0x0002300501007387 */ /* 0x000fe80000100800 */
[----:B------:R2:W-:Y:S01]  /*6f00*/  STL [R1+0x234], R4 ;  /* 0x0002340401007387 */ /* 0x0005e20000100800 */
[----:B------:R-:W-:Y:S02]  /*6f10*/  CS2R R76, SRZ ;  /* 0x00000000004c7805 */ /* 0x000fe4000001ff00 */
        /* <DEDUP_REMOVED lines=13> */
[----:B--2---:R-:W-:Y:S02]  /*6ff0*/  LOP3.LUT R4, R2, 0x20, RZ, 0x3c, !PT ;  /* 0x0000002002047812 */ /* 0x004fe400078e3cff */
[----:B------:R-:W-:-:S02]  /*7000*/  LOP3.LUT R4, R3, 0x20, RZ, 0x3c, !PT ;  /* 0x0000002003047812 */ /* 0x000fc400078e3cff */
[C---:B------:R-:W-:Y:S02]  /*7010*/  LOP3.LUT R6, R2.reuse, 0x40, RZ, 0x3c, !PT ;  /* 0x0000004002067812 */ /* 0x040fe400078e3cff */
[----:B------:R-:W-:Y:S02]  /*7020*/  LOP3.LUT R5, R2, 0x60, RZ, 0x3c, !PT ;  /* 0x0000006002057812 */ /* 0x000fe400078e3cff */
[C---:B------:R-:W-:Y:S02]  /*7030*/  LOP3.LUT R6, R3.reuse, 0x40, RZ, 0x3c, !PT ;  /* 0x0000004003067812 */ /* 0x040fe400078e3cff */
[----:B------:R-:W-:Y:S02]  /*7040*/  LOP3.LUT R5, R3, 0x60, RZ, 0x3c, !PT ;  /* 0x0000006003057812 */ /* 0x000fe400078e3cff */
[----:B---3--:R-:W-:-:S05]  /*7050*/  LOP3.LUT R4, R108, 0x40, RZ, 0x3c, !PT ;  /* 0x000000406c047812 */ /* 0x008fca00078e3cff */
[----:B------:R0:W-:Y:S02]  /*7060*/  STL [R1+0x874], R4 ;  /* 0x0008740401007387 */ /* 0x0001e40000100800 */
.L_x_9:
[----:B------:R-:W2:Y:S04]  /*7070*/  LDL R7, [R1+0xe8] ;  /* 0x0000e80001077983 */ /* 0x000ea80000100800 */
[----:B------:R-:W3:Y:S04]  /*7080*/  LDL R23, [R1+0xe4] ;  /* 0x0000e40001177983 */ /* 0x000ee80000100800 */
[----:B------:R-:W4:Y:S04]  /*7090*/  LDL R6, [R1+0xf0] ;  /* 0x0000f00001067983 */ /* 0x000f280000100800 */
        /* <DEDUP_REMOVED lines=9> */
[----:B------:R-:W4:Y:S01]  /*7130*/  LDL R52, [R1+0x38] ;  /* 0x0000380001347983 */ /* 0x000f220000100800 */
[----:B------:R-:W-:-:S02]  /*7140*/  USHF.R.S32.HI UR8, URZ, 0x1f, UR4 ;  /* 0x0000001f3f087899 */ /* 0x000fc40008011404 */
[----:B01---5:R-:W-:Y:S01]  /*7150*/  IADD3 R4, P2, R0, UR4, RZ ;  /* 0x0000000400047c10 */ /* 0x023fe2000ff5e0ff */
[----:B------:R-:W0:Y:S01]  /*7160*/  LDC R121, c[0x0][0x254] ;  /* 0x00009500ff797b82 */ /* 0x000e220000000800 */
[----:B------:R-:W-:Y:S04]  /*7170*/  STL [R1+0x8fc], R87 ;  /* 0x0008fc5701007387 */ /* 0x000fe80000100800 */
        /* <DEDUP_REMOVED lines=28> */
[----:B------:R1:W-:Y:S04]  /*7340*/  STL [R1+0x888], R10 ;  /* 0x0008880a01007387 */ /* 0x0003e80000100800 */
[----:B-----5:R-:W-:Y:S04]  /*7350*/  STL [R1+0x884], R9 ;  /* 0x0008840901007387 */ /* 0x020fe80000100800 */
[----:B------:R-:W-:Y:S04]  /*7360*/  STL [R1+0x880], R8 ;  /* 0x0008800801007387 */ /* 0x000fe80000100800 */
[----:B------:R0:W-:Y:S04]  /*7370*/  STL [R1+0x87c], R3 ;  /* 0x00087c0301007387 */ /* 0x0001e80000100800 */
[----:B------:R0:W-:Y:S04]  /*7380*/  STL [R1+0x878], R2 ;  /* 0x0008780201007387 */ /* 0x0001e80000100800 */
[----:B-1----:R-:W4:Y:S04]  /*7390*/  LDL R10, [R1+0x448] ;  /* 0x00044800010a7983 */ /* 0x002f280000100800 */
[----:B0-----:R-:W4:Y:S04]  /*73a0*/  LDL R3, [R1+0x104] ;  /* 0x0001040001037983 */ /* 0x001f280000100800 */
[----:B------:R-:W4:Y:S01]  /*73b0*/  LDL R2, [R1+0x108] ;  /* 0x0001080001027983 */ /* 0x000f220000100800 */
[----:B--2---:R-:W-:-:S04]  /*73c0*/  IADD3 R12, P3, R7, UR4, RZ ;  /* 0x00000004070c7c10 */ /* 0x004fc8000ff7e0ff */
[----:B---3--:R-:W-:-:S05]  /*73d0*/  IADD3.X R13, R23, UR8, RZ, P3, !PT ;  /* 0x00000008170d7c10 */ /* 0x008fca0009ffe4ff */
[----:B------:R0:W2:Y:S01]  /*73e0*/  LDG.E.U8 R85, desc[UR12][R12.64] ;  /* 0x0000000c0c557981 */ /* 0x0000a2000c1e1100 */
[----:B----4-:R-:W-:Y:S02]  /*73f0*/  IADD3.X R5, R52, UR8, RZ, P2, !PT ;  /* 0x0000000834057c10 */ /* 0x010fe400097fe4ff */
[----:B------:R-:W-:-:S03]  /*7400*/  IADD3 R6, P2, R6, UR4, RZ ;  /* 0x0000000406067c10 */ /* 0x000fc6000ff5e0ff */
[----:B------:R1:W3:Y:S01]  /*7410*/  LDG.E.U8 R11, desc[UR12][R4.64] ;  /* 0x0000000c040b7981 */ /* 0x0002e2000c1e1100 */
[----:B------:R-:W-:Y:S02]  /*7420*/  IADD3.X R7, R18, UR8, RZ, P2, !PT ;  /* 0x0000000812077c10 */ /* 0x000fe400097fe4ff */
[----:B0-----:R-:W-:-:S03]  /*7430*/  IADD3 R12, P2, R16, UR4, RZ ;  /* 0x00000004100c7c10 */ /* 0x001fc6000ff5e0ff */
[----:B------:R0:W4:Y:S01]  /*7440*/  LDG.E.U8 R79, desc[UR12][R6.64] ;  /* 0x0000000c064f7981 */ /* 0x000122000c1e1100 */
[----:B-1----:R-:W-:-:S04]  /*7450*/  IADD3 R4, P3, R22, UR4, RZ ;  /* 0x0000000416047c10 */ /* 0x002fc8000ff7e0ff */
[----:B------:R-:W-:Y:S02]  /*7460*/  IADD3.X R5, R19, UR8, RZ, P3, !PT ;  /* 0x0000000813057c10 */ /* 0x000fe40009ffe4ff */
[----:B------:R-:W-:-:S03]  /*7470*/  IADD3.X R13, R15, UR8, RZ, P2, !PT ;  /* 0x000000080f0d7c10 */ /* 0x000fc600097fe4ff */
[----:B------:R1:W3:Y:S01]  /*7480*/  LDG.E.U8 R73, desc[UR12][R4.64] ;  /* 0x0000000c04497981 */ /* 0x0002e2000c1e1100 */
[----:B0-----:R-:W-:-:S03]  /*7490*/  IADD3 R6, P3, R21, UR4, RZ ;  /* 0x0000000415067c10 */ /* 0x001fc6000ff7e0ff */
[----:B------:R-:W3:Y:S01]  /*74a0*/  LDG.E.U8 R64, desc[UR12][R12.64] ;  /* 0x0000000c0c407981 */ /* 0x000ee2000c1e1100 */
[----:B------:R-:W-:Y:S02]  /*74b0*/  IADD3.X R7, R17, UR8, RZ, P3, !PT ;  /* 0x0000000811077c10 */ /* 0x000fe40009ffe4ff */
[----:B-1----:R-:W-:-:S03]  /*74c0*/  IADD3 R4, P2, R20, UR4, RZ ;  /* 0x0000000414047c10 */ /* 0x002fc6000ff5e0ff */
[----:B------:R0:W3:Y:S01]  /*74d0*/  LDG.E.U8 R59, desc[UR12][R6.64] ;  /* 0x0000000c063b7981 */ /* 0x0000e2000c1e1100 */
[----:B------:R-:W-:Y:S02]  /*74e0*/  IADD3.X R5, R3, UR8, RZ, P2, !PT ;  /* 0x0000000803057c10 */ /* 0x000fe400097fe4ff */
[----:B0-----:R-:W-:-:S03]  /*74f0*/  IADD3 R6, P2, R10, UR4, RZ ;  /* 0x000000040a067c10 */ /* 0x001fc6000ff5e0ff */
[----:B------:R-:W3:Y:S04]  /*7500*/  LDG.E.U8 R10, desc[UR12][R4.64] ;  /* 0x0000000c040a7981 */ /* 0x000ee8000c1e1100 */
[----:B--2---:R-:W-:Y:S04]  /*7510*/  STL [R1+0x900], R85 ;  /* 0x0009005501007387 */ /* 0x004fe80000100800 */
[----:B------:R-:W2:Y:S04]  /*7520*/  LDL R16, [R1+0x10c] ;  /* 0x00010c0001107983 */ /* 0x000ea80000100800 */
[----:B------:R-:W2:Y:S04]  /*7530*/  LDL R18, [R1+0x444] ;  /* 0x0004440001127983 */ /* 0x000ea80000100800 */
[----:B------:R-:W2:Y:S01]  /*7540*/  LDL R9, [R1+0x110] ;  /* 0x0001100001097983 */ /* 0x000ea20000100800 */
[----:B------:R-:W-:-:S03]  /*7550*/  IADD3 R12, P3, R14, UR4, RZ ;  /* 0x000000040e0c7c10 */ /* 0x000fc6000ff7e0ff */
[----:B------:R-:W2:Y:S01]  /*7560*/  LDL R19, [R1+0x440] ;  /* 0x0004400001137983 */ /* 0x000ea20000100800 */
[----:B------:R-:W-:-:S05]  /*7570*/  IADD3.X R13, R2, UR8, RZ, P3, !PT ;  /* 0x00000008020d7c10 */ /* 0x000fca0009ffe4ff */
[----:B------:R0:W2:Y:S04]  /*7580*/  LDG.E.U8 R22, desc[UR12][R12.64] ;  /* 0x0000000c0c167981 */ /* 0x0000a8000c1e1100 */
[----:B----4-:R-:W-:Y:S04]  /*7590*/  STL [R1+0x904], R79 ;  /* 0x0009044f01007387 */ /* 0x010fe80000100800 */
[----:B------:R-:W4:Y:S04]  /*75a0*/  LDL R15, [R1+0x43c] ;  /* 0x00043c00010f7983 */ /* 0x000f280000100800 */
[----:B---3--:R-:W-:Y:S04]  /*75b0*/  STL [R1+0x908], R73 ;  /* 0x0009084901007387 */ /* 0x008fe80000100800 */
[----:B------:R-:W3:Y:S04]  /*75c0*/  LDL R8, [R1+0x114] ;  /* 0x0001140001087983 */ /* 0x000ee80000100800 */
[----:B------:R-:W-:Y:S04]  /*75d0*/  STL [R1+0x90c], R64 ;  /* 0x00090c4001007387 */ /* 0x000fe80000100800 */
[----:B------:R-:W3:Y:S04]  /*75e0*/  LDL R14, [R1+0x438] ;  /* 0x00043800010e7983 */ /* 0x000ee80000100800 */
[----:B------:R-:W3:Y:S04]  /*75f0*/  LDL R21, [R1+0x118] ;  /* 0x0001180001157983 */ /* 0x000ee80000100800 */
[----:B------:R-:W3:Y:S04]  /*7600*/  LDL R3, [R1+0x434] ;  /* 0x0004340001037983 */ /* 0x000ee80000100800 */
[----:B------:R1:W-:Y:S04]  /*7610*/  STL [R1+0x34], R11 ;  /* 0x0000340b01007387 */ /* 0x0003e80000100800 */
[----:B------:R-:W-:Y:S04]  /*7620*/  STL [R1+0x910], R59 ;  /* 0x0009103b01007387 */ /* 0x000fe80000100800 */
[----:B------:R-:W3:Y:S04]  /*7630*/  LDL R17, [R1+0x430] ;  /* 0x0004300001117983 */ /* 0x000ee80000100800 */
[----:B-1----:R-:W3:Y:S04]  /*7640*/  LDL R11, [R1+0x11c] ;  /* 0x00011c00010b7983 */ /* 0x002ee80000100800 */
[----:B------:R-:W3:Y:S04]  /*7650*/  LDL R2, [R1+0x120] ;  /* 0x0001200001027983 */ /* 0x000ee80000100800 */
[----:B------:R1:W-:Y:S04]  /*7660*/  STL [R1+0x914], R10 ;  /* 0x0009140a01007387 */ /* 0x0003e80000100800 */
[----:B------:R-:W3:Y:S01]  /*7670*/  LDL R20, [R1+0x428] ;  /* 0x0004280001147983 */ /* 0x000ee20000100800 */
[----:B--2---:R-:W-:-:S03]  /*7680*/  IADD3.X R7, R16, UR8, RZ, P2, !PT ;  /* 0x0000000810077c10 */ /* 0x004fc600097fe4ff */
[----:B------:R-:W2:Y:S01]  /*7690*/  LDL R16, [R1+0x42c] ;  /* 0x00042c0001107983 */ /* 0x000ea20000100800 */
[----:B------:R-:W-:-:S03]  /*76a0*/  IADD3 R4, P3, R18, UR4, RZ ;  /* 0x0000000412047c10 */ /* 0x000fc6000ff7e0ff */
[----:B------:R4:W2:Y:S01]  /*76b0*/  LDG.E.U8 R73, desc[UR12][R6.64] ;  /* 0x0000000c06497981 */ /* 0x0008a2000c1e1100 */
[----:B------:R-:W-:-:S03]  /*76c0*/  IADD3.X R5, R9, UR8, RZ, P3, !PT ;  /* 0x0000000809057c10 */ /* 0x000fc60009ffe4ff */
[----:B------:R-:W2:Y:S04]  /*76d0*/  LDL R18, [R1+0x124] ;  /* 0x0001240001127983 */ /* 0x000ea80000100800 */
[----:B------:R1:W2:Y:S01]  /*76e0*/  LDG.E.U8 R84, desc[UR12][R4.64] ;  /* 0x0000000c04547981 */ /* 0x0002a2000c1e1100 */
[----:B0-----:R-:W-:-:S03]  /*76f0*/  IADD3 R12, P2, R19, UR4, RZ ;  /* 0x00000004130c7c10 */ /* 0x001fc6000ff5e0ff */
[----:B------:R-:W2:Y:S01]  /*7700*/  LDL R9, [R1+0x128] ;  /* 0x0001280001097983 */ /* 0x000ea20000100800 */
[----:B----4-:R-:W-:Y:S02]  /*7710*/  IADD3 R6, P3, R15, UR4, RZ ;  /* 0x000000040f067c10 */ /* 0x010fe4000ff7e0ff */
[----:B---3--:R-:W-:-:S05]  /*7720*/  IADD3.X R13, R8, UR8, RZ, P2, !PT ;  /* 0x00000008080d7c10 */ /* 0x008fca00097fe4ff */
[----:B------:R0:W3:Y:S01]  /*7730*/  LDG.E.U8 R78, desc[UR12][R12.64] ;  /* 0x0000000c0c4e7981 */ /* 0x0000e2000c1e1100 */
[----:B-1----:R-:W-:Y:S02]  /*7740*/  IADD3 R4, P2, R14, UR4, RZ ;  /* 0x000000040e047c10 */ /* 0x002fe4000ff5e0ff */
[----:B------:R-:W-:Y:S02]  /*7750*/  IADD3.X R7, R21, UR8, RZ, P3, !PT ;  /* 0x0000000815077c10 */ /* 0x000fe40009ffe4ff */
[----:B0-----:R-:W-:-:S03]  /*7760*/  IADD3 R12, P3, R3, UR4, RZ ;  /* 0x00000004030c7c10 */ /* 0x001fc6000ff7e0ff */
[----:B------:R0:W4:Y:S01]  /*7770*/  LDG.E.U8 R72, desc[UR12][R6.64] ;  /* 0x0000000c06487981 */ /* 0x000122000c1e1100 */
[----:B------:R-:W-:Y:S02]  /*7780*/  IADD3.X R5, R11, UR8, RZ, P2, !PT ;  /* 0x000000080b057c10 */ /* 0x000fe400097fe4ff */
[----:B0-----:R-:W-:Y:S02]  /*7790*/  IADD3 R6, P2, R17, UR4, RZ ;  /* 0x0000000411067c10 */ /* 0x001fe4000ff5e0ff */
[----:B------:R-:W-:Y:S01]  /*77a0*/  IADD3.X R13, R2, UR8, RZ, P3, !PT ;  /* 0x00000008020d7c10 */ /* 0x000fe20009ffe4ff */
[----:B------:R0:W4:Y:S04]  /*77b0*/  LDG.E.U8 R63, desc[UR12][R4.64] ;  /* 0x0000000c043f7981 */ /* 0x000128000c1e1100 */
[----:B------:R1:W4:Y:S04]  /*77c0*/  LDG.E.U8 R58, desc[UR12][R12.64] ;  /* 0x0000000c0c3a7981 */ /* 0x000328000c1e1100 */
[----:B--2---:R2:W-:Y:S04]  /*77d0*/  STL [R1+0x918], R73 ;  /* 0x0009184901007387 */ /* 0x0045e80000100800 */
[----:B------:R-:W3:Y:S04]  /*77e0*/  LDL R19, [R1+0x424] ;  /* 0x0004240001137983 */ /* 0x000ee80000100800 */
[----:B------:R-:W4:Y:S04]  /*77f0*/  LDL R15, [R1+0x12c] ;  /* 0x00012c00010f7983 */ /* 0x000f280000100800 */
[----:B------:R-:W4:Y:S04]  /*7800*/  LDL R8, [R1+0x420] ;  /* 0x0004200001087983 */ /* 0x000f280000100800 */
[----:B------:R-:W-:Y:S04]  /*7810*/  STL [R1+0x91c], R84 ;  /* 0x00091c5401007387 */ /* 0x000fe80000100800 */
[----:B------:R-:W4:Y:S04]  /*7820*/  LDL R14, [R1+0x130] ;  /* 0x00013000010e7983 */ /* 0x000f280000100800 */
[----:B------:R-:W4:Y:S04]  /*7830*/  LDL R10, [R1+0x41c] ;  /* 0x00041c00010a7983 */ /* 0x000f280000100800 */
[----:B------:R-:W4:Y:S04]  /*7840*/  LDL R3, [R1+0x134] ;  /* 0x0001340001037983 */ /* 0x000f280000100800 */
[----:B------:R-:W4:Y:S01]  /*7850*/  LDL R11, [R1+0x418] ;  /* 0x00041800010b7983 */ /* 0x000f220000100800 */
[----:B0-----:R-:W-:-:S03]  /*7860*/  IADD3 R4, P3, R16, UR4, RZ ;  /* 0x0000000410047c10 */ /* 0x001fc6000ff7e0ff */
[----:B------:R-:W4:Y:S04]  /*7870*/  LDL R17, [R1+0x138] ;  /* 0x0001380001117983 */ /* 0x000f280000100800 */
[----:B------:R-:W4:Y:S04]  /*7880*/  LDL R2, [R1+0x414] ;  /* 0x0004140001027983 */ /* 0x000f280000100800 */
[----:B------:R0:W-:Y:S04]  /*7890*/  STL [R1+0x30], R22 ;  /* 0x0000301601007387 */ /* 0x0001e80000100800 */
[----:B------:R-:W4:Y:S01]  /*78a0*/  LDL R16, [R1+0x13c] ;  /* 0x00013c0001107983 */ /* 0x000f220000100800 */
[----:B------:R-:W-:-:S03]  /*78b0*/  IADD3.X R7, R18, UR8, RZ, P2, !PT ;  /* 0x0000000812077c10 */ /* 0x000fc600097fe4ff */
[----:B------:R-:W4:Y:S04]  /*78c0*/  LDL R18, [R1+0x410] ;  /* 0x0004100001127983 */ /* 0x000f280000100800 */
[----:B------:R-:W4:Y:S01]  /*78d0*/  LDL R21, [R1+0x140] ;  /* 0x0001400001157983 */ /* 0x000f220000100800 */
[----:B-1----:R-:W-:Y:S02]  /*78e0*/  IADD3 R12, P2, R20, UR4, RZ ;  /* 0x00000004140c7c10 */ /* 0x002fe4000ff5e0ff */
[----:B------:R-:W-:Y:S01]  /*78f0*/  IADD3.X R5, R9, UR8, RZ, P3, !PT ;  /* 0x0000000809057c10 */ /* 0x000fe20009ffe4ff */
[----:B------:R-:W4:Y:S04]  /*7900*/  LDL R20, [R1+0x40c] ;  /* 0x00040c0001147983 */ /* 0x000f280000100800 */
[----:B------:R3:W4:Y:S04]  /*7910*/  LDG.E.U8 R9, desc[UR12][R6.64] ;  /* 0x0000000c06097981 */ /* 0x000728000c1e1100 */
[----:B--2---:R1:W2:Y:S04]  /*7920*/  LDG.E.U8 R73, desc[UR12][R4.64] ;  /* 0x0000000c04497981 */ /* 0x0042a8000c1e1100 */
[----:B0-----:R-:W2:Y:S04]  /*7930*/  LDL R22, [R1+0x3f8] ;  /* 0x0003f80001167983 */ /* 0x001ea80000100800 */
[----:B------:R-:W2:Y:S04]  /*7940*/  LDL R23, [R1+0x3f4] ;  /* 0x0003f40001177983 */ /* 0x000ea80000100800 */
        /* <DEDUP_REMOVED lines=34> */
[----:B------:R-:W2:Y:S01]  /*7b70*/  LDL R122, [R1+0x234] ;  /* 0x00023400017a7983 */ /* 0x000ea20000100800 */
[----:B---3--:R-:W-:-:S03]  /*7b80*/  IADD3 R6, P3, R19, UR4, RZ ;  /* 0x0000000413067c10 */ /* 0x008fc6000ff7e0ff */
[----:B------:R-:W3:Y:S01]  /*7b90*/  LDL R19, [R1+0x144] ;  /* 0x0001440001137983 */ /* 0x000ee20000100800 */
[----:B----4-:R-:W-:-:S03]  /*7ba0*/  IADD3.X R13, R15, UR8, RZ, P2, !PT ;  /* 0x000000080f0d7c10 */ /* 0x010fc600097fe4ff */
[----:B------:R-:W4:Y:S01]  /*7bb0*/  LDL R15, [R1+0x408] ;  /* 0x00040800010f7983 */ /* 0x000f220000100800 */
[----:B-1----:R-:W-:-:S03]  /*7bc0*/  IADD3 R4, P2, R8, UR4, RZ ;  /* 0x0000000408047c10 */ /* 0x002fc6000ff5e0ff */
[----:B------:R-:W2:Y:S04]  /*7bd0*/  LDL R8, [R1+0x148] ;  /* 0x0001480001087983 */ /* 0x000ea80000100800 */
[----:B------:R0:W2:Y:S01]  /*7be0*/  LDG.E.U8 R79, desc[UR12][R12.64] ;  /* 0x0000000c0c4f7981 */ /* 0x0000a2000c1e1100 */
[----:B------:R-:W-:-:S03]  /*7bf0*/  IADD3.X R7, R14, UR8, RZ, P3, !PT ;  /* 0x000000080e077c10 */ /* 0x000fc60009ffe4ff */
[----:B------:R-:W2:Y:S04]  /*7c00*/  LDL R14, [R1+0x404] ;  /* 0x00040400010e7983 */ /* 0x000ea80000100800 */
[----:B------:R1:W2:Y:S01]  /*7c10*/  LDG.E.U8 R83, desc[UR12][R6.64] ;  /* 0x0000000c06537981 */ /* 0x0002a2000c1e1100 */
[----:B0-----:R-:W-:-:S03]  /*7c20*/  IADD3 R12, P3, R10, UR4, RZ ;  /* 0x000000040a0c7c10 */ /* 0x001fc6000ff7e0ff */
[----:B------:R-:W2:Y:S01]  /*7c30*/  LDL R10, [R1+0x14c] ;  /* 0x00014c00010a7983 */ /* 0x000ea20000100800 */
[----:B------:R-:W-:-:S03]  /*7c40*/  IADD3.X R5, R3, UR8, RZ, P2, !PT ;  /* 0x0000000803057c10 */ /* 0x000fc600097fe4ff */
[----:B------:R-:W2:Y:S01]  /*7c50*/  LDL R3, [R1+0x158] ;  /* 0x0001580001037983 */ /* 0x000ea20000100800 */
[----:B-1----:R-:W-:-:S03]  /*7c60*/  IADD3 R6, P2, R11, UR4, RZ ;  /* 0x000000040b067c10 */ /* 0x002fc6000ff5e0ff */
[----:B------:R-:W2:Y:S01]  /*7c70*/  LDL R11, [R1+0x150] ;  /* 0x00015000010b7983 */ /* 0x000ea20000100800 */
[----:B------:R-:W-:-:S03]  /*7c80*/  IADD3.X R13, R17, UR8, RZ, P3, !PT ;  /* 0x00000008110d7c10 */ /* 0x000fc60009ffe4ff */
[----:B------:R0:W2:Y:S04]  /*7c90*/  LDG.E.U8 R77, desc[UR12][R4.64] ;  /* 0x0000000c044d7981 */ /* 0x0000a8000c1e1100 */
[----:B------:R-:W2:Y:S01]  /*7ca0*/  LDL R17, [R1+0x400] ;  /* 0x0004000001117983 */ /* 0x000ea20000100800 */
[----:B------:R-:W-:-:S03]  /*7cb0*/  IADD3.X R7, R16, UR8, RZ, P2, !PT ;  /* 0x0000000810077c10 */ /* 0x000fc600097fe4ff */
[----:B------:R-:W2:Y:S01]  /*7cc0*/  LDL R16, [R1+0x3fc] ;  /* 0x0003fc0001107983 */ /* 0x000ea20000100800 */
[----:B0-----:R-:W-:-:S03]  /*7cd0*/  IADD3 R4, P3, R2, UR4, RZ ;  /* 0x0000000402047c10 */ /* 0x001fc6000ff7e0ff */
[----:B------:R-:W2:Y:S04]  /*7ce0*/  LDL R2, [R1+0x154] ;  /* 0x0001540001027983 */ /* 0x000ea80000100800 */
[----:B------:R0:W2:Y:S04]  /*7cf0*/  LDG.E.U8 R67, desc[UR12][R12.64] ;  /* 0x0000000c0c437981 */ /* 0x0000a8000c1e1100 */
[----:B------:R1:W2:Y:S01]  /*7d00*/  LDG.E.U8 R62, desc[UR12][R6.64] ;  /* 0x0000000c063e7981 */ /* 0x0002a2000c1e1100 */
[----:B0-----:R-:W-:-:S03]  /*7d10*/  IADD3 R12, P2, R18, UR4, RZ ;  /* 0x00000004120c7c10 */ /* 0x001fc6000ff5e0ff */
[----:B------:R-:W2:Y:S01]  /*7d20*/  LDL R18, [R1+0x15c] ;  /* 0x00015c0001127983 */ /* 0x000ea20000100800 */
[----:B------:R-:W-:-:S03]  /*7d30*/  IADD3.X R5, R21, UR8, RZ, P3, !PT ;  /* 0x0000000815057c10 */ /* 0x000fc60009ffe4ff */
[----:B------:R-:W2:Y:S01]  /*7d40*/  LDL R21, [R1+0x160] ;  /* 0x0001600001157983 */ /* 0x000ea20000100800 */
[----:B-1----:R-:W-:-:S03]  /*7d50*/  IADD3 R6, P3, R20, UR4, RZ ;  /* 0x0000000414067c10 */ /* 0x002fc6000ff7e0ff */
[----:B------:R4:W2:Y:S04]  /*7d60*/  LDG.E.U8 R57, desc[UR12][R4.64] ;  /* 0x0000000c04397981 */ /* 0x0008a8000c1e1100 */
[----:B------:R-:W2:Y:S01]  /*7d70*/  LDL R20, [R1+0x164] ;  /* 0x0001640001147983 */ /* 0x000ea20000100800 */
[----:B---3--:R-:W-:-:S03]  /*7d80*/  IADD3.X R13, R19, UR8, RZ, P2, !PT ;  /* 0x00000008130d7c10 */ /* 0x008fc600097fe4ff */
[----:B------:R-:W3:Y:S01]  /*7d90*/  LDL R19, [R1+0x3f0] ;  /* 0x0003f00001137983 */ /* 0x000ee20000100800 */
[----:B----4-:R-:W-:-:S03]  /*7da0*/  IADD3 R4, P2, R15, UR4, RZ ;  /* 0x000000040f047c10 */ /* 0x010fc6000ff5e0ff */
[----:B------:R-:W4:Y:S01]  /*7db0*/  LDL R15, [R1+0x168] ;  /* 0x00016800010f7983 */ /* 0x000f220000100800 */
[----:B--2---:R-:W-:-:S03]  /*7dc0*/  IADD3.X R7, R8, UR8, RZ, P3, !PT ;  /* 0x0000000808077c10 */ /* 0x004fc60009ffe4ff */
[----:B------:R0:W2:Y:S02]  /*7dd0*/  LDG.E.U8 R8, desc[UR12][R12.64] ;  /* 0x0000000c0c087981 */ /* 0x0000a4000c1e1100 */
[----:B0-----:R-:W-:Y:S02]  /*7de0*/  IADD3 R12, P3, R14, UR4, RZ ;  /* 0x000000040e0c7c10 */ /* 0x001fe4000ff7e0ff */
[----:B------:R-:W2:Y:S01]  /*7df0*/  LDL R14, [R1+0x3ec] ;  /* 0x0003ec00010e7983 */ /* 0x000ea20000100800 */
[----:B------:R-:W-:-:S03]  /*7e00*/  IADD3.X R5, R10, UR8, RZ, P2, !PT ;  /* 0x000000080a057c10 */ /* 0x000fc600097fe4ff */
[----:B------:R0:W2:Y:S04]  /*7e10*/  LDG.E.U8 R10, desc[UR12][R6.64] ;  /* 0x0000000c060a7981 */ /* 0x0000a8000c1e1100 */
[----:B------:R1:W2:Y:S01]  /*7e20*/  LDG.E.U8 R85, desc[UR12][R4.64] ;  /* 0x0000000c04557981 */ /* 0x0002a2000c1e1100 */
[----:B------:R-:W-:-:S03]  /*7e30*/  IADD3.X R13, R11, UR8, RZ, P3, !PT ;  /* 0x000000080b0d7c10 */ /* 0x000fc60009ffe4ff */
[----:B------:R-:W2:Y:S01]  /*7e40*/  LDL R11, [R1+0x3e8] ;  /* 0x0003e800010b7983 */ /* 0x000ea20000100800 */
[----:B0-----:R-:W-:-:S03]  /*7e50*/  IADD3 R6, P2, R3, UR4, RZ ;  /* 0x0000000403067c10 */ /* 0x001fc6000ff5e0ff */
[----:B------:R-:W2:Y:S01]  /*7e60*/  LDL R3, [R1+0x16c] ;  /* 0x00016c0001037983 */ /* 0x000ea20000100800 */
        /* <DEDUP_REMOVED lines=10> */
[----:B-1----:R-:W-:Y:S02]  /*7f10*/  IADD3 R6, P3, R22, UR4, RZ ;  /* 0x0000000416067c10 */ /* 0x002fe4000ff7e0ff */
[----:B------:R-:W-:Y:S01]  /*7f20*/  IADD3.X R13, R21, UR8, RZ, P2, !PT ;  /* 0x00000008150d7c10 */ /* 0x000fe200097fe4ff */
[----:B------:R-:W2:Y:S04]  /*7f30*/  LDL R22, [R1+0x178] ;  /* 0x0001780001167983 */ /* 0x000ea80000100800 */
[----:B------:R-:W2:Y:S04]  /*7f40*/  LDL R21, [R1+0x3dc] ;  /* 0x0003dc0001157983 */ /* 0x000ea80000100800 */
[----:B------:R0:W2:Y:S01]  /*7f50*/  LDG.E.U8 R66, desc[UR12][R4.64] ;  /* 0x0000000c04427981 */ /* 0x0000a2000c1e1100 */
[----:B------:R-:W-:-:S03]  /*7f60*/  IADD3.X R7, R20, UR8, RZ, P3, !PT ;  /* 0x0000000814077c10 */ /* 0x000fc60009ffe4ff */
[----:B------:R3:W2:Y:S04]  /*7f70*/  LDG.E.U8 R61, desc[UR12][R12.64] ;  /* 0x0000000c0c3d7981 */ /* 0x0006a8000c1e1100 */
[----:B------:R-:W2:Y:S01]  /*7f80*/  LDL R20, [R1+0x180] ;  /* 0x0001800001147983 */ /* 0x000ea20000100800 */
[----:B0-----:R-:W-:-:S03]  /*7f90*/  IADD3 R4, P2, R23, UR4, RZ ;  /* 0x0000000417047c10 */ /* 0x001fc6000ff5e0ff */
[----:B------:R-:W2:Y:S04]  /*7fa0*/  LDL R23, [R1+0x3d8] ;  /* 0x0003d80001177983 */ /* 0x000ea80000100800 */
[----:B------:R2:W2:Y:S01]  /*7fb0*/  LDG.E.U8 R56, desc[UR12][R6.64] ;  /* 0x0000000c06387981 */ /* 0x0004a2000c1e1100 */
[----:B----4-:R-:W-:-:S03]  /*7fc0*/  IADD3.X R5, R15, UR8, RZ, P2, !PT ;  /* 0x000000080f057c10 */ /* 0x010fc600097fe4ff */
[----:B------:R-:W4:Y:S01]  /*7fd0*/  LDL R15, [R1+0x184] ;  /* 0x00018400010f7983 */ /* 0x000f220000100800 */
[----:B---3--:R-:W-:-:S03]  /*7fe0*/  IADD3 R12, P3, R19, UR4, RZ ;  /* 0x00000004130c7c10 */ /* 0x008fc6000ff7e0ff */
[----:B------:R-:W3:Y:S01]  /*7ff0*/  LDL R19, [R1+0x3d4] ;  /* 0x0003d40001137983 */ /* 0x000ee20000100800 */
[----:B--2---:R-:W-:-:S03]  /*8000*/  IADD3 R6, P2, R14, UR4, RZ ;  /* 0x000000040e067c10 */ /* 0x004fc6000ff5e0ff */
[----:B------:R-:W2:Y:S01]  /*8010*/  LDL R14, [R1+0x3d0] ;  /* 0x0003d000010e7983 */ /* 0x000ea20000100800 */
[----:B------:R-:W-:-:S03]  /*8020*/  IADD3.X R13, R3, UR8, RZ, P3, !PT ;  /* 0x00000008030d7c10 */ /* 0x000fc60009ffe4ff */
[----:B------:R0:W2:Y:S01]  /*8030*/  LDG.E.U8 R3, desc[UR12][R4.64] ;  /* 0x0000000c04037981 */ /* 0x0000a2000c1e1100 */
[----:B------:R-:W-:-:S03]  /*8040*/  IADD3.X R7, R17, UR8, RZ, P2, !PT ;  /* 0x0000000811077c10 */ /* 0x000fc600097fe4ff */
[----:B------:R1:W2:Y:S04]  /*8050*/  LDG.E.U8 R59, desc[UR12][R12.64] ;  /* 0x0000000c0c3b7981 */ /* 0x0002a8000c1e1100 */
[----:B------:R-:W2:Y:S01]  /*8060*/  LDL R17, [R1+0x3cc] ;  /* 0x0003cc0001117983 */ /* 0x000ea20000100800 */
[----:B0-----:R-:W-:-:S03]  /*8070*/  IADD3 R4, P3, R11, UR4, RZ ;  /* 0x000000040b047c10 */ /* 0x001fc6000ff7e0ff */
[----:B------:R-:W2:Y:S01]  /*8080*/  LDL R11, [R1+0x188] ;  /* 0x00018800010b7983 */ /* 0x000ea20000100800 */
[----:B-1----:R-:W-:-:S03]  /*8090*/  IADD3 R12, P2, R2, UR4, RZ ;  /* 0x00000004020c7c10 */ /* 0x002fc6000ff5e0ff */
[----:B------:R-:W2:Y:S01]  /*80a0*/  LDL R2, [R1+0x18c] ;  /* 0x00018c0001027983 */ /* 0x000ea20000100800 */
[----:B------:R-:W-:-:S03]  /*80b0*/  IADD3.X R5, R16, UR8, RZ, P3, !PT ;  /* 0x0000000810057c10 */ /* 0x000fc60009ffe4ff */
[----:B------:R-:W2:Y:S04]  /*80c0*/  LDL R16, [R1+0x3c8] ;  /* 0x0003c80001107983 */ /* 0x000ea80000100800 */
[----:B------:R0:W2:Y:S04]  /*80d0*/  LDG.E.U8 R87, desc[UR12][R6.64] ;  /* 0x0000000c06577981 */ /* 0x0000a8000c1e1100 */
[----:B------:R1:W2:Y:S01]  /*80e0*/  LDG.E.U8 R81, desc[UR12][R4.64] ;  /* 0x0000000c04517981 */ /* 0x0002a2000c1e1100 */
[----:B0-----:R-:W-:-:S03]  /*80f0*/  IADD3 R6, P3, R18, UR4, RZ ;  /* 0x0000000412067c10 */ /* 0x001fc6000ff7e0ff */
[----:B------:R-:W2:Y:S01]  /*8100*/  LDL R18, [R1+0x190] ;  /* 0x0001900001127983 */ /* 0x000ea20000100800 */
[----:B------:R-:W-:Y:S02]  /*8110*/  IADD3.X R13, R22, UR8, RZ, P2, !PT ;  /* 0x00000008160d7c10 */ /* 0x000fe400097fe4ff */
[----:B-1----:R-:W-:Y:S01]  /*8120*/  IADD3 R4, P2, R21, UR4, RZ ;  /* 0x0000000415047c10 */ /* 0x002fe2000ff5e0ff */
[----:B------:R-:W2:Y:S04]  /*8130*/  LDL R22, [R1+0x3c4] ;  /* 0x0003c40001167983 */ /* 0x000ea80000100800 */
[----:B------:R-:W2:Y:S01]  /*8140*/  LDL R21, [R1+0x194] ;  /* 0x0001940001157983 */ /* 0x000ea20000100800 */
[----:B------:R-:W-:-:S03]  /*8150*/  IADD3.X R7, R24, UR8, RZ, P3, !PT ;  /* 0x0000000818077c10 */ /* 0x000fc60009ffe4ff */
[----:B------:R0:W2:Y:S01]  /*8160*/  LDG.E.U8 R75, desc[UR12][R12.64] ;  /* 0x0000000c0c4b7981 */ /* 0x0000a2000c1e1100 */
[----:B------:R-:W-:-:S03]  /*8170*/  IADD3.X R5, R20, UR8, RZ, P2, !PT ;  /* 0x0000000814057c10 */ /* 0x000fc600097fe4ff */
[----:B------:R3:W2:Y:S04]  /*8180*/  LDG.E.U8 R65, desc[UR12][R6.64] ;  /* 0x0000000c06417981 */ /* 0x0006a8000c1e1100 */
[----:B------:R-:W2:Y:S01]  /*8190*/  LDL R24, [R1+0x3bc] ;  /* 0x0003bc0001187983 */ /* 0x000ea20000100800 */
[----:B0-----:R-:W-:-:S03]  /*81a0*/  IADD3 R12, P3, R23, UR4, RZ ;  /* 0x00000004170c7c10 */ /* 0x001fc6000ff7e0ff */
[----:B------:R-:W2:Y:S04]  /*81b0*/  LDL R23, [R1+0x19c] ;  /* 0x00019c0001177983 */ /* 0x000ea80000100800 */
[----:B------:R2:W2:Y:S04]  /*81c0*/  LDG.E.U8 R60, desc[UR12][R4.64] ;  /* 0x0000000c043c7981 */ /* 0x0004a8000c1e1100 */
[----:B------:R-:W2:Y:S01]  /*81d0*/  LDL R20, [R1+0x3b4] ;  /* 0x0003b40001147983 */ /* 0x000ea20000100800 */
        /* <DEDUP_REMOVED lines=10> */
[----:B------:R1:W2:Y:S01]  /*8280*/  LDG.E.U8 R64, desc[UR12][R4.64] ;  /* 0x0000000c04407981 */ /* 0x0002a2000c1e1100 */
[----:B0-----:R-:W-:-:S03]  /*8290*/  IADD3 R12, P2, R17, UR4, RZ ;  /* 0x00000004110c7c10 */ /* 0x001fc6000ff5e0ff */
[----:B------:R-:W2:Y:S01]  /*82a0*/  LDL R17, [R1+0x3b0] ;  /* 0x0003b00001117983 */ /* 0x000ea20000100800 */
[----:B-1----:R-:W-:-:S03]  /*82b0*/  IADD3 R6, P3, R16, UR4, RZ ;  /* 0x0000000410067c10 */ /* 0x002fc6000ff7e0ff */
[----:B------:R-:W2:Y:S01]  /*82c0*/  LDL R16, [R1+0x1a8] ;  /* 0x0001a80001107983 */ /* 0x000ea20000100800 */
[----:B------:R-:W-:-:S03]  /*82d0*/  IADD3.X R13, R18, UR8, RZ, P2, !PT ;  /* 0x00000008120d7c10 */ /* 0x000fc600097fe4ff */
[----:B------:R-:W2:Y:S01]  /*82e0*/  LDL R18, [R1+0x3ac] ;  /* 0x0003ac0001127983 */ /* 0x000ea20000100800 */
[----:B------:R-:W-:-:S03]  /*82f0*/  IADD3 R4, P2, R22, UR4, RZ ;  /* 0x0000000416047c10 */ /* 0x000fc6000ff5e0ff */
[----:B------:R-:W2:Y:S01]  /*8300*/  LDL R22, [R1+0x1ac] ;  /* 0x0001ac0001167983 */ /* 0x000ea20000100800 */
[----:B------:R-:W-:-:S03]  /*8310*/  IADD3.X R7, R21, UR8, RZ, P3, !PT ;  /* 0x0000000815077c10 */ /* 0x000fc60009ffe4ff */
[----:B------:R-:W2:Y:S04]  /*8320*/  LDL R21, [R1+0x3a8] ;  /* 0x0003a80001157983 */ /* 0x000ea80000100800 */
[----:B------:R-:W2:Y:S04]  /*8330*/  LDG.E.U8 R86, desc[UR12][R12.64] ;  /* 0x0000000c0c567981 */ /* 0x000ea8000c1e1100 */
[----:B------:R-:W2:Y:S04]  /*8340*/  LDG.E.U8 R80, desc[UR12][R6.64] ;  /* 0x0000000c06507981 */ /* 0x000ea8000c1e1100 */
[----:B------:R-:W2:Y:S04]  /*8350*/  LDL R13, [R1+0x1b0] ;  /* 0x0001b000010d7983 */ /* 0x000ea80000100800 */
[----:B------:R-:W2:Y:S01]  /*8360*/  LDL R12, [R1+0x3a4] ;  /* 0x0003a400010c7983 */ /* 0x000ea20000100800 */
[----:B------:R-:W-:-:S03]  /*8370*/  IADD3 R118, P3, R26, UR4, RZ ;  /* 0x000000041a767c10 */ /* 0x000fc6000ff7e0ff */
[----:B------:R-:W2:Y:S04]  /*8380*/  LDL R7, [R1+0x1b4] ;  /* 0x0001b40001077983 */ /* 0x000ea80000100800 */
[----:B------:R-:W2:Y:S01]  /*8390*/  LDL R6, [R1+0x3a0] ;  /* 0x0003a00001067983 */ /* 0x000ea20000100800 */
[----:B------:R-:W-:Y:S02]  /*83a0*/  IADD3.X R119, R23, UR8, RZ, P3, !PT ;  /* 0x0000000817777c10 */ /* 0x000fe40009ffe4ff */
[----:B------:R-:W-:Y:S01]  /*83b0*/  IADD3.X R5, R25, UR8, RZ, P2, !PT ;  /* 0x0000000819057c10 */ /* 0x000fe200097fe4ff */
[----:B------:R-:W2:Y:S01]  /*83c0*/  LDL R23, [R1+0x1f0] ;  /* 0x0001f00001177983 */ /* 0x000ea20000100800 */
[----:B------:R-:W-:-:S03]  /*83d0*/  IADD3 R116, P2, R24, UR4, RZ ;  /* 0x0000000418747c10 */ /* 0x000fc6000ff5e0ff */
[----:B------:R0:W2:Y:S04]  /*83e0*/  LDG.E.U8 R74, desc[UR12][R4.64] ;  /* 0x0000000c044a7981 */ /* 0x0000a8000c1e1100 */
[----:B------:R-:W2:Y:S04]  /*83f0*/  LDL R25, [R1+0x1f8] ;  /* 0x0001f80001197983 */ /* 0x000ea80000100800 */
[----:B------:R-:W2:Y:S04]  /*8400*/  LDL R24, [R1+0x35c] ;  /* 0x00035c0001187983 */ /* 0x000ea80000100800 */
[----:B------:R-:W2:Y:S04]  /*8410*/  LDL R5, [R1+0x390] ;  /* 0x0003900001057983 */ /* 0x000ea80000100800 */
[----:B------:R-:W2:Y:S04]  /*8420*/  LDL R4, [R1+0x1c8] ;  /* 0x0001c80001047983 */ /* 0x000ea80000100800 */
[----:B------:R-:W2:Y:S04]  /*8430*/  LDL R26, [R1+0x354] ;  /* 0x00035400011a7983 */ /* 0x000ea80000100800 */
[----:B------:R-:W2:Y:S01]  /*8440*/  LDG.E.U8 R118, desc[UR12][R118.64] ;  /* 0x0000000c76767981 */ /* 0x000ea2000c1e1100 */
[----:B----4-:R-:W-:-:S03]  /*8450*/  IADD3 R114, P3, R15, UR4, RZ ;  /* 0x000000040f727c10 */ /* 0x010fc6000ff7e0ff */
[----:B------:R-:W4:Y:S01]  /*8460*/  LDL R15, [R1+0x1b8] ;  /* 0x0001b800010f7983 */ /* 0x000f220000100800 */
[----:B---3--:R-:W-:-:S03]  /*8470*/  IADD3.X R115, R19, UR8, RZ, P3, !PT ;  /* 0x0000000813737c10 */ /* 0x008fc60009ffe4ff */
[----:B------:R-:W3:Y:S04]  /*8480*/  LDL R19, [R1+0x398] ;  /* 0x0003980001137983 */ /* 0x000ee80000100800 */
[----:B------:R-:W3:Y:S01]  /*8490*/  LDG.E.U8 R114, desc[UR12][R114.64] ;  /* 0x0000000c72727981 */ /* 0x000ee2000c1e1100 */
[----:B--2---:R-:W-:-:S03]  /*84a0*/  IADD3.X R117, R14, UR8, RZ, P2, !PT ;  /* 0x000000080e757c10 */ /* 0x004fc600097fe4ff */
[----:B------:R-:W2:Y:S01]  /*84b0*/  LDL R14, [R1+0x39c] ;  /* 0x00039c00010e7983 */ /* 0x000ea20000100800 */
[----:B------:R-:W-:-:S03]  /*84c0*/  IADD3 R112, P2, R20, UR4, RZ ;  /* 0x0000000414707c10 */ /* 0x000fc6000ff5e0ff */
[----:B------:R-:W3:Y:S04]  /*84d0*/  LDL R20, [R1+0x1bc] ;  /* 0x0001bc0001147983 */ /* 0x000ee80000100800 */
[----:B------:R-:W3:Y:S04]  /*84e0*/  LDL R115, [R1+0xb4] ;  /* 0x0000b40001737983 */ /* 0x000ee80000100800 */
[----:B------:R-:W3:Y:S04]  /*84f0*/  LDG.E.U8 R116, desc[UR12][R116.64] ;  /* 0x0000000c74747981 */ /* 0x000ee8000c1e1100 */
[----:B------:R-:W3:Y:S01]  /*8500*/  LDL R117, [R1+0xcc] ;  /* 0x0000cc0001757983 */ /* 0x000ee20000100800 */
[----:B------:R-:W-:-:S03]  /*8510*/  IADD3 R110, P3, R17, UR4, RZ ;  /* 0x00000004116e7c10 */ /* 0x000fc6000ff7e0ff */
[----:B------:R-:W3:Y:S01]  /*8520*/  LDL R17, [R1+0x1c0] ;  /* 0x0001c00001117983 */ /* 0x000ee20000100800 */
[----:B------:R-:W-:-:S03]  /*8530*/  IADD3.X R113, R16, UR8, RZ, P2, !PT ;  /* 0x0000000810717c10 */ /* 0x000fc600097fe4ff */
[----:B------:R-:W3:Y:S04]  /*8540*/  LDL R16, [R1+0x394] ;  /* 0x0003940001107983 */ /* 0x000ee80000100800 */
[----:B------:R-:W3:Y:S01]  /*8550*/  LDG.E.U8 R112, desc[UR12][R112.64] ;  /* 0x0000000c70707981 */ /* 0x000ee2000c1e1100 */
[----:B------:R-:W-:-:S03]  /*8560*/  IADD3 R108, P2, R18, UR4, RZ ;  /* 0x00000004126c7c10 */ /* 0x000fc6000ff5e0ff */
[----:B------:R-:W3:Y:S01]  /*8570*/  LDL R18, [R1+0x1c4] ;  /* 0x0001c40001127983 */ /* 0x000ee20000100800 */
[----:B------:R-:W-:-:S03]  /*8580*/  IADD3.X R111, R22, UR8, RZ, P3, !PT ;  /* 0x00000008166f7c10 */ /* 0x000fc60009ffe4ff */
[----:B------:R-:W3:Y:S01]  /*8590*/  LDL R22, [R1+0x364] ;  /* 0x0003640001167983 */ /* 0x000ee20000100800 */
[----:B------:R-:W-:-:S03]  /*85a0*/  IADD3 R106, P3, R21, UR4, RZ ;  /* 0x00000004156a7c10 */ /* 0x000fc6000ff7e0ff */
[----:B------:R-:W3:Y:S04]  /*85b0*/  LDL R21, [R1+0x204] ;  /* 0x0002040001157983 */ /* 0x000ee80000100800 */
[----:B------:R-:W3:Y:S04]  /*85c0*/  LDG.E.U8 R110, desc[UR12][R110.64] ;  /* 0x0000000c6e6e7981 */ /* 0x000ee8000c1e1100 */
[----:B------:R-:W3:Y:S01]  /*85d0*/  LDL R113, [R1+0xc8] ;  /* 0x0000c80001717983 */ /* 0x000ee20000100800 */
[----:B------:R-:W-:-:S03]  /*85e0*/  IADD3.X R109, R13, UR8, RZ, P2, !PT ;  /* 0x000000080d6d7c10 */ /* 0x000fc600097fe4ff */
[----:B------:R-:W3:Y:S01]  /*85f0*/  LDL R13, [R1+0x38c] ;  /* 0x00038c00010d7983 */ /* 0x000ee20000100800 */
[----:B------:R-:W-:-:S03]  /*8600*/  IADD3 R104, P2, R12, UR4, RZ ;  /* 0x000000040c687c10 */ /* 0x000fc6000ff5e0ff */
[----:B------:R-:W3:Y:S01]  /*8610*/  LDL R12, [R1+0x1cc] ;  /* 0x0001cc00010c7983 */ /* 0x000ee20000100800 */
[----:B------:R-:W-:-:S03]  /*8620*/  IADD3.X R107, R7, UR8, RZ, P3, !PT ;  /* 0x00000008076b7c10 */ /* 0x000fc60009ffe4ff */
[----:B------:R-:W3:Y:S01]  /*8630*/  LDL R7, [R1+0x388] ;  /* 0x0003880001077983 */ /* 0x000ee20000100800 */
[----:B------:R-:W-:-:S03]  /*8640*/  IADD3 R102, P3, R6, UR4, RZ ;  /* 0x0000000406667c10 */ /* 0x000fc6000ff7e0ff */
[----:B------:R-:W3:Y:S04]  /*8650*/  LDL R6, [R1+0x1d0] ;  /* 0x0001d00001067983 */ /* 0x000ee80000100800 */
[----:B------:R-:W3:Y:S04]  /*8660*/  LDG.E.U8 R108, desc[UR12][R108.64] ;  /* 0x0000000c6c6c7981 */ /* 0x000ee8000c1e1100 */
[----:B------:R-:W3:Y:S04]  /*8670*/  LDL R111, [R1+0xc4] ;  /* 0x0000c400016f7983 */ /* 0x000ee80000100800 */
[----:B------:R-:W3:Y:S04]  /*8680*/  LDG.E.U8 R106, desc[UR12][R106.64] ;  /* 0x0000000c6a6a7981 */ /* 0x000ee8000c1e1100 */
[----:B------:R-:W3:Y:S01]  /*8690*/  LDL R109, [R1+0xe0] ;  /* 0x0000e000016d7983 */ /* 0x000ee20000100800 */
[----:B----4-:R-:W-:-:S03]  /*86a0*/  IADD3.X R105, R15, UR8, RZ, P2, !PT ;  /* 0x000000080f697c10 */ /* 0x010fc600097fe4ff */
[----:B------:R-:W4:Y:S04]  /*86b0*/  LDL R15, [R1+0x384] ;  /* 0x00038400010f7983 */ /* 0x000f280000100800 */
[----:B------:R-:W4:Y:S01]  /*86c0*/  LDG.E.U8 R104, desc[UR12][R104.64] ;  /* 0x0000000c68687981 */ /* 0x000f22000c1e1100 */
[----:B--2---:R-:W-:-:S03]  /*86d0*/  IADD3 R100, P2, R14, UR4, RZ ;  /* 0x000000040e647c10 */ /* 0x004fc6000ff5e0ff */
[----:B------:R-:W2:Y:S01]  /*86e0*/  LDL R105, [R1+0x2dc] ;  /* 0x0002dc0001697983 */ /* 0x000ea20000100800 */
[----:B---3--:R-:W-:-:S03]  /*86f0*/  IADD3.X R103, R20, UR8, RZ, P3, !PT ;  /* 0x0000000814677c10 */ /* 0x008fc60009ffe4ff */
[----:B------:R-:W3:Y:S01]  /*8700*/  LDL R14, [R1+0x1d4] ;  /* 0x0001d400010e7983 */ /* 0x000ee20000100800 */
[----:B------:R-:W-:-:S03]  /*8710*/  IADD3 R98, P3, R19, UR4, RZ ;  /* 0x0000000413627c10 */ /* 0x000fc6000ff7e0ff */
[----:B------:R-:W2:Y:S04]  /*8720*/  LDL R20, [R1+0x380] ;  /* 0x0003800001147983 */ /* 0x000ea80000100800 */
[----:B------:R-:W2:Y:S04]  /*8730*/  LDL R19, [R1+0x1d8] ;  /* 0x0001d80001137983 */ /* 0x000ea80000100800 */
[----:B------:R-:W2:Y:S04]  /*8740*/  LDG.E.U8 R102, desc[UR12][R102.64] ;  /* 0x0000000c66667981 */ /* 0x000ea8000c1e1100 */
[----:B------:R-:W2:Y:S01]  /*8750*/  LDL R103, [R1+0x2e0] ;  /* 0x0002e00001677983 */ /* 0x000ea20000100800 */
[----:B------:R-:W-:-:S03]  /*8760*/  IADD3.X R101, R17, UR8, RZ, P2, !PT ;  /* 0x0000000811657c10 */ /* 0x000fc600097fe4ff */
[----:B------:R-:W2:Y:S01]  /*8770*/  LDL R17, [R1+0x37c] ;  /* 0x00037c0001117983 */ /* 0x000ea20000100800 */
[----:B------:R-:W-:-:S03]  /*8780*/  IADD3 R96, P2, R16, UR4, RZ ;  /* 0x0000000410607c10 */ /* 0x000fc6000ff5e0ff */
[----:B------:R-:W2:Y:S01]  /*8790*/  LDL R16, [R1+0x1dc] ;  /* 0x0001dc0001107983 */ /* 0x000ea20000100800 */
[----:B------:R-:W-:-:S03]  /*87a0*/  IADD3.X R99, R18, UR8, RZ, P3, !PT ;  /* 0x0000000812637c10 */ /* 0x000fc60009ffe4ff */
[----:B------:R-:W2:Y:S04]  /*87b0*/  LDG.E.U8 R100, desc[UR12][R100.64] ;  /* 0x0000000c64647981 */ /* 0x000ea8000c1e1100 */
[----:B------:R-:W2:Y:S01]  /*87c0*/  LDL R18, [R1+0x378] ;  /* 0x0003780001127983 */ /* 0x000ea20000100800 */
[----:B------:R-:W-:Y:S02]  /*87d0*/  IADD3 R94, P3, R5, UR4, RZ ;  /* 0x00000004055e7c10 */ /* 0x000fe4000ff7e0ff */
[----:B------:R-:W-:Y:S01]  /*87e0*/  IADD3.X R97, R4, UR8, RZ, P2, !PT ;  /* 0x0000000804617c10 */ /* 0x000fe200097fe4ff */
[----:B------:R-:W2:Y:S04]  /*87f0*/  LDL R5, [R1+0x1e0] ;  /* 0x0001e00001057983 */ /* 0x000ea80000100800 */
[----:B------:R-:W0:Y:S04]  /*8800*/  LDL R4, [R1+0x374] ;  /* 0x0003740001047983 */ /* 0x000e280000100800 */
[----:B------:R-:W2:Y:S04]  /*8810*/  LDL R101, [R1+0x2f4] ;  /* 0x0002f40001657983 */ /* 0x000ea80000100800 */
[----:B------:R-:W2:Y:S01]  /*8820*/  LDG.E.U8 R98, desc[UR12][R98.64] ;  /* 0x0000000c62627981 */ /* 0x000ea2000c1e1100 */
[----:B------:R-:W-:-:S03]  /*8830*/  IADD3 R92, P2, R13, UR4, RZ ;  /* 0x000000040d5c7c10 */ /* 0x000fc6000ff5e0ff */
        /* <DEDUP_REMOVED lines=8> */
[----:B------:R-:W2:Y:S04]  /*88c0*/  LDL R99, [R1+0x304] ;  /* 0x0003040001637983 */ /* 0x000ea80000100800 */
[----:B------:R-:W2:Y:S04]  /*88d0*/  LDG.E.U8 R96, desc[UR12][R96.64] ;  /* 0x0000000c60607981 */ /* 0x000ea8000c1e1100 */
[----:B------:R-:W2:Y:S04]  /*88e0*/  LDL R95, [R1+0x2f8] ;  /* 0x0002f800015f7983 */ /* 0x000ea80000100800 */
[----:B------:R-:W2:Y:S04]  /*88f0*/  LDG.E.U8 R92, desc[UR12][R92.64] ;  /* 0x0000000c5c5c7981 */ /* 0x000ea8000c1e1100 */
[----:B------:R-:W2:Y:S04]  /*8900*/  LDL R97, [R1+0x30c] ;  /* 0x00030c0001617983 */ /* 0x000ea80000100800 */
[----:B------:R-:W2:Y:S01]  /*8910*/  LDL R93, [R1+0x310] ;  /* 0x00031000015d7983 */ /* 0x000ea20000100800 */
[----:B----4-:R-:W-:-:S03]  /*8920*/  IADD3 R88, P2, R15, UR4, RZ ;  /* 0x000000040f587c10 */ /* 0x010fc6000ff5e0ff */
[----:B------:R-:W4:Y:S01]  /*8930*/  LDL R15, [R1+0x1ec] ;  /* 0x0001ec00010f7983 */ /* 0x000f220000100800 */
[----:B---3--:R-:W-:-:S03]  /*8940*/  IADD3.X R91, R14, UR8, RZ, P3, !PT ;  /* 0x000000080e5b7c10 */ /* 0x008fc60009ffe4ff */
[----:B------:R-:W3:Y:S01]  /*8950*/  LDL R14, [R1+0x368] ;  /* 0x00036800010e7983 */ /* 0x000ee20000100800 */
[----:B--2---:R-:W-:-:S03]  /*8960*/  IADD3 R70, P3, R20, UR4, RZ ;  /* 0x0000000414467c10 */ /* 0x004fc6000ff7e0ff */
        /* <DEDUP_REMOVED lines=8> */
[----:B------:R-:W2:Y:S01]  /*89f0*/  LDL R17, [R1+0x1f4] ;  /* 0x0001f40001117983 */ /* 0x000ea20000100800 */
[----:B------:R-:W-:-:S03]  /*8a00*/  IADD3.X R71, R16, UR8, RZ, P3, !PT ;  /* 0x0000000810477c10 */ /* 0x000fc60009ffe4ff */
[----:B------:R-:W2:Y:S04]  /*8a10*/  LDL R16, [R1+0x360] ;  /* 0x0003600001107983 */ /* 0x000ea80000100800 */
[----:B------:R-:W2:Y:S01]  /*8a20*/  LDG.E.U8 R70, desc[UR12][R70.64] ;  /* 0x0000000c46467981 */ /* 0x000ea2000c1e1100 */
[----:B------:R-:W-:-:S03]  /*8a30*/  IADD3 R54, P3, R18, UR4, RZ ;  /* 0x0000000412367c10 */ /* 0x000fc6000ff7e0ff */
[----:B------:R-:W2:Y:S01]  /*8a40*/  LDL R18, [R1+0x358] ;  /* 0x0003580001127983 */ /* 0x000ea20000100800 */
[----:B------:R-:W-:-:S03]  /*8a50*/  IADD3.X R69, R5, UR8, RZ, P2, !PT ;  /* 0x0000000805457c10 */ /* 0x000fc600097fe4ff */
[----:B------:R-:W2:Y:S01]  /*8a60*/  LDL R71, [R1+0x2cc] ;  /* 0x0002cc0001477983 */ /* 0x000ea20000100800 */
[----:B0-----:R-:W-:-:S03]  /*8a70*/  IADD3 R4, P2, R4, UR4, RZ ;  /* 0x0000000404047c10 */ /* 0x001fc6000ff5e0ff */
[----:B------:R-:W2:Y:S01]  /*8a80*/  LDG.E.U8 R68, desc[UR12][R68.64] ;  /* 0x0000000c44447981 */ /* 0x000ea2000c1e1100 */
[----:B------:R-:W-:-:S03]  /*8a90*/  IADD3.X R55, R13, UR8, RZ, P3, !PT ;  /* 0x000000080d377c10 */ /* 0x000fc60009ffe4ff */
[----:B------:R-:W2:Y:S01]  /*8aa0*/  LDL R69, [R1+0x2c0] ;  /* 0x0002c00001457983 */ /* 0x000ea20000100800 */
[----:B------:R-:W-:-:S03]  /*8ab0*/  IADD3.X R5, R7, UR8, RZ, P2, !PT ;  /* 0x0000000807057c10 */ /* 0x000fc600097fe4ff */
[----:B------:R-:W2:Y:S01]  /*8ac0*/  LDG.E.U8 R54, desc[UR12][R54.64] ;  /* 0x0000000c36367981 */ /* 0x000ea2000c1e1100 */
[----:B------:R-:W-:-:S03]  /*8ad0*/  IADD3 R6, P2, R6, UR4, RZ ;  /* 0x0000000406067c10 */ /* 0x000fc6000ff5e0ff */
[----:B------:R-:W2:Y:S01]  /*8ae0*/  LDG.E.U8 R4, desc[UR12][R4.64] ;  /* 0x0000000c04047981 */ /* 0x000ea2000c1e1100 */
[----:B------:R-:W-:Y:S02]  /*8af0*/  IADD3 R12, P3, R12, UR4, RZ ;  /* 0x000000040c0c7c10 */ /* 0x000fe4000ff7e0ff */
[----:B------:R-:W-:Y:S02]  /*8b00*/  IADD3.X R7, R23, UR8, RZ, P2, !PT ;  /* 0x0000000817077c10 */ /* 0x000fe400097fe4ff */
[----:B------:R-:W2:Y:S04]  /*8b10*/  LDL R23, [R1+0x20c] ;  /* 0x00020c0001177983 */ /* 0x000ea80000100800 */
[----:B------:R-:W2:Y:S04]  /*8b20*/  LDG.E.U8 R6, desc[UR12][R6.64] ;  /* 0x0000000c06067981 */ /* 0x000ea8000c1e1100 */
[----:B------:R-:W2:Y:S01]  /*8b30*/  LDL R55, [R1+0x278] ;  /* 0x0002780001377983 */ /* 0x000ea20000100800 */
[----:B----4-:R-:W-:-:S05]  /*8b40*/  IADD3.X R13, R15, UR8, RZ, P3, !PT ;  /* 0x000000080f0d7c10 */ /* 0x010fca0009ffe4ff */
[----:B------:R0:W4:Y:S02]  /*8b50*/  LDG.E.U8 R5, desc[UR12][R12.64] ;  /* 0x0000000c0c057981 */ /* 0x000124000c1e1100 */
[----:B0-----:R-:W-:Y:S02]  /*8b60*/  IADD3 R12, P2, R22, UR4, RZ ;  /* 0x00000004160c7c10 */ /* 0x001fe4000ff5e0ff */
[----:B------:R-:W4:Y:S02]  /*8b70*/  LDL R22, [R1+0x340] ;  /* 0x0003400001167983 */ /* 0x000f240000100800 */
[----:B------:R-:W-:Y:S02]  /*8b80*/  IADD3.X R13, R25, UR8, RZ, P2, !PT ;  /* 0x00000008190d7c10 */ /* 0x000fe400097fe4ff */
[----:B---3--:R-:W-:Y:S01]  /*8b90*/  IADD3 R14, P3, R14, UR4, RZ ;  /* 0x000000040e0e7c10 */ /* 0x008fe2000ff7e0ff */
[----:B------:R-:W3:Y:S04]  /*8ba0*/  LDL R25, [R1+0x214] ;  /* 0x0002140001197983 */ /* 0x000ee80000100800 */
[----:B------:R-:W3:Y:S01]  /*8bb0*/  LDG.E.U8 R12, desc[UR12][R12.64] ;  /* 0x0000000c0c0c7981 */ /* 0x000ee2000c1e1100 */
[----:B--2---:R-:W-:-:S02]  /*8bc0*/  IADD3.X R15, R17, UR8, RZ, P3, !PT ;  /* 0x00000008110f7c10 */ /* 0x004fc40009ffe4ff */
[----:B------:R-:W-:-:S03]  /*8bd0*/  IADD3 R16, P3, R16, UR4, RZ ;  /* 0x0000000410107c10 */ /* 0x000fc6000ff7e0ff */
[----:B------:R0:W2:Y:S01]  /*8be0*/  LDG.E.U8 R7, desc[UR12][R14.64] ;  /* 0x0000000c0e077981 */ /* 0x0000a2000c1e1100 */
[----:B------:R-:W-:-:S05]  /*8bf0*/  IADD3.X R17, R19, UR8, RZ, P3, !PT ;  /* 0x0000000813117c10 */ /* 0x000fca0009ffe4ff */
[----:B------:R1:W2:Y:S01]  /*8c00*/  LDG.E.U8 R13, desc[UR12][R16.64] ;  /* 0x0000000c100d7981 */ /* 0x0002a2000c1e1100 */
[----:B0-----:R-:W-:-:S03]  /*8c10*/  IADD3 R14, P2, R24, UR4, RZ ;  /* 0x00000004180e7c10 */ /* 0x001fc6000ff5e0ff */
[----:B------:R-:W2:Y:S01]  /*8c20*/  LDL R24, [R1+0x338] ;  /* 0x0003380001187983 */ /* 0x000ea20000100800 */
[----:B------:R-:W-:-:S03]  /*8c30*/  IADD3.X R15, R27, UR8, RZ, P2, !PT ;  /* 0x000000081b0f7c10 */ /* 0x000fc600097fe4ff */
[----:B------:R-:W2:Y:S01]  /*8c40*/  LDL R27, [R1+0x21c] ;  /* 0x00021c00011b7983 */ /* 0x000ea20000100800 */
[----:B-1----:R-:W-:-:S03]  /*8c50*/  IADD3 R16, P2, R26, UR4, RZ ;  /* 0x000000041a107c10 */ /* 0x002fc6000ff5e0ff */
[----:B------:R-:W2:Y:S01]  /*8c60*/  LDL R26, [R1+0x330] ;  /* 0x00033000011a7983 */ /* 0x000ea20000100800 */
[----:B------:R-:W-:Y:S02]  /*8c70*/  IADD3 R18, P3, R18, UR4, RZ ;  /* 0x0000000412127c10 */ /* 0x000fe4000ff7e0ff */
[----:B------:R-:W-:Y:S01]  /*8c80*/  IADD3.X R17, R29, UR8, RZ, P2, !PT ;  /* 0x000000081d117c10 */ /* 0x000fe200097fe4ff */
[----:B------:R-:W2:Y:S04]  /*8c90*/  LDG.E.U8 R14, desc[UR12][R14.64] ;  /* 0x0000000c0e0e7981 */ /* 0x000ea8000c1e1100 */
[----:B------:R-:W2:Y:S01]  /*8ca0*/  LDL R29, [R1+0x238] ;  /* 0x00023800011d7983 */ /* 0x000ea20000100800 */
[----:B------:R-:W-:-:S03]  /*8cb0*/  IADD3.X R19, R21, UR8, RZ, P3, !PT ;  /* 0x0000000815137c10 */ /* 0x000fc60009ffe4ff */
[----:B------:R-:W2:Y:S04]  /*8cc0*/  LDG.E.U8 R16, desc[UR12][R16.64] ;  /* 0x0000000c10107981 */ /* 0x000ea8000c1e1100 */
[----:B------:R0:W2:Y:S02]  /*8cd0*/  LDG.E.U8 R15, desc[UR12][R18.64] ;  /* 0x0000000c120f7981 */ /* 0x0000a4000c1e1100 */
[----:B0-----:R-:W-:Y:S02]  /*8ce0*/  IADD3 R18, P2, R28, UR4, RZ ;  /* 0x000000041c127c10 */ /* 0x001fe4000ff5e0ff */
[----:B------:R-:W2:Y:S02]  /*8cf0*/  LDL R28, [R1+0x328] ;  /* 0x00032800011c7983 */ /* 0x000ea40000100800 */
[----:B------:R-:W-:-:S02]  /*8d00*/  IADD3.X R19, R31, UR8, RZ, P2, !PT ;  /* 0x000000081f137c10 */ /* 0x000fc400097fe4ff */
[----:B------:R-:W2:Y:S01]  /*8d10*/  LDL R31, [R1+0x240] ;  /* 0x00024000011f7983 */ /* 0x000ea20000100800 */
[----:B------:R-:W-:-:S03]  /*8d20*/  IADD3 R20, P3, R20, UR4, RZ ;  /* 0x0000000414147c10 */ /* 0x000fc6000ff7e0ff */
[----:B------:R-:W2:Y:S01]  /*8d30*/  LDG.E.U8 R18, desc[UR12][R18.64] ;  /* 0x0000000c12127981 */ /* 0x000ea2000c1e1100 */
[----:B------:R-:W-:-:S05]  /*8d40*/  IADD3.X R21, R23, UR8, RZ, P3, !PT ;  /* 0x0000000817157c10 */ /* 0x000fca0009ffe4ff */
[----:B------:R0:W2:Y:S02]  /*8d50*/  LDG.E.U8 R17, desc[UR12][R20.64] ;  /* 0x0000000c14117981 */ /* 0x0000a4000c1e1100 */
[----:B0-----:R-:W-:Y:S02]  /*8d60*/  IADD3 R20, P2, R30, UR4, RZ ;  /* 0x000000041e147c10 */ /* 0x001fe4000ff5e0ff */
[----:B------:R-:W2:Y:S02]  /*8d70*/  LDL R30, [R1+0x320] ;  /* 0x00032000011e7983 */ /* 0x000ea40000100800 */
[----:B------:R-:W-:Y:S02]  /*8d80*/  IADD3.X R21, R33, UR8, RZ, P2, !PT ;  /* 0x0000000821157c10 */ /* 0x000fe400097fe4ff */
[----:B------:R-:W2:Y:S04]  /*8d90*/  LDL R33, [R1+0x248] ;  /* 0x0002480001217983 */ /* 0x000ea80000100800 */
[----:B------:R-:W2:Y:S01]  /*8da0*/  LDG.E.U8 R20, desc[UR12][R20.64] ;  /* 0x0000000c14147981 */ /* 0x000ea2000c1e1100 */
[----:B----4-:R-:W-:-:S04]  /*8db0*/  IADD3 R22, P3, R22, UR4, RZ ;  /* 0x0000000416167c10 */ /* 0x010fc8000ff7e0ff */
[----:B---3--:R-:W-:-:S05]  /*8dc0*/  IADD3.X R23, R25, UR8, RZ, P3, !PT ;  /* 0x0000000819177c10 */ /* 0x008fca0009ffe4ff */
[----:B------:R0:W3:Y:S02]  /*8dd0*/  LDG.E.U8 R19, desc[UR12][R22.64] ;  /* 0x0000000c16137981 */ /* 0x0000e4000c1e1100 */
[----:B0-----:R-:W-:Y:S02]  /*8de0*/  IADD3 R22, P2, R32, UR4, RZ ;  /* 0x0000000420167c10 */ /* 0x001fe4000ff5e0ff */
[----:B------:R-:W4:Y:S02]  /*8df0*/  LDL R32, [R1+0x254] ;  /* 0x0002540001207983 */ /* 0x000f240000100800 */
[----:B------:R-:W-:Y:S02]  /*8e00*/  IADD3.X R23, R35, UR8, RZ, P2, !PT ;  /* 0x0000000823177c10 */ /* 0x000fe400097fe4ff */
[----:B------:R-:W3:Y:S04]  /*8e10*/  LDL R35, [R1+0x250] ;  /* 0x0002500001237983 */ /* 0x000ee80000100800 */
[----:B------:R-:W3:Y:S01]  /*8e20*/  LDG.E.U8 R22, desc[UR12][R22.64] ;  /* 0x0000000c16167981 */ /* 0x000ee2000c1e1100 */
[----:B--2---:R-:W-:-:S04]  /*8e30*/  IADD3 R24, P3, R24, UR4, RZ ;  /* 0x0000000418187c10 */ /* 0x004fc8000ff7e0ff */
[----:B------:R-:W-:Y:S02]  /*8e40*/  IADD3.X R25, R27, UR8, RZ, P3, !PT ;  /* 0x000000081b197c10 */ /* 0x000fe40009ffe4ff */
[----:B------:R-:W-:-:S03]  /*8e50*/  IADD3 R26, P3, R26, UR4, RZ ;  /* 0x000000041a1a7c10 */ /* 0x000fc6000ff7e0ff */
[----:B------:R0:W2:Y:S01]  /*8e60*/  LDG.E.U8 R21, desc[UR12][R24.64] ;  /* 0x0000000c18157981 */ /* 0x0000a2000c1e1100 */
[----:B------:R-:W-:Y:S02]  /*8e70*/  IADD3.X R27, R29, UR8, RZ, P3, !PT ;  /* 0x000000081d1b7c10 */ /* 0x000fe40009ffe4ff */
[----:B0-----:R-:W-:Y:S02]  /*8e80*/  IADD3 R24, P2, R34, UR4, RZ ;  /* 0x0000000422187c10 */ /* 0x001fe4000ff5e0ff */
[----:B------:R-:W2:Y:S02]  /*8e90*/  LDL R34, [R1+0x264] ;  /* 0x0002640001227983 */ /* 0x000ea40000100800 */
[----:B------:R-:W-:Y:S02]  /*8ea0*/  IADD3.X R25, R37, UR8, RZ, P2, !PT ;  /* 0x0000000825197c10 */ /* 0x000fe400097fe4ff */
[----:B------:R-:W2:Y:S04]  /*8eb0*/  LDL R37, [R1+0x260] ;  /* 0x0002600001257983 */ /* 0x000ea80000100800 */
[----:B------:R0:W2:Y:S04]  /*8ec0*/  LDG.E.U8 R23, desc[UR12][R26.64] ;  /* 0x0000000c1a177981 */ /* 0x0000a8000c1e1100 */
[----:B------:R-:W2:Y:S01]  /*8ed0*/  LDG.E.U8 R24, desc[UR12][R24.64] ;  /* 0x0000000c18187981 */ /* 0x000ea2000c1e1100 */
[----:B0-----:R-:W-:-:S02]  /*8ee0*/  IADD3 R26, P2, R36, UR4, RZ ;  /* 0x00000004241a7c10 */ /* 0x001fc4000ff5e0ff */
[----:B------:R-:W-:Y:S01]  /*8ef0*/  IADD3 R28, P3, R28, UR4, RZ ;  /* 0x000000041c1c7c10 */ /* 0x000fe2000ff7e0ff */
[----:B------:R-:W2:Y:S01]  /*8f00*/  LDL R36, [R1+0x274] ;  /* 0x0002740001247983 */ /* 0x000ea20000100800 */
[----:B------:R-:W-:-:S03]  /*8f10*/  IADD3.X R27, R42, UR8, RZ, P2, !PT ;  /* 0x000000082a1b7c10 */ /* 0x000fc600097fe4ff */
        /* <DEDUP_REMOVED lines=26> */
[----:B------:R-:W-:-:S05]  /*90c0*/  IADD3.X R35, R37, UR8, RZ, P3, !PT ;  /* 0x0000000825237c10 */ /* 0x000fca0009ffe4ff */
[----:B------:R0:W2:Y:S02]  /*90d0*/  LDG.E.U8 R31, desc[UR12][R34.64] ;  /* 0x0000000c221f7981 */ /* 0x0000a4000c1e1100 */
[----:B0-----:R-:W-:Y:S02]  /*90e0*/  IADD3 R34, P2, R42, UR4, RZ ;  /* 0x000000042a227c10 */ /* 0x001fe4000ff5e0ff */
[----:B------:R-:W2:Y:S01]  /*90f0*/  LDL R42, [R1+0x2b4] ;  /* 0x0002b400012a7983 */ /* 0x000ea20000100800 */
[----:B------:R-:W-:-:S04]  /*9100*/  IADD3 R36, P3, R36, UR4, RZ ;  /* 0x0000000424247c10 */ /* 0x000fc8000ff7e0ff */
[----:B------:R-:W-:Y:S02]  /*9110*/  IADD3.X R37, R39, UR8, RZ, P3, !PT ;  /* 0x0000000827257c10 */ /* 0x000fe40009ffe4ff */
[----:B------:R-:W-:-:S03]  /*9120*/  IADD3 R38, P3, R38, UR4, RZ ;  /* 0x0000000426267c10 */ /* 0x000fc6000ff7e0ff */
[----:B------:R0:W2:Y:S01]  /*9130*/  LDG.E.U8 R33, desc[UR12][R36.64] ;  /* 0x0000000c24217981 */ /* 0x0000a2000c1e1100 */
[----:B------:R-:W-:-:S03]  /*9140*/  IADD3.X R39, R50, UR8, RZ, P3, !PT ;  /* 0x0000000832277c10 */ /* 0x000fc60009ffe4ff */
[----:B------:R-:W2:Y:S01]  /*9150*/  LDL R50, [R1+0x2bc] ;  /* 0x0002bc0001327983 */ /* 0x000ea20000100800 */
[----:B------:R-:W-:-:S03]  /*9160*/  IADD3.X R35, R55, UR8, RZ, P2, !PT ;  /* 0x0000000837237c10 */ /* 0x000fc600097fe4ff */
[----:B------:R-:W2:Y:S04]  /*9170*/  LDL R55, [R1+0x300] ;  /* 0x0003000001377983 */ /* 0x000ea80000100800 */
[----:B------:R-:W2:Y:S01]  /*9180*/  LDG.E.U8 R34, desc[UR12][R34.64] ;  /* 0x0000000c22227981 */ /* 0x000ea2000c1e1100 */
[----:B0-----:R-:W-:-:S03]  /*9190*/  IADD3 R36, P2, R45, UR4, RZ ;  /* 0x000000042d247c10 */ /* 0x001fc6000ff5e0ff */
[----:B------:R-:W2:Y:S04]  /*91a0*/  LDL R45, [R1+0x2b8] ;  /* 0x0002b800012d7983 */ /* 0x000ea80000100800 */
[----:B------:R0:W2:Y:S01]  /*91b0*/  LDG.E.U8 R35, desc[UR12][R38.64] ;  /* 0x0000000c26237981 */ /* 0x0000a2000c1e1100 */
[----:B------:R-:W-:-:S03]  /*91c0*/  IADD3.X R37, R51, UR8, RZ, P2, !PT ;  /* 0x0000000833257c10 */ /* 0x000fc600097fe4ff */
[----:B------:R-:W2:Y:S04]  /*91d0*/  LDL R51, [R1+0x2f0] ;  /* 0x0002f00001337983 */ /* 0x000ea80000100800 */
[----:B------:R-:W2:Y:S01]  /*91e0*/  LDG.E.U8 R36, desc[UR12][R36.64] ;  /* 0x0000000c24247981 */ /* 0x000ea2000c1e1100 */
[----:B0-----:R-:W-:-:S03]  /*91f0*/  IADD3 R38, P3, R53, UR4, RZ ;  /* 0x0000000435267c10 */ /* 0x001fc6000ff7e0ff */
[----:B------:R-:W2:Y:S01]  /*9200*/  LDL R53, [R1+0x2d0] ;  /* 0x0002d00001357983 */ /* 0x000ea20000100800 */
[----:B------:R-:W-:-:S03]  /*9210*/  IADD3.X R39, R44, UR8, RZ, P3, !PT ;  /* 0x000000082c277c10 */ /* 0x000fc60009ffe4ff */
[----:B------:R-:W2:Y:S04]  /*9220*/  LDL R44, [R1+0x2c4] ;  /* 0x0002c400012c7983 */ /* 0x000ea80000100800 */
[----:B------:R0:W2:Y:S02]  /*9230*/  LDG.E.U8 R37, desc[UR12][R38.64] ;  /* 0x0000000c26257981 */ /* 0x0000a4000c1e1100 */
[----:B0-----:R-:W-:Y:S02]  /*9240*/  IADD3 R38, P2, R47, UR4, RZ ;  /* 0x000000042f267c10 */ /* 0x001fe4000ff5e0ff */
[----:B------:R-:W2:Y:S02]  /*9250*/  LDL R47, [R1+0x2c8] ;  /* 0x0002c800012f7983 */ /* 0x000ea40000100800 */
[----:B------:R-:W-:-:S05]  /*9260*/  IADD3.X R39, R41, UR8, RZ, P2, !PT ;  /* 0x0000000829277c10 */ /* 0x000fca00097fe4ff */
[----:B------:R-:W2:Y:S01]  /*9270*/  LDG.E.U8 R38, desc[UR12][R38.64] ;  /* 0x0000000c26267981 */ /* 0x000ea2000c1e1100 */
[----:B----4-:R-:W-:-:S04]  /*9280*/  IADD3 R40, P2, R40, UR4, RZ ;  /* 0x0000000428287c10 */ /* 0x010fc8000ff5e0ff */
[----:B------:R-:W-:Y:S02]  /*9290*/  IADD3.X R41, R46, UR8, RZ, P2, !PT ;  /* 0x000000082e297c10 */ /* 0x000fe400097fe4ff */
[----:B------:R-:W4:Y:S04]  /*92a0*/  LDL R46, [R1+0x2d4] ;  /* 0x0002d400012e7983 */ /* 0x000f280000100800 */
[----:B------:R0:W4:Y:S02]  /*92b0*/  LDG.E.U8 R39, desc[UR12][R40.64] ;  /* 0x0000000c28277981 */ /* 0x000124000c1e1100 */
[----:B0-----:R-:W-:Y:S02]  /*92c0*/  IADD3 R40, P2, R49, UR4, RZ ;  /* 0x0000000431287c10 */ /* 0x001fe4000ff5e0ff */
[----:B------:R-:W4:Y:S02]  /*92d0*/  LDL R49, [R1+0x2d8] ;  /* 0x0002d80001317983 */ /* 0x000f240000100800 */
[----:B---3--:R-:W-:-:S05]  /*92e0*/  IADD3.X R41, R43, UR8, RZ, P2, !PT ;  /* 0x000000082b297c10 */ /* 0x008fca00097fe4ff */
[----:B------:R-:W3:Y:S01]  /*92f0*/  LDG.E.U8 R40, desc[UR12][R40.64] ;  /* 0x0000000c28287981 */ /* 0x000ee2000c1e1100 */
[----:B--2---:R-:W-:-:S04]  /*9300*/  IADD3 R42, P2, R42, UR4, RZ ;  /* 0x000000042a2a7c10 */ /* 0x004fc8000ff5e0ff */
[----:B------:R-:W-:Y:S02]  /*9310*/  IADD3.X R43, R48, UR8, RZ, P2, !PT ;  /* 0x00000008302b7c10 */ /* 0x000fe400097fe4ff */
[----:B------:R-:W2:Y:S04]  /*9320*/  LDL R48, [R1+0x2e4] ;  /* 0x0002e40001307983 */ /* 0x000ea80000100800 */
[----:B------:R0:W3:Y:S02]  /*9330*/  LDG.E.U8 R41, desc[UR12][R42.64] ;  /* 0x0000000c2a297981 */ /* 0x0000e4000c1e1100 */
[----:B0-----:R-:W-:Y:S02]  /*9340*/  IADD3 R42, P2, R50, UR4, RZ ;  /* 0x00000004322a7c10 */ /* 0x001fe4000ff5e0ff */
[----:B------:R-:W3:Y:S02]  /*9350*/  LDL R50, [R1+0x2fc] ;  /* 0x0002fc0001327983 */ /* 0x000ee40000100800 */
[----:B------:R-:W-:-:S05]  /*9360*/  IADD3.X R43, R45, UR8, RZ, P2, !PT ;  /* 0x000000082d2b7c10 */ /* 0x000fca00097fe4ff */
[----:B------:R-:W3:Y:S01]  /*9370*/  LDG.E.U8 R42, desc[UR12][R42.64] ;  /* 0x0000000c2a2a7981 */ /* 0x000ee2000c1e1100 */
[----:B------:R-:W-:-:S04]  /*9380*/  IADD3 R44, P2, R44, UR4, RZ ;  /* 0x000000042c2c7c10 */ /* 0x000fc8000ff5e0ff */
[----:B------:R-:W-:Y:S02]  /*9390*/  IADD3.X R45, R69, UR8, RZ, P2, !PT ;  /* 0x00000008452d7c10 */ /* 0x000fe400097fe4ff */
[----:B------:R-:W3:Y:S04]  /*93a0*/  LDL R69, [R1+0x224] ;  /* 0x0002240001457983 */ /* 0x000ee80000100800 */
[----:B------:R0:W3:Y:S02]  /*93b0*/  LDG.E.U8 R43, desc[UR12][R44.64] ;  /* 0x0000000c2c2b7981 */ /* 0x0000e4000c1e1100 */
[----:B0-----:R-:W-:Y:S02]  /*93c0*/  IADD3 R44, P2, R71, UR4, RZ ;  /* 0x00000004472c7c10 */ /* 0x001fe4000ff5e0ff */
[----:B------:R-:W3:Y:S02]  /*93d0*/  LDL R71, [R1+0x228] ;  /* 0x0002280001477983 */ /* 0x000ee40000100800 */
[----:B------:R-:W-:-:S05]  /*93e0*/  IADD3.X R45, R47, UR8, RZ, P2, !PT ;  /* 0x000000082f2d7c10 */ /* 0x000fca00097fe4ff */
[----:B------:R-:W3:Y:S01]  /*93f0*/  LDG.E.U8 R44, desc[UR12][R44.64] ;  /* 0x0000000c2c2c7981 */ /* 0x000ee2000c1e1100 */
[----:B----4-:R-:W-:-:S04]  /*9400*/  IADD3 R46, P2, R46, UR4, RZ ;  /* 0x000000042e2e7c10 */ /* 0x010fc8000ff5e0ff */
[----:B------:R-:W-:Y:S02]  /*9410*/  IADD3.X R47, R53, UR8, RZ, P2, !PT ;  /* 0x00000008352f7c10 */ /* 0x000fe400097fe4ff */
[----:B------:R-:W4:Y:S04]  /*9420*/  LDL R53, [R1+0x230] ;  /* 0x0002300001357983 */ /* 0x000f280000100800 */
[----:B------:R0:W4:Y:S02]  /*9430*/  LDG.E.U8 R45, desc[UR12][R46.64] ;  /* 0x0000000c2e2d7981 */ /* 0x000124000c1e1100 */
[----:B0-----:R-:W-:Y:S02]  /*9440*/  IADD3 R46, P2, R105, UR4, RZ ;  /* 0x00000004692e7c10 */ /* 0x001fe4000ff5e0ff */
[----:B------:R-:W4:Y:S02]  /*9450*/  LDL R105, [R1+0xdc] ;  /* 0x0000dc0001697983 */ /* 0x000f240000100800 */
[----:B------:R-:W-:-:S05]  /*9460*/  IADD3.X R47, R49, UR8, RZ, P2, !PT ;  /* 0x00000008312f7c10 */ /* 0x000fca00097fe4ff */
[----:B------:R-:W4:Y:S01]  /*9470*/  LDG.E.U8 R46, desc[UR12][R46.64] ;  /* 0x0000000c2e2e7981 */ /* 0x000f22000c1e1100 */
[----:B--2---:R-:W-:-:S04]  /*9480*/  IADD3 R48, P2, R48, UR4, RZ ;  /* 0x0000000430307c10 */ /* 0x004fc8000ff5e0ff */
[----:B------:R-:W-:-:S05]  /*9490*/  IADD3.X R49, R103, UR8, RZ, P2, !PT ;  /* 0x0000000867317c10 */ /* 0x000fca00097fe4ff */
[----:B------:R0:W2:Y:S02]  /*94a0*/  LDG.E.U8 R47, desc[UR12][R48.64] ;  /* 0x0000000c302f7981 */ /* 0x0000a4000c1e1100 */
[----:B0-----:R-:W-:Y:S02]  /*94b0*/  IADD3 R48, P2, R101, UR4, RZ ;  /* 0x0000000465307c10 */ /* 0x001fe4000ff5e0ff */
[----:B------:R-:W2:Y:S02]  /*94c0*/  LDL R101, [R1+0xb0] ;  /* 0x0000b00001657983 */ /* 0x000ea40000100800 */
[----:B------:R-:W-:Y:S02]  /*94d0*/  IADD3.X R49, R51, UR8, RZ, P2, !PT ;  /* 0x0000000833317c10 */ /* 0x000fe400097fe4ff */
[----:B---3--:R-:W-:-:S03]  /*94e0*/  IADD3 R50, P2, R50, UR4, RZ ;  /* 0x0000000432327c10 */ /* 0x008fc6000ff5e0ff */
[----:B------:R-:W3:Y:S01]  /*94f0*/  LDG.E.U8 R48, desc[UR12][R48.64] ;  /* 0x0000000c30307981 */ /* 0x000ee2000c1e1100 */
[----:B------:R-:W-:-:S03]  /*9500*/  IADD3.X R51, R95, UR8, RZ, P2, !PT ;  /* 0x000000085f337c10 */ /* 0x000fc600097fe4ff */
[----:B------:R-:W2:Y:S04]  /*9510*/  LDL R95, [R1+0xa4] ;  /* 0x0000a400015f7983 */ /* 0x000ea80000100800 */
[----:B------:R0:W3:Y:S02]  /*9520*/  LDG.E.U8 R49, desc[UR12][R50.64] ;  /* 0x0000000c32317981 */ /* 0x0000e4000c1e1100 */
[----:B0-----:R-:W-:Y:S02]  /*9530*/  IADD3 R50, P2, R99, UR4, RZ ;  /* 0x0000000463327c10 */ /* 0x001fe4000ff5e0ff */
[----:B------:R-:W3:Y:S02]  /*9540*/  LDL R99, [R1+0xac] ;  /* 0x0000ac0001637983 */ /* 0x000ee40000100800 */
[----:B------:R-:W-:-:S05]  /*9550*/  IADD3.X R51, R55, UR8, RZ, P2, !PT ;  /* 0x0000000837337c10 */ /* 0x000fca00097fe4ff */
[----:B------:R0:W3:Y:S02]  /*9560*/  LDG.E.U8 R55, desc[UR12][R50.64] ;  /* 0x0000000c32377981 */ /* 0x0000e4000c1e1100 */
[----:B0-----:R-:W-:Y:S02]  /*9570*/  IADD3 R50, P2, R84, UR4, RZ ;  /* 0x0000000454327c10 */ /* 0x001fe4000ff5e0ff */
[----:B------:R-:W3:Y:S02]  /*9580*/  LDL R84, [R1+0xa8] ;  /* 0x0000a80001547983 */ /* 0x000ee40000100800 */
[----:B------:R-:W-:-:S05]  /*9590*/  IADD3.X R51, R69, UR8, RZ, P2, !PT ;  /* 0x0000000845337c10 */ /* 0x000fca00097fe4ff */
[----:B------:R0:W3:Y:S02]  /*95a0*/  LDG.E.U8 R69, desc[UR12][R50.64] ;  /* 0x0000000c32457981 */ /* 0x0000e4000c1e1100 */
[----:B0-----:R-:W-:-:S04]  /*95b0*/  IADD3 R50, P2, R97, UR4, RZ ;  /* 0x0000000461327c10 */ /* 0x001fc8000ff5e0ff */
[----:B------:R-:W-:-:S05]  /*95c0*/  IADD3.X R51, R71, UR8, RZ, P2, !PT ;  /* 0x0000000847337c10 */ /* 0x000fca00097fe4ff */
[----:B------:R0:W3:Y:S02]  /*95d0*/  LDG.E.U8 R71, desc[UR12][R50.64] ;  /* 0x0000000c32477981 */ /* 0x0000e4000c1e1100 */
[----:B0-----:R-:W-:-:S04]  /*95e0*/  IADD3 R50, P2, R93, UR4, RZ ;  /* 0x000000045d327c10 */ /* 0x001fc8000ff5e0ff */
[----:B------:R-:W-:-:S05]  /*95f0*/  IADD3.X R51, R89, UR8, RZ, P2, !PT ;  /* 0x0000000859337c10 */ /* 0x000fca00097fe4ff */
[----:B------:R0:W3:Y:S02]  /*9600*/  LDG.E.U8 R89, desc[UR12][R50.64] ;  /* 0x0000000c32597981 */ /* 0x0000e4000c1e1100 */
[----:B0-----:R-:W-:-:S04]  /*9610*/  IADD3 R50, P2, R91, UR4, RZ ;  /* 0x000000045b327c10 */ /* 0x001fc8000ff5e0ff */
[----:B----4-:R-:W-:Y:S02]  /*9620*/  IADD3.X R51, R53, UR8, RZ, P2, !PT ;  /* 0x0000000835337c10 */ /* 0x010fe400097fe4ff */
[----:B------:R-:W4:Y:S04]  /*9630*/  LDL R53, [R1+0xbc] ;  /* 0x0000bc0001357983 */ /* 0x000f280000100800 */
[----:B------:R0:W4:Y:S02]  /*9640*/  LDG.E.U8 R91, desc[UR12][R50.64] ;  /* 0x0000000c325b7981 */ /* 0x000124000c1e1100 */
[----:B0-----:R-:W-:-:S04]  /*9650*/  IADD3 R50, P3, R0, R121, RZ ;  /* 0x0000007900327210 */ /* 0x001fc80007f7e0ff */
[----:B------:R-:W-:Y:S02]  /*9660*/  IADD3 R50, P2, R50, UR4, RZ ;  /* 0x0000000432327c10 */ /* 0x000fe4000ff5e0ff */
[C---:B------:R-:W-:Y:S01]  /*9670*/  LEA.HI.X.SX32 R51, R121.reuse, R52, 0x1, P3 ;  /* 0x0000003479337211 */ /* 0x040fe200018f0eff */
[----:B------:R-:W-:-:S03]  /*9680*/  IMAD.SHL.U32 R52, R121, 0x2, RZ ;  /* 0x0000000279347824 */ /* 0x000fc600078e00ff */
[----:B------:R-:W-:Y:S01]  /*9690*/  IADD3.X R51, R51, UR8, RZ, P2, !PT ;  /* 0x0000000833337c10 */ /* 0x000fe200097fe4ff */
[----:B------:R-:W-:-:S04]  /*96a0*/  IMAD.IADD R52, R52, 0x1, R0 ;  /* 0x0000000134347824 */ /* 0x000fc800078e0200 */
[----:B------:R0:W4:Y:S02]  /*96b0*/  LDG.E.U8 R93, desc[UR12][R50.64] ;  /* 0x0000000c325d7981 */ /* 0x000124000c1e1100 */
[----:B0-----:R-:W-:Y:S01]  /*96c0*/  IADD3 R50, P2, R52, UR4, RZ ;  /* 0x0000000434327c10 */ /* 0x001fe2000ff5e0ff */
[----:B------:R-:W-:-:S04]  /*96d0*/  IMAD R52, R121, 0x3, RZ ;  /* 0x0000000379347824 */ /* 0x000fc800078e02ff */
[----:B------:R-:W-:Y:S01]  /*96e0*/  IMAD.IADD R52, R52, 0x1, R0 ;  /* 0x0000000134347824 */ /* 0x000fe200078e0200 */
[----:B--2---:R-:W-:-:S05]  /*96f0*/  IADD3.X R51, R95, UR8, RZ, P2, !PT ;  /* 0x000000085f337c10 */ /* 0x004fca00097fe4ff */
[----:B------:R0:W2:Y:S02]  /*9700*/  LDG.E.U8 R95, desc[UR12][R50.64] ;  /* 0x0000000c325f7981 */ /* 0x0000a4000c1e1100 */
[----:B0-----:R-:W-:-:S04]  /*9710*/  IADD3 R50, P2, R52, UR4, RZ ;  /* 0x0000000434327c10 */ /* 0x001fc8000ff5e0ff */
[----:B---3--:R-:W-:Y:S02]  /*9720*/  IADD3.X R51, R84, UR8, RZ, P2, !PT ;  /* 0x0000000854337c10 */ /* 0x008fe400097fe4ff */
[----:B------:R-:W3:Y:S01]  /*9730*/  LDL R84, [R1+0xc0] ;  /* 0x0000c00001547983 */ /* 0x000ee20000100800 */
[----:B------:R-:W-:-:S03]  /*9740*/  IMAD.SHL.U32 R52, R121, 0x4, RZ ;  /* 0x0000000479347824 */ /* 0x000fc600078e00ff */
[----:B------:R0:W2:Y:S01]  /*9750*/  LDG.E.U8 R97, desc[UR12][R50.64] ;  /* 0x0000000c32617981 */ /* 0x0000a2000c1e1100 */
[----:B------:R-:W-:-:S05]  /*9760*/  IMAD.IADD R52, R52, 0x1, R0 ;  /* 0x0000000134347824 */ /* 0x000fca00078e0200 */
[----:B0-----:R-:W-:Y:S01]  /*9770*/  IADD3 R50, P2, R52, UR4, RZ ;  /* 0x0000000434327c10 */ /* 0x001fe2000ff5e0ff */
[----:B------:R-:W-:-:S03]  /*9780*/  IMAD R52, R121, 0x5, RZ ;  /* 0x0000000579347824 */ /* 0x000fc600078e02ff */
[----:B------:R-:W-:Y:S01]  /*9790*/  IADD3.X R51, R99, UR8, RZ, P2, !PT ;  /* 0x0000000863337c10 */ /* 0x000fe200097fe4ff */
[----:B------:R-:W-:-:S04]  /*97a0*/  IMAD.IADD R52, R52, 0x1, R0 ;  /* 0x0000000134347824 */ /* 0x000fc800078e0200 */
[----:B------:R0:W2:Y:S02]  /*97b0*/  LDG.E.U8 R99, desc[UR12][R50.64] ;  /* 0x0000000c32637981 */ /* 0x0000a4000c1e1100 */
[----:B0-----:R-:W-:Y:S01]  /*97c0*/  IADD3 R50, P2, R52, UR4, RZ ;  /* 0x0000000434327c10 */ /* 0x001fe2000ff5e0ff */
[----:B------:R-:W-:-:S03]  /*97d0*/  IMAD.SHL.U32 R52, R121, 0x8, RZ ;  /* 0x0000000879347824 */ /* 0x000fc600078e00ff */
[----:B------:R-:W-:Y:S01]  /*97e0*/  IADD3.X R51, R101, UR8, RZ, P2, !PT ;  /* 0x0000000865337c10 */ /* 0x000fe200097fe4ff */
[----:B------:R-:W-:-:S04]  /*97f0*/  IMAD.IADD R52, R52, 0x1, R0 ;  /* 0x0000000134347824 */ /* 0x000fc800078e0200 */
[----:B------:R0:W2:Y:S02]  /*9800*/  LDG.E.U8 R101, desc[UR12][R50.64] ;  /* 0x0000000c32657981 */ /* 0x0000a4000c1e1100 */
[----:B0-----:R-:W-:Y:S01]  /*9810*/  IADD3 R50, P2, R52, UR4, RZ ;  /* 0x0000000434327c10 */ /* 0x001fe2000ff5e0ff */
[----:B------:R-:W-:-:S04]  /*9820*/  IMAD.SHL.U32 R52, R121, 0x10, RZ ;  /* 0x0000001079347824 */ /* 0x000fc800078e00ff */
[----:B------:R-:W-:Y:S01]  /*9830*/  IMAD.IADD R52, R52, 0x1, R0 ;  /* 0x0000000134347824 */ /* 0x000fe200078e0200 */
[----:B----4-:R-:W-:-:S05]  /*9840*/  IADD3.X R51, R53, UR8, RZ, P2, !PT ;  /* 0x0000000835337c10 */ /* 0x010fca00097fe4ff */
[----:B------:R0:W4:Y:S01]  /*9850*/  LDG.E.U8 R103, desc[UR12][R50.64] ;  /* 0x0000000c32677981 */ /* 0x000122000c1e1100 */
[----:B------:R-:W-:Y:S01]  /*9860*/  IADD3 R52, P2, R52, UR4, RZ ;  /* 0x0000000434347c10 */ /* 0x000fe2000ff5e0ff */
[----:B0-----:R-:W-:-:S04]  /*9870*/  IMAD R50, R121, 0x9, RZ ;  /* 0x0000000979327824 */ /* 0x001fc800078e02ff */
[----:B------:R-:W-:Y:S01]  /*9880*/  IMAD.IADD R50, R50, 0x1, R0 ;  /* 0x0000000132327824 */ /* 0x000fe200078e0200 */
[----:B------:R-:W-:-:S04]  /*9890*/  IADD3.X R53, R105, UR8, RZ, P2, !PT ;  /* 0x0000000869357c10 */ /* 0x000fc800097fe4ff */
[----:B------:R-:W-:Y:S01]  /*98a0*/  IADD3 R50, P2, R50, UR4, RZ ;  /* 0x0000000432327c10 */ /* 0x000fe2000ff5e0ff */
[----:B------:R0:W2:Y:S03]  /*98b0*/  LDG.E.U8 R105, desc[UR12][R52.64] ;  /* 0x0000000c34697981 */ /* 0x0000a6000c1e1100 */
[----:B---3--:R-:W-:Y:S02]  /*98c0*/  IADD3.X R51, R84, UR8, RZ, P2, !PT ;  /* 0x0000000854337c10 */ /* 0x008fe400097fe4ff */
[----:B------:R-:W3:Y:S01]  /*98d0*/  LDL R84, [R1+0xd0] ;  /* 0x0000d00001547983 */ /* 0x000ee20000100800 */
[----:B0-----:R-:W-:-:S03]  /*98e0*/  IMAD R52, R121, 0x11, RZ ;  /* 0x0000001179347824 */ /* 0x001fc600078e02ff */
[----:B------:R0:W2:Y:S01]  /*98f0*/  LDG.E.U8 R107, desc[UR12][R50.64] ;  /* 0x0000000c326b7981 */ /* 0x0000a2000c1e1100 */
[----:B------:R-:W-:-:S05]  /*9900*/  IMAD.IADD R52, R52, 0x1, R0 ;  /* 0x0000000134347824 */ /* 0x000fca00078e0200 */
[----:B------:R-:W-:-:S04]  /*9910*/  IADD3 R52, P2, R52, UR4, RZ ;  /* 0x0000000434347c10 */ /* 0x000fc8000ff5e0ff */
[----:B------:R-:W-:Y:S01]  /*9920*/  IADD3.X R53, R109, UR8, RZ, P2, !PT ;  /* 0x000000086d357c10 */ /* 0x000fe200097fe4ff */
[----:B0-----:R-:W-:-:S04]  /*9930*/  IMAD R50, R121, 0xa, RZ ;  /* 0x0000000a79327824 */ /* 0x001fc800078e02ff */
[----:B------:R0:W2:Y:S01]  /*9940*/  LDG.E.U8 R109, desc[UR12][R52.64] ;  /* 0x0000000c346d7981 */ /* 0x0000a2000c1e1100 */
[----:B------:R-:W-:-:S05]  /*9950*/  IMAD.IADD R50, R50, 0x1, R0 ;  /* 0x0000000132327824 */ /* 0x000fca00078e0200 */
[----:B------:R-:W-:Y:S01]  /*9960*/  IADD3 R50, P2, R50, UR4, RZ ;  /* 0x0000000432327c10 */ /* 0x000fe2000ff5e0ff */
[----:B0-----:R-:W-:-:S04]  /*9970*/  IMAD R52, R121, 0xb, RZ ;  /* 0x0000000b79347824 */ /* 0x001fc800078e02ff */
[----:B------:R-:W-:Y:S01]  /*9980*/  IMAD.IADD R52, R52, 0x1, R0 ;  /* 0x0000000134347824 */ /* 0x000fe200078e0200 */
[----:B------:R-:W-:-:S04]  /*9990*/  IADD3.X R51, R111, UR8, RZ, P2, !PT ;  /* 0x000000086f337c10 */ /* 0x000fc800097fe4ff */
[----:B------:R-:W-:Y:S01]  /*99a0*/  IADD3 R52, P2, R52, UR4, RZ ;  /* 0x0000000434347c10 */ /* 0x000fe2000ff5e0ff */
[----:B------:R0:W2:Y:S03]  /*99b0*/  LDG.E.U8 R111, desc[UR12][R50.64] ;  /* 0x0000000c326f7981 */ /* 0x0000a6000c1e1100 */
[----:B------:R-:W-:-:S05]  /*99c0*/  IADD3.X R53, R113, UR8, RZ, P2, !PT ;  /* 0x0000000871357c10 */ /* 0x000fca00097fe4ff */
[----:B------:R1:W2:Y:S01]  /*99d0*/  LDG.E.U8 R113, desc[UR12][R52.64] ;  /* 0x0000000c34717981 */ /* 0x0002a2000c1e1100 */
[----:B0-----:R-:W-:-:S04]  /*99e0*/  IMAD R50, R121, 0x6, RZ ;  /* 0x0000000679327824 */ /* 0x001fc800078e02ff */
[----:B------:R-:W-:Y:S02]  /*99f0*/  IMAD.IADD R50, R50, 0x1, R0 ;  /* 0x0000000132327824 */ /* 0x000fe400078e0200 */
[----:B-1----:R-:W-:-:S03]  /*9a00*/  IMAD R52, R121, 0xc, RZ ;  /* 0x0000000c79347824 */ /* 0x002fc600078e02ff */
[----:B------:R-:W-:Y:S01]  /*9a10*/  IADD3 R50, P2, R50, UR4, RZ ;  /* 0x0000000432327c10 */ /* 0x000fe2000ff5e0ff */
[----:B------:R-:W-:-:S03]  /*9a20*/  IMAD.IADD R52, R52, 0x1, R0 ;  /* 0x0000000134347824 */ /* 0x000fc600078e0200 */
[----:B------:R-:W-:Y:S02]  /*9a30*/  IADD3.X R51, R115, UR8, RZ, P2, !PT ;  /* 0x0000000873337c10 */ /* 0x000fe400097fe4ff */
[----:B------:R-:W-:-:S03]  /*9a40*/  IADD3 R52, P2, R52, UR4, RZ ;  /* 0x0000000434347c10 */ /* 0x000fc6000ff5e0ff */
[----:B------:R0:W2:Y:S01]  /*9a50*/  LDG.E.U8 R115, desc[UR12][R50.64] ;  /* 0x0000000c32737981 */ /* 0x0000a2000c1e1100 */
[----:B------:R-:W-:-:S05]  /*9a60*/  IADD3.X R53, R117, UR8, RZ, P2, !PT ;  /* 0x0000000875357c10 */ /* 0x000fca00097fe4ff */
[----:B------:R1:W2:Y:S01]  /*9a70*/  LDG.E.U8 R117, desc[UR12][R52.64] ;  /* 0x0000000c34757981 */ /* 0x0002a2000c1e1100 */
[----:B0-----:R-:W-:-:S04]  /*9a80*/  IMAD R50, R121, 0xd, RZ ;  /* 0x0000000d79327824 */ /* 0x001fc800078e02ff */
[----:B------:R-:W-:Y:S02]  /*9a90*/  IMAD.IADD R50, R50, 0x1, R0 ;  /* 0x0000000132327824 */ /* 0x000fe400078e0200 */
[----:B-1----:R-:W-:-:S03]  /*9aa0*/  IMAD R52, R121, 0xe, RZ ;  /* 0x0000000e79347824 */ /* 0x002fc600078e02ff */
[----:B------:R-:W-:Y:S01]  /*9ab0*/  IADD3 R50, P2, R50, UR4, RZ ;  /* 0x0000000432327c10 */ /* 0x000fe2000ff5e0ff */
[----:B------:R-:W-:-:S03]  /*9ac0*/  IMAD.IADD R52, R52, 0x1, R0 ;  /* 0x0000000134347824 */ /* 0x000fc600078e0200 */
[----:B---3--:R-:W-:Y:S02]  /*9ad0*/  IADD3.X R51, R84, UR8, RZ, P2, !PT ;  /* 0x0000000854337c10 */ /* 0x008fe400097fe4ff */
[----:B------:R-:W-:Y:S01]  /*9ae0*/  IADD3 R52, P2, R52, UR4, RZ ;  /* 0x0000000434347c10 */ /* 0x000fe2000ff5e0ff */
[----:B------:R-:W3:Y:S03]  /*9af0*/  LDL R84, [R1+0xd8] ;  /* 0x0000d80001547983 */ /* 0x000ee60000100800 */
[----:B------:R-:W-:Y:S01]  /*9b00*/  IADD3.X R53, R120, UR8, RZ, P2, !PT ;  /* 0x0000000878357c10 */ /* 0x000fe200097fe4ff */
[----:B------:R0:W2:Y:S04]  /*9b10*/  LDG.E.U8 R119, desc[UR12][R50.64] ;  /* 0x0000000c32777981 */ /* 0x0000a8000c1e1100 */
[----:B------:R1:W2:Y:S04]  /*9b20*/  LDG.E.U8 R120, desc[UR12][R52.64] ;  /* 0x0000000c34787981 */ /* 0x0002a8000c1e1100 */
[----:B------:R-:W4:Y:S01]  /*9b30*/  LDL R53, [R1+0xb8] ;  /* 0x0000b80001357983 */ /* 0x000f220000100800 */
[----:B0-----:R-:W-:-:S02]  /*9b40*/  IMAD R50, R121, 0x7, RZ ;  /* 0x0000000779327824 */ /* 0x001fc400078e02ff */
[----:B-1----:R-:W-:Y:S02]  /*9b50*/  IMAD R52, R121, 0xf, RZ ;  /* 0x0000000f79347824 */ /* 0x002fe400078e02ff */
[--C-:B------:R-:W-:Y:S02]  /*9b60*/  IMAD.IADD R50, R50, 0x1, R0.reuse ;  /* 0x0000000132327824 */ /* 0x100fe400078e0200 */
[----:B------:R-:W-:-:S03]  /*9b70*/  IMAD.IADD R52, R52, 0x1, R0 ;  /* 0x0000000134347824 */ /* 0x000fc600078e0200 */
[----:B------:R-:W-:Y:S01]  /*9b80*/  IADD3 R50, P2, R50, UR4, RZ ;  /* 0x0000000432327c10 */ /* 0x000fe2000ff5e0ff */
[----:B------:R-:W0:Y:S03]  /*9b90*/  S2UR UR9, SR_CgaCtaId ;  /* 0x00000000000979c3 */ /* 0x000e260000008800 */
[----:B----4-:R-:W-:Y:S02]  /*9ba0*/  IADD3.X R51, R53, UR8, RZ, P2, !PT ;  /* 0x0000000835337c10 */ /* 0x010fe400097fe4ff */
[----:B------:R-:W-:-:S03]  /*9bb0*/  IADD3 R52, P2, R52, UR4, RZ ;  /* 0x0000000434347c10 */ /* 0x000fc6000ff5e0ff */
[----:B------:R1:W4:Y:S01]  /*9bc0*/  LDG.E.U8 R121, desc[UR12][R50.64] ;  /* 0x0000000c32797981 */ /* 0x000322000c1e1100 */
[----:B---3--:R-:W-:-:S03]  /*9bd0*/  IADD3.X R53, R84, UR8, RZ, P2, !PT ;  /* 0x0000000854357c10 */ /* 0x008fc600097fe4ff */
[----:B------:R-:W3:Y:S04]  /*9be0*/  LDL.LU R84, [R1+0x34] ;  /* 0x0000340001547983 */ /* 0x000ee80000300800 */
[----:B------:R-:W4:Y:S01]  /*9bf0*/  LDG.E.U8 R52, desc[UR12][R52.64] ;  /* 0x0000000c34347981 */ /* 0x000f22000c1e1100 */
[----:B-1----:R-:W-:Y:S02]  /*9c00*/  IADD3 R50, P2, R125, UR4, RZ ;  /* 0x000000047d327c10 */ /* 0x002fe4000ff5e0ff */
[----:B------:R-:W1:Y:S02]  /*9c10*/  S2R R125, SR_TID.X ;  /* 0x00000000007d7919 */ /* 0x000e640000002100 */
[----:B------:R-:W-:-:S05]  /*9c20*/  IADD3.X R51, R124, UR8, RZ, P2, !PT ;  /* 0x000000087c337c10 */ /* 0x000fca00097fe4ff */
[----:B------:R0:W4:Y:S02]  /*9c30*/  LDG.E.U8 R53, desc[UR12][R50.64] ;  /* 0x0000000c32357981 */ /* 0x000124000c1e1100 */
[----:B0-----:R-:W-:-:S04]  /*9c40*/  IADD3 R50, P2, R123, UR4, RZ ;  /* 0x000000047b327c10 */ /* 0x001fc8000ff5e0ff */
[----:B------:R-:W-:-:S05]  /*9c50*/  IADD3.X R51, R122, UR8, RZ, P2, !PT ;  /* 0x000000087a337c10 */ /* 0x000fca00097fe4ff */
[----:B------:R0:W4:Y:S01]  /*9c60*/  LDG.E.U8 R50, desc[UR12][R50.64] ;  /* 0x0000000c32327981 */ /* 0x000122000c1e1100 */
[C---:B-1----:R-:W-:Y:S02]  /*9c70*/  IMAD.SHL.U32 R122, R125.reuse, 0x40, RZ ;  /* 0x000000407d7a7824 */ /* 0x042fe400078e00ff */
[----:B0-----:R-:W-:-:S05]  /*9c80*/  IMAD.SHL.U32 R51, R125, 0x80, RZ ;  /* 0x000000807d337824 */ /* 0x001fca00078e00ff */
[----:B------:R-:W-:-:S04]  /*9c90*/  LOP3.LUT R51, R51, 0x200, RZ, 0xc0, !PT ;  /* 0x0000020033337812 */ /* 0x000fc800078ec0ff */
[----:B------:R-:W-:Y:S02]  /*9ca0*/  LOP3.LUT R51, R51, 0x40, R122, 0xf8, !PT ;  /* 0x0000004033337812 */ /* 0x000fe400078ef87a */
[----:B------:R-:W-:-:S04]  /*9cb0*/  SHF.R.S32.HI R122, RZ, 0x1, R125 ;  /* 0x00000001ff7a7819 */ /* 0x000fc8000001147d */
[----:B------:R-:W-:Y:S02]  /*9cc0*/  SGXT R122, R122, 0x1 ;  /* 0x000000017a7a781a */ /* 0x000fe40000000200 */
[----:B------:R-:W-:Y:S02]  /*9cd0*/  LOP3.LUT R123, R125, 0x7, RZ, 0xc0, !PT ;  /* 0x000000077d7b7812 */ /* 0x000fe400078ec0ff */
[----:B------:R-:W-:Y:S02]  /*9ce0*/  LOP3.LUT R51, R51, 0x120, R122, 0xf8, !PT ;  /* 0x0000012033337812 */ /* 0x000fe400078ef87a */
[C---:B------:R-:W-:Y:S02]  /*9cf0*/  LOP3.LUT R122, R125.reuse, 0xe0, RZ, 0xc0, !PT ;  /* 0x000000e07d7a7812 */ /* 0x040fe400078ec0ff */
[----:B------:R-:W-:Y:S01]  /*9d00*/  SHF.R.S32.HI R124, RZ, 0x3, R125 ;  /* 0x00000003ff7c7819 */ /* 0x000fe2000001147d */
[----:B------:R-:W-:Y:S02]  /*9d10*/  IMAD.SHL.U32 R125, R125, 0x2, RZ ;  /* 0x000000027d7d7824 */ /* 0x000fe400078e00ff */
[----:B------:R-:W-:-:S02]  /*9d20*/  IMAD R122, R123, 0x4, R122 ;  /* 0x000000047b7a7824 */ /* 0x000fc400078e027a */
[----:B------:R-:W-:-:S05]  /*9d30*/  IMAD.SHL.U32 R123, R123, 0x10, RZ ;  /* 0x000000107b7b7824 */ /* 0x000fca00078e00ff */
[----:B------:R-:W-:Y:S02]  /*9d40*/  LOP3.LUT R123, R123, 0x30, R125, 0x78, !PT ;  /* 0x000000307b7b7812 */ /* 0x000fe400078e787d */
[----:B------:R-:W0:Y:S01]  /*9d50*/  S2R R125, SR_TID.X ;  /* 0x00000000007d7919 */ /* 0x000e220000002100 */
[----:B------:R-:W-:Y:S01]  /*9d60*/  SGXT R124, R124, 0x1 ;  /* 0x000000017c7c781a */ /* 0x000fe20000000200 */
[----:B------:R-:W-:Y:S02]  /*9d70*/  UMOV UR8, 0x400 ;  /* 0x0000040000087882 */ /* 0x000fe40000000000 */
[----:B------:R-:W-:Y:S01]  /*9d80*/  ULEA UR8, UR9, UR8, 0x18 ;  /* 0x0000000809087291 */ /* 0x000fe2000f8ec03f */
[----:B------:R-:W-:-:S04]  /*9d90*/  LOP3.LUT R124, R124, 0x90, RZ, 0xc0, !PT ;  /* 0x000000907c7c7812 */ /* 0x000fc800078ec0ff */
[----:B0-----:R-:W-:Y:S02]  /*9da0*/  LOP3.LUT R124, R124, 0x10, R125, 0x78, !PT ;  /* 0x000000107c7c7812 */ /* 0x001fe400078e787d */
[----:B------:R-:W-:Y:S01]  /*9db0*/  LOP3.LUT R125, R125, 0xff, RZ, 0xc0, !PT ;  /* 0x000000ff7d7d7812 */ /* 0x000fe200078ec0ff */
[----:B------:R-:W-:Y:S06]  /*9dc0*/  BAR.SYNC.DEFER_BLOCKING 0x0 ;  /* 0x0000000000007b1d */ /* 0x000fec0000010000 */
[----:B------:R-:W-:Y:S04]  /*9dd0*/  STS.U8 [R125+UR8+0x800], R103 ;  /* 0x000800677d007988 */ /* 0x000fe80008000008 */
[----:B------:R-:W-:Y:S04]  /*9de0*/  STS.U8 [R125+UR8+0x2000], R73 ;  /* 0x002000497d007988 */ /* 0x000fe80008000008 */
[----:B---3--:R0:W-:Y:S04]  /*9df0*/  STS.U8 [R125+UR8], R84 ;  /* 0x000000547d007988 */ /* 0x0081e80008000008 */
[----:B0-----:R-:W3:Y:S04]  /*9e00*/  LDL.LU R84, [R1+0x91c] ;  /* 0x00091c0001547983 */ /* 0x001ee80000300800 */
[----:B------:R-:W4:Y:S04]  /*9e10*/  LDL.LU R103, [R1+0x30] ;  /* 0x0000300001677983 */ /* 0x000f280000300800 */
[----:B------:R-:W3:Y:S04]  /*9e20*/  LDL.LU R73, [R1+0x918] ;  /* 0x0009180001497983 */ /* 0x000ee80000300800 */
[----:B------:R0:W-:Y:S04]  /*9e30*/  STS.U8 [R125+UR8+0x5000], R5 ;  /* 0x005000057d007988 */ /* 0x0001e80008000008 */
[----:B------:R1:W-:Y:S01]  /*9e40*/  STS.U8 [R125+UR8+0x2800], R10 ;  /* 0x0028000a7d007988 */ /* 0x0003e20008000008 */
[----:B0-----:R-:W-:-:S03]  /*9e50*/  LOP3.LUT R5, R125, 0x10, RZ, 0x3c, !PT ;  /* 0x000000107d057812 */ /* 0x001fc600078e3cff */
[----:B------:R0:W-:Y:S04]  /*9e60*/  STS.U8 [R125+UR8+0x3000], R59 ;  /* 0x0030003b7d007988 */ /* 0x0001e80008000008 */
[----:B-1----:R-:W3:Y:S04]  /*9e70*/  LDL.LU R10, [R1+0x914] ;  /* 0x00091400010a7983 */ /* 0x002ee80000300800 */
[----:B--2---:R-:W-:Y:S04]  /*9e80*/  STS.U8 [R125+UR8+0x1000], R105 ;  /* 0x001000697d007988 */ /* 0x004fe80008000008 */
[----:B0-----:R-:W2:Y:S04]  /*9e90*/  LDL.LU R59, [R1+0x910] ;  /* 0x00091000013b7983 */ /* 0x001ea80000300800 */
[----:B------:R0:W-:Y:S04]  /*9ea0*/  STS.U8 [R125+UR8+0x3800], R64 ;  /* 0x003800407d007988 */ /* 0x0001e80008000008 */
[----:B------:R-:W-:Y:S04]  /*9eb0*/  STS.U8 [R125+UR8+0x4000], R110 ;  /* 0x0040006e7d007988 */ /* 0x000fe80008000008 */
[----:B------:R-:W-:Y:S04]  /*9ec0*/  STS.U8 [R125+UR8+0x4800], R94 ;  /* 0x0048005e7d007988 */ /* 0x000fe80008000008 */
[----:B------:R-:W-:Y:S04]  /*9ed0*/  STS.U8 [R125+UR8+0x5800], R17 ;  /* 0x005800117d007988 */ /* 0x000fe80008000008 */
[----:B------:R-:W-:Y:S04]  /*9ee0*/  STS.U8 [R125+UR8+0x6000], R25 ;  /* 0x006000197d007988 */ /* 0x000fe80008000008 */
[----:B------:R-:W-:Y:S04]  /*9ef0*/  STS.U8 [R125+UR8+0x6800], R33 ;  /* 0x006800217d007988 */ /* 0x000fe80008000008 */
[----:B------:R-:W-:Y:S04]  /*9f00*/  STS.U8 [R125+UR8+0x7000], R41 ;  /* 0x007000297d007988 */ /* 0x000fe80008000008 */
[----:B------:R-:W-:Y:S04]  /*9f10*/  STS.U8 [R125+UR8+0x7800], R48 ;  /* 0x007800307d007988 */ /* 0x000fe80008000008 */
[----:B0-----:R-:W2:Y:S04]  /*9f20*/  LDL.LU R64, [R1+0x90c] ;  /* 0x00090c0001407983 */ /* 0x001ea80000300800 */
[----:B----4-:R-:W-:Y:S04]  /*9f30*/  STS.U8 [R125+UR8+0x1800], R103 ;  /* 0x001800677d007988 */ /* 0x010fe80008000008 */
[----:B---3--:R0:W-:Y:S04]  /*9f40*/  STS.U8 [R5+UR8+0x1900], R73 ;  /* 0x0019004905007988 */ /* 0x0081e80008000008 */
[----:B------:R1:W-:Y:S04]  /*9f50*/  STS.U8 [R5+UR8+0x2100], R79 ;  /* 0x0021004f05007988 */ /* 0x0003e80008000008 */
[----:B------:R3:W-:Y:S04]  /*9f60*/  STS.U8 [R5+UR8+0x2900], R85 ;  /* 0x0029005505007988 */ /* 0x0007e80008000008 */
[----:B0-----:R-:W4:Y:S04]  /*9f70*/  LDL.LU R73, [R1+0x908] ;  /* 0x0009080001497983 */ /* 0x001f280000300800 */
[----:B-1----:R-:W2:Y:S04]  /*9f80*/  LDL.LU R79, [R1+0x904] ;  /* 0x00090400014f7983 */ /* 0x002ea80000300800 */
[----:B---3--:R-:W3:Y:S01]  /*9f90*/  LDL.LU R85, [R1+0x900] ;  /* 0x0009000001557983 */ /* 0x008ee20000300800 */
[----:B------:R-:W-:-:S03]  /*9fa0*/  LOP3.LUT R48, R125, 0x20, RZ, 0x3c, !PT ;  /* 0x000000207d307812 */ /* 0x000fc600078e3cff */
[----:B------:R-:W-:Y:S04]  /*9fb0*/  STS.U8 [R5+UR8+0x100], R93 ;  /* 0x0001005d05007988 */ /* 0x000fe80008000008 */
[----:B------:R-:W-:Y:S04]  /*9fc0*/  STS.U8 [R5+UR8+0x900], R107 ;  /* 0x0009006b05007988 */ /* 0x000fe80008000008 */
[----:B------:R-:W-:Y:S04]  /*9fd0*/  STS.U8 [R5+UR8+0x1100], R109 ;  /* 0x0011006d05007988 */ /* 0x000fe80008000008 */
[----:B------:R-:W-:Y:S04]  /*9fe0*/  STS.U8 [R5+UR8+0x3100], R87 ;  /* 0x0031005705007988 */ /* 0x000fe80008000008 */
[----:B------:R-:W-:Y:S04]  /*9ff0*/  STS.U8 [R5+UR8+0x3900], R86 ;  /* 0x0039005605007988 */ /* 0x000fe80008000008 */
[----:B------:R-:W-:Y:S04]  /*a000*/  STS.U8 [R5+UR8+0x4100], R108 ;  /* 0x0041006c05007988 */ /* 0x000fe80008000008 */
[----:B------:R-:W-:Y:S04]  /*a010*/  STS.U8 [R5+UR8+0x4900], R92 ;  /* 0x0049005c05007988 */ /* 0x000fe80008000008 */
[----:B------:R0:W-:Y:S04]  /*a020*/  STS.U8 [R5+UR8+0x5100], R6 ;  /* 0x0051000605007988 */ /* 0x0001e80008000008 */
[----:B------:R-:W-:Y:S04]  /*a030*/  STS.U8 [R5+UR8+0x5900], R18 ;  /* 0x0059001205007988 */ /* 0x000fe80008000008 */
[----:B------:R-:W-:Y:S01]  /*a040*/  STS.U8 [R5+UR8+0x6100], R26 ;  /* 0x0061001a05007988 */ /* 0x000fe20008000008 */
[----:B0-----:R-:W-:-:S03]  /*a050*/  LOP3.LUT R6, R125, 0x40, RZ, 0x3c, !PT ;  /* 0x000000407d067812 */ /* 0x001fc600078e3cff */
[----:B------:R-:W-:Y:S04]  /*a060*/  STS.U8 [R5+UR8+0x6900], R34 ;  /* 0x0069002205007988 */ /* 0x000fe80008000008 */
[----:B------:R-:W-:Y:S04]  /*a070*/  STS.U8 [R5+UR8+0x7100], R42 ;  /* 0x0071002a05007988 */ /* 0x000fe80008000008 */
[----:B------:R0:W-:Y:S01]  /*a080*/  STS.U8 [R5+UR8+0x7900], R49 ;  /* 0x0079003105007988 */ /* 0x0001e20008000008 */
[----:B------:R-:W1:Y:S03]  /*a090*/  S2UR UR10, SR_CgaCtaId ;  /* 0x00000000000a79c3 */ /* 0x000e660000008800 */
[----:B------:R-:W-:Y:S01]  /*a0a0*/  STS.U8 [R48+UR8+0x200], R95 ;  /* 0x0002005f30007988 */ /* 0x000fe20008000008 */
[----:B------:R-:W-:Y:S01]  /*a0b0*/  UMOV UR9, 0x400 ;  /* 0x0000040000097882 */ /* 0x000fe20000000000 */
[----:B------:R-:W-:Y:S01]  /*a0c0*/  IMAD.U32 R122, R122, 0x40, R123 ;  /* 0x000000407a7a7824 */ /* 0x000fe200078e007b */
[----:B------:R-:W-:Y:S01]  /*a0d0*/  LOP3.LUT R51, R51, R124, RZ, 0xfc, !PT ;  /* 0x0000007c33337212 */ /* 0x000fe200078efcff */
[----:B------:R1:W5:Y:S01]  /*a0e0*/  LDL.LU R87, [R1+0x8fc] ;  /* 0x0008fc0001577983 */ /* 0x0003620000300800 */
[----:B0-----:R-:W-:-:S03]  /*a0f0*/  LOP3.LUT R5, R125, 0x30, RZ, 0x3c, !PT ;  /* 0x000000307d057812 */ /* 0x001fc600078e3cff */
[----:B------:R-:W-:Y:S04]  /*a100*/  STS.U8 [R48+UR8+0xa00], R111 ;  /* 0x000a006f30007988 */ /* 0x000fe80008000008 */
        /* <DEDUP_REMOVED lines=12> */
[----:B------:R-:W-:Y:S01]  /*a1d0*/  STS.U8 [R48+UR8+0x7a00], R55 ;  /* 0x007a003730007988 */ /* 0x000fe20008000008 */
[----:B-1----:R-:W-:-:S03]  /*a1e0*/  ULEA UR9, UR10, UR9, 0x18 ;  /* 0x000000090a097291 */ /* 0x002fc6000f8ec03f */
[----:B------:R0:W5:Y:S04]  /*a1f0*/  LDL.LU R86, [R1+0x8f8] ;  /* 0x0008f80001567983 */ /* 0x0001680000300800 */
[----:B---3--:R-:W-:Y:S04]  /*a200*/  STS.U8 [R48+UR8+0x1200], R85 ;  /* 0x0012005530007988 */ /* 0x008fe80008000008 */
[----:B------:R-:W-:Y:S04]  /*a210*/  STS.U8 [R5+UR8+0x300], R97 ;  /* 0x0003006105007988 */ /* 0x000fe80008000008 */
[----:B------:R-:W-:Y:S04]  /*a220*/  STS.U8 [R5+UR8+0xb00], R113 ;  /* 0x000b007105007988 */ /* 0x000fe80008000008 */
[----:B--2---:R-:W-:Y:S04]  /*a230*/  STS.U8 [R5+UR8+0x1300], R79 ;  /* 0x0013004f05007988 */ /* 0x004fe80008000008 */
        /* <DEDUP_REMOVED lines=15> */
[----:B-1----:R-:W-:-:S03]  /*a330*/  LOP3.LUT R5, R125, 0x50, RZ, 0x3c, !PT ;  /* 0x000000507d057812 */ /* 0x002fc600078e3cff */
[----:B----4-:R-:W-:Y:S04]  /*a340*/  STS.U8 [R6+UR8+0x1400], R73 ;  /* 0x0014004906007988 */ /* 0x010fe80008000008 */
        /* <DEDUP_REMOVED lines=14> */
[----:B------:R0:W5:Y:S01]  /*a430*/  LDL.LU R85, [R1+0x8f4] ;  /* 0x0008f40001557983 */ /* 0x0001620000300800 */
[----:B-1----:R-:W-:-:S02]  /*a440*/  LOP3.LUT R6, R125, 0x60, RZ, 0x3c, !PT ;  /* 0x000000607d067812 */ /* 0x002fc400078e3cff */
[----:B------:R-:W-:Y:S01]  /*a450*/  LOP3.LUT R125, R125, 0x70, RZ, 0x3c, !PT ;  /* 0x000000707d7d7812 */ /* 0x000fe200078e3cff */
        /* <DEDUP_REMOVED lines=42> */
[----:B------:R-:W-:Y:S04]  /*a700*/  STS.U8 [R125+UR8+0x5f00], R24 ;  /* 0x005f00187d007988 */ /* 0x000fe80008000008 */
[----:B------:R-:W-:Y:S04]  /*a710*/  STS.U8 [R125+UR8+0x6700], R32 ;  /* 0x006700207d007988 */ /* 0x000fe80008000008 */
[----:B------:R-:W-:Y:S04]  /*a720*/  STS.U8 [R125+UR8+0x6f00], R40 ;  /* 0x006f00287d007988 */ /* 0x000fe80008000008 */
[----:B------:R-:W-:Y:S04]  /*a730*/  STS.U8 [R125+UR8+0x7700], R53 ;  /* 0x007700357d007988 */ /* 0x000fe80008000008 */
[----:B------:R-:W-:Y:S01]  /*a740*/  STS.U8 [R125+UR8+0x7f00], R50 ;  /* 0x007f00327d007988 */ /* 0x000fe20008000008 */
[----:B------:R-:W-:Y:S01]  /*a750*/  BAR.SYNC.DEFER_BLOCKING 0x0 ;  /* 0x0000000000007b1d */ /* 0x000fe20000010000 */
[----:B-1----:R-:W-:-:S05]  /*a760*/  LOP3.LUT R4, R51, 0x20, RZ, 0x3c, !PT ;  /* 0x0000002033047812 */ /* 0x002fca00078e3cff */
[----:B------:R0:W5:Y:S01]  /*a770*/  LDL.LU R84, [R1+0x8f0] ;  /* 0x0008f00001547983 */ /* 0x0001620000300800 */
[----:B------:R-:W-:-:S03]  /*a780*/  LOP3.LUT R5, R122, 0x40, RZ, 0x3c, !PT ;  /* 0x000000407a057812 */ /* 0x000fc600078e3cff */
[----:B------:R0:W5:Y:S04]  /*a790*/  LDL.LU R83, [R1+0x8ec] ;  /* 0x0008ec0001537983 */ /* 0x0001680000300800 */
[----:B------:R0:W5:Y:S04]  /*a7a0*/  LDL.LU R82, [R1+0x8e8] ;  /* 0x0008e80001527983 */ /* 0x0001680000300800 */
[----:B------:R0:W5:Y:S04]  /*a7b0*/  LDL.LU R81, [R1+0x8e4] ;  /* 0x0008e40001517983 */ /* 0x0001680000300800 */
[----:B------:R-:W1:Y:S04]  /*a7c0*/  LDSM.16.M88.4 R92, [R122+UR9] ;  /* 0x000000097a5c783b */ /* 0x000e680008000200 */
[----:B------:R-:W2:Y:S04]  /*a7d0*/  LDSM.16.MT88.4 R36, [R51+UR9+0x8000] ;  /* 0x008000093324783b */ /* 0x000ea80008004200 */
[----:B------:R-:W3:Y:S04]  /*a7e0*/  LDSM.16.MT88.4 R24, [R51+UR9+0x8400] ;  /* 0x008400093318783b */ /* 0x000ee80008004200 */
[----:B------:R-:W4:Y:S04]  /*a7f0*/  LDSM.16.MT88.4 R32, [R4+UR9+0x8000] ;  /* 0x008000090420783b */ /* 0x000f280008004200 */
[----:B------:R-:W0:Y:S04]  /*a800*/  LDSM.16.MT88.4 R28, [R4+UR9+0x8400] ;  /* 0x00840009041c783b */ /* 0x000e280008004200 */
[----:B------:R-:W0:Y:S04]  /*a810*/  LDSM.16.M88.4 R68, [R122+UR9+0x4000] ;  /* 0x004000097a44783b */ /* 0x000e280008000200 */
[----:B------:R-:W0:Y:S04]  /*a820*/  LDSM.16.MT88.4 R96, [R51+UR9+0x8800] ;  /* 0x008800093360783b */ /* 0x000e280008004200 */
[----:B------:R-:W0:Y:S04]  /*a830*/  LDSM.16.MT88.4 R20, [R51+UR9+0x8c00] ;  /* 0x008c00093314783b */ /* 0x000e280008004200 */
[----:B------:R0:W5:Y:S04]  /*a840*/  LDL.LU R80, [R1+0x8e0] ;  /* 0x0008e00001507983 */ /* 0x0001680000300800 */
[----:B------:R0:W5:Y:S01]  /*a850*/  LDL.LU R79, [R1+0x8dc] ;  /* 0x0008dc00014f7983 */ /* 0x0001620000300800 */
[----:B-1----:R-:W-:-:S03]  /*a860*/  F2FP.F16.E4M3.UNPACK_B R40, R92 ;  /* 0x0000005cff28723e */ /* 0x002fc600020006ff */
[----:B------:R1:W5:Y:S01]  /*a870*/  LDL.LU R78, [R1+0x8d8] ;  /* 0x0008d800014e7983 */ /* 0x0003620000300800 */
[----:B------:R-:W-:Y:S01]  /*a880*/  F2FP.F16.E4M3.UNPACK_B R41, R93 ;  /* 0x0000005dff29723e */ /* 0x000fe200020006ff */
[----:B--2---:R-:W-:Y:S02]  /*a890*/  IMAD.MOV.U32 R16, RZ, RZ, R36 ;  /* 0x000000ffff107224 */ /* 0x004fe400078e0024 */
[----:B------:R-:W-:Y:S02]  /*a8a0*/  IMAD.MOV.U32 R17, RZ, RZ, R38 ;  /* 0x000000ffff117224 */ /* 0x000fe400078e0026 */
[----:B---3--:R-:W-:Y:S02]  /*a8b0*/  IMAD.MOV.U32 R18, RZ, RZ, R24 ;  /* 0x000000ffff127224 */ /* 0x008fe400078e0018 */
[----:B------:R-:W-:Y:S02]  /*a8c0*/  IMAD.MOV.U32 R19, RZ, RZ, R26 ;  /* 0x000000ffff137224 */ /* 0x000fe400078e001a */
[----:B----4-:R-:W-:-:S02]  /*a8d0*/  IMAD.MOV.U32 R12, RZ, RZ, R32 ;  /* 0x000000ffff0c7224 */ /* 0x010fc400078e0020 */
[----:B------:R-:W-:Y:S02]  /*a8e0*/  IMAD.MOV.U32 R13, RZ, RZ, R34 ;  /* 0x000000ffff0d7224 */ /* 0x000fe400078e0022 */
[----:B0-----:R-:W-:Y:S01]  /*a8f0*/  IMAD.MOV.U32 R14, RZ, RZ, R28 ;  /* 0x000000ffff0e7224 */ /* 0x001fe200078e001c */
[-C--:B------:R-:W-:Y:S01]  /*a900*/  HMMA.16816.F32 R88, R16, R40.reuse, RZ ;  /* 0x000000281058723c */ /* 0x080fe200000018ff */
[----:B------:R-:W-:Y:S01]  /*a910*/  IMAD.MOV.U32 R15, RZ, RZ, R30 ;  /* 0x000000ffff0f7224 */ /* 0x000fe200078e001e */
[----:B------:R-:W0:Y:S01]  /*a920*/  LDSM.16.MT88.4 R16, [R4+UR9+0x8800] ;  /* 0x008800090410783b */ /* 0x000e220008004200 */
[----:B------:R-:W-:Y:S01]  /*a930*/  F2FP.F16.E4M3.UNPACK_B R6, R68 ;  /* 0x00000044ff06723e */ /* 0x000fe200020006ff */
[----:B------:R-:W-:Y:S01]  /*a940*/  IMAD.MOV.U32 R44, RZ, RZ, R36 ;  /* 0x000000ffff2c7224 */ /* 0x000fe200078e0024 */
[----:B------:R-:W-:Y:S01]  /*a950*/  F2FP.F16.E4M3.UNPACK_B R7, R69 ;  /* 0x00000045ff07723e */ /* 0x000fe200020006ff */
[----:B------:R-:W-:Y:S02]  /*a960*/  IMAD.MOV.U32 R45, RZ, RZ, R38 ;  /* 0x000000ffff2d7224 */ /* 0x000fe400078e0026 */
[----:B------:R-:W-:Y:S01]  /*a970*/  IMAD.MOV.U32 R46, RZ, RZ, R24 ;  /* 0x000000ffff2e7224 */ /* 0x000fe200078e0018 */
[----:B------:R-:W-:Y:S01]  /*a980*/  HMMA.16816.F32 R40, R12, R40, RZ ;  /* 0x000000280c28723c */ /* 0x000fe200000018ff */
[----:B------:R-:W-:Y:S01]  /*a990*/  IMAD.MOV.U32 R47, RZ, RZ, R26 ;  /* 0x000000ffff2f7224 */ /* 0x000fe200078e001a */
[----:B------:R-:W2:Y:S01]  /*a9a0*/  LDSM.16.MT88.4 R12, [R4+UR9+0x8c00] ;  /* 0x008c0009040c783b */ /* 0x000ea20008004200 */
[----:B------:R-:W-:Y:S01]  /*a9b0*/  IMAD.MOV.U32 R52, RZ, RZ, R32 ;  /* 0x000000ffff347224 */ /* 0x000fe200078e0020 */
[----:B------:R-:W-:Y:S01]  /*a9c0*/  F2FP.F16.E4M3.UNPACK_B R92, R92.H1 ;  /* 0x0000005cff5c723e */ /* 0x000fe200030006ff */
[----:B------:R-:W-:Y:S01]  /*a9d0*/  IMAD.MOV.U32 R53, RZ, RZ, R34 ;  /* 0x000000ffff357224 */ /* 0x000fe200078e0022 */
[----:B------:R-:W-:Y:S01]  /*a9e0*/  F2FP.F16.E4M3.UNPACK_B R93, R93.H1 ;  /* 0x0000005dff5d723e */ /* 0x000fe200030006ff */
[----:B------:R-:W-:Y:S01]  /*a9f0*/  IMAD.MOV.U32 R54, RZ, RZ, R28 ;  /* 0x000000ffff367224 */ /* 0x000fe200078e001c */
[----:B------:R-:W-:Y:S01]  /*aa00*/  HMMA.16816.F32 R44, R44, R6, RZ ;  /* 0x000000062c2c723c */ /* 0x000fe200000018ff */
[----:B------:R-:W-:Y:S01]  /*aa10*/  IMAD.MOV.U32 R55, RZ, RZ, R30 ;  /* 0x000000ffff377224 */ /* 0x000fe200078e001e */
[----:B------:R-:W-:Y:S01]  /*aa20*/  F2FP.F16.E4M3.UNPACK_B R48, R94.H1 ;  /* 0x0000005eff30723e */ /* 0x000fe200030006ff */
[----:B------:R-:W-:Y:S01]  /*aa30*/  IMAD.MOV.U32 R100, RZ, RZ, R37 ;  /* 0x000000ffff647224 */ /* 0x000fe200078e0025 */
[----:B------:R-:W-:Y:S01]  /*aa40*/  F2FP.F16.E4M3.UNPACK_B R49, R95.H1 ;  /* 0x0000005fff31723e */ /* 0x000fe200030006ff */
[----:B------:R-:W-:Y:S01]  /*aa50*/  IMAD.MOV.U32 R101, RZ, RZ, R39 ;  /* 0x000000ffff657224 */ /* 0x000fe200078e0027 */
[----:B------:R1:W5:Y:S01]  /*aa60*/  LDL.LU R77, [R1+0x8d4] ;  /* 0x0008d400014d7983 */ /* 0x0003620000300800 */
[----:B------:R-:W-:-:S02]  /*aa70*/  IMAD.MOV.U32 R102, RZ, RZ, R25 ;  /* 0x000000ffff667224 */ /* 0x000fc400078e0019 */
[----:B------:R-:W-:Y:S01]  /*aa80*/  IMAD.MOV.U32 R103, RZ, RZ, R27 ;  /* 0x000000ffff677224 */ /* 0x000fe200078e001b */
[----:B------:R-:W-:Y:S01]  /*aa90*/  HMMA.16816.F32 R52, R52, R6, RZ ;  /* 0x000000063434723c */ /* 0x000fe200000018ff */
[----:B------:R-:W-:Y:S01]  /*aaa0*/  IMAD.MOV.U32 R36, RZ, RZ, R37 ;  /* 0x000000ffff247224 */ /* 0x000fe200078e0025 */
[----:B------:R-:W-:Y:S01]  /*aab0*/  F2FP.F16.E4M3.UNPACK_B R68, R68.H1 ;  /* 0x00000044ff44723e */ /* 0x000fe200030006ff */
[----:B------:R-:W-:Y:S01]  /*aac0*/  IMAD.MOV.U32 R38, RZ, RZ, R25 ;  /* 0x000000ffff267224 */ /* 0x000fe200078e0019 */
[----:B------:R-:W-:Y:S01]  /*aad0*/  F2FP.F16.E4M3.UNPACK_B R69, R69.H1 ;  /* 0x00000045ff45723e */ /* 0x000fe200030006ff */
[----:B------:R-:W-:Y:S01]  /*aae0*/  IMAD.MOV.U32 R32, RZ, RZ, R33 ;  /* 0x000000ffff207224 */ /* 0x000fe200078e0021 */
[----:B------:R-:W-:Y:S01]  /*aaf0*/  HMMA.16816.F32 R88, R100, R92, R88 ;  /* 0x0000005c6458723c */ /* 0x000fe20000001858 */
[----:B------:R-:W-:Y:S01]  /*ab00*/  IMAD.MOV.U32 R37, RZ, RZ, R39 ;  /* 0x000000ffff257224 */ /* 0x000fe200078e0027 */
[----:B------:R1:W5:Y:S05]  /*ab10*/  LDL.LU R76, [R1+0x8d0] ;  /* 0x0008d000014c7983 */ /* 0x00036a0000300800 */
[----:B------:R-:W-:-:S02]  /*ab20*/  IMAD.MOV.U32 R100, RZ, RZ, R33 ;  /* 0x000000ffff647224 */ /* 0x000fc400078e0021 */
[----:B------:R-:W-:Y:S02]  /*ab30*/  IMAD.MOV.U32 R34, RZ, RZ, R29 ;  /* 0x000000ffff227224 */ /* 0x000fe400078e001d */
[----:B------:R-:W-:Y:S02]  /*ab40*/  IMAD.MOV.U32 R28, RZ, RZ, R96 ;  /* 0x000000ffff1c7224 */ /* 0x000fe400078e0060 */
[----:B------:R-:W-:Y:S01]  /*ab50*/  IMAD.MOV.U32 R30, RZ, RZ, R20 ;  /* 0x000000ffff1e7224 */ /* 0x000fe200078e0014 */
[----:B------:R-:W-:Y:S01]  /*ab60*/  F2FP.F16.E4M3.UNPACK_B R6, R70 ;  /* 0x00000046ff06723e */ /* 0x000fe200020006ff */
[----:B------:R-:W-:Y:S01]  /*ab70*/  IMAD.MOV.U32 R101, RZ, RZ, R35 ;  /* 0x000000ffff657224 */ /* 0x000fe200078e0023 */
[----:B------:R-:W-:Y:S01]  /*ab80*/  F2FP.F16.E4M3.UNPACK_B R7, R71 ;  /* 0x00000047ff07723e */ /* 0x000fe200020006ff */
[----:B------:R-:W-:Y:S01]  /*ab90*/  IMAD.MOV.U32 R102, RZ, RZ, R29 ;  /* 0x000000ffff667224 */ /* 0x000fe200078e001d */
[----:B------:R1:W5:Y:S01]  /*aba0*/  LDL.LU R75, [R1+0x8cc] ;  /* 0x0008cc00014b7983 */ /* 0x0003620000300800 */
[----:B------:R-:W-:-:S02]  /*abb0*/  IMAD.MOV.U32 R103, RZ, RZ, R31 ;  /* 0x000000ffff677224 */ /* 0x000fc400078e001f */
[----:B------:R-:W-:Y:S01]  /*abc0*/  IMAD.MOV.U32 R39, RZ, RZ, R27 ;  /* 0x000000ffff277224 */ /* 0x000fe200078e001b */
[----:B------:R1:W5:Y:S04]  /*abd0*/  LDL.LU R74, [R1+0x8c8] ;  /* 0x0008c800014a7983 */ /* 0x0003680000300800 */
[----:B------:R-:W-:Y:S01]  /*abe0*/  HMMA.16816.F32 R24, R100, R92, R40 ;  /* 0x0000005c6418723c */ /* 0x000fe20000001828 */
[----:B------:R-:W-:Y:S01]  /*abf0*/  IMAD.MOV.U32 R33, RZ, RZ, R35 ;  /* 0x000000ffff217224 */ /* 0x000fe200078e0023 */
[----:B------:R-:W-:Y:S01]  /*ac00*/  LDSM.16.MT88.4 R40, [R51+UR9+0x9400] ;  /* 0x009400093328783b */ /* 0x000fe20008004200 */
[----:B------:R-:W-:-:S03]  /*ac10*/  IMAD.MOV.U32 R35, RZ, RZ, R31 ;  /* 0x000000ffff237224 */ /* 0x000fc600078e001f */
[----:B------:R-:W-:Y:S01]  /*ac20*/  HMMA.16816.F32 R44, R36, R68, R44 ;  /* 0x00000044242c723c */ /* 0x000fe2000000182c */
[----:B------:R-:W-:Y:S01]  /*ac30*/  IMAD.MOV.U32 R29, RZ, RZ, R98 ;  /* 0x000000ffff1d7224 */ /* 0x000fe200078e0062 */
[----:B------:R1:W5:Y:S01]  /*ac40*/  LDL.LU R73, [R1+0x8c4] ;  /* 0x0008c40001497983 */ /* 0x0003620000300800 */
[----:B------:R-:W-:-:S04]  /*ac50*/  IMAD.MOV.U32 R31, RZ, RZ, R22 ;  /* 0x000000ffff1f7224 */ /* 0x000fc800078e0016 */
[----:B------:R-:W-:Y:S02]  /*ac60*/  F2FP.F16.E4M3.UNPACK_B R36, R94 ;  /* 0x0000005eff24723e */ /* 0x000fe400020006ff */
[----:B------:R-:W-:Y:S01]  /*ac70*/  F2FP.F16.E4M3.UNPACK_B R37, R95 ;  /* 0x0000005fff25723e */ /* 0x000fe200020006ff */
[----:B------:R-:W-:Y:S01]  /*ac80*/  HMMA.16816.F32 R52, R32, R68, R52 ;  /* 0x000000442034723c */ /* 0x000fe20000001834 */
[----:B------:R-:W-:Y:S01]  /*ac90*/  IMAD.MOV.U32 R92, RZ, RZ, R97 ;  /* 0x000000ffff5c7224 */ /* 0x000fe200078e0061 */
[----:B------:R1:W5:Y:S04]  /*aca0*/  LDL.LU R72, [R1+0x8c0] ;  /* 0x0008c00001487983 */ /* 0x0003680000300800 */
[----:B------:R-:W-:Y:S01]  /*acb0*/  HMMA.16816.F32 R88, R28, R36, R88 ;  /* 0x000000241c58723c */ /* 0x000fe20000001858 */
[----:B0-----:R-:W-:Y:S01]  /*acc0*/  IMAD.MOV.U32 R32, RZ, RZ, R16 ;  /* 0x000000ffff207224 */ /* 0x001fe200078e0010 */
[----:B------:R1:W5:Y:S01]  /*acd0*/  LDL.LU R67, [R1+0x8bc] ;  /* 0x0008bc0001437983 */ /* 0x0003620000300800 */
[----:B------:R-:W-:-:S02]  /*ace0*/  IMAD.MOV.U32 R33, RZ, RZ, R18 ;  /* 0x000000ffff217224 */ /* 0x000fc400078e0012 */
[----:B--2---:R-:W-:Y:S01]  /*acf0*/  IMAD.MOV.U32 R34, RZ, RZ, R12 ;  /* 0x000000ffff227224 */ /* 0x004fe200078e000c */
[----:B------:R1:W5:Y:S01]  /*ad00*/  LDL.LU R66, [R1+0x8b8] ;  /* 0x0008b80001427983 */ /* 0x0003620000300800 */
[----:B------:R-:W-:Y:S01]  /*ad10*/  IMAD.MOV.U32 R35, RZ, RZ, R14 ;  /* 0x000000ffff237224 */ /* 0x000fe200078e000e */
[----:B------:R-:W-:Y:S01]  /*ad20*/  HMMA.16816.F32 R44, R28, R6, R44 ;  /* 0x000000061c2c723c */ /* 0x000fe2000000182c */
[----:B------:R-:W-:Y:S01]  /*ad30*/  IMAD.MOV.U32 R93, RZ, RZ, R99 ;  /* 0x000000ffff5d7224 */ /* 0x000fe200078e0063 */
[----:B------:R1:W5:Y:S04]  /*ad40*/  LDL.LU R65, [R1+0x8b4] ;  /* 0x0008b40001417983 */ /* 0x0003680000300800 */
[----:B------:R-:W-:Y:S01]  /*ad50*/  HMMA.16816.F32 R24, R32, R36, R24 ;  /* 0x000000242018723c */ /* 0x000fe20000001818 */
[----:B------:R-:W0:Y:S04]  /*ad60*/  LDSM.16.M88.4 R32, [R5+UR9] ;  /* 0x000000090520783b */ /* 0x000e280008000200 */
[----:B------:R-:W2:Y:S01]  /*ad70*/  LDSM.16.MT88.4 R36, [R51+UR9+0x9000] ;  /* 0x009000093324783b */ /* 0x000ea20008004200 */
[----:B------:R-:W-:-:S02]  /*ad80*/  IMAD.MOV.U32 R28, RZ, RZ, R16 ;  /* 0x000000ffff1c7224 */ /* 0x000fc400078e0010 */
[----:B------:R-:W-:Y:S01]  /*ad90*/  IMAD.MOV.U32 R29, RZ, RZ, R18 ;  /* 0x000000ffff1d7224 */ /* 0x000fe200078e0012 */
[----:B------:R1:W5:Y:S01]  /*ada0*/  LDL.LU R64, [R1+0x8b0] ;  /* 0x0008b00001407983 */ /* 0x0003620000300800 */
[----:B------:R-:W-:Y:S02]  /*adb0*/  IMAD.MOV.U32 R30, RZ, RZ, R12 ;  /* 0x000000ffff1e7224 */ /* 0x000fe400078e000c */
[----:B------:R-:W-:Y:S01]  /*adc0*/  IMAD.MOV.U32 R31, RZ, RZ, R14 ;  /* 0x000000ffff1f7224 */ /* 0x000fe200078e000e */
[----:B------:R1:W5:Y:S01]  /*add0*/  LDL.LU R63, [R1+0x8ac] ;  /* 0x0008ac00013f7983 */ /* 0x0003620000300800 */
[----:B------:R-:W-:Y:S02]  /*ade0*/  IMAD.MOV.U32 R94, RZ, RZ, R21 ;  /* 0x000000ffff5e7224 */ /* 0x000fe400078e0015 */
[----:B------:R-:W-:Y:S01]  /*adf0*/  IMAD.MOV.U32 R95, RZ, RZ, R23 ;  /* 0x000000ffff5f7224 */ /* 0x000fe200078e0017 */
[----:B------:R1:W5:Y:S02]  /*ae00*/  LDL.LU R62, [R1+0x8a8] ;  /* 0x0008a800013e7983 */ /* 0x0003640000300800 */
[----:B------:R-:W-:Y:S02]  /*ae10*/  HMMA.16816.F32 R52, R28, R6, R52 ;  /* 0x000000061c34723c */ /* 0x000fe40000001834 */
[----:B------:R-:W3:Y:S04]  /*ae20*/  LDSM.16.M88.4 R28, [R5+UR9+0x4000] ;  /* 0x00400009051c783b */ /* 0x000ee80008000200 */
[----:B------:R-:W-:Y:S01]  /*ae30*/  HMMA.16816.F32 R88, R92, R48, R88 ;  /* 0x000000305c58723c */ /* 0x000fe20000001858 */
[----:B------:R-:W-:Y:S01]  /*ae40*/  F2FP.F16.E4M3.UNPACK_B R6, R70.H1 ;  /* 0x00000046ff06723e */ /* 0x000fe200030006ff */
[----:B------:R-:W-:Y:S01]  /*ae50*/  LDSM.16.MT88.4 R92, [R4+UR9+0x9400] ;  /* 0x00940009045c783b */ /* 0x000fe20008004200 */
[----:B------:R-:W-:-:S03]  /*ae60*/  F2FP.F16.E4M3.UNPACK_B R7, R71.H1 ;  /* 0x00000047ff07723e */ /* 0x000fc600030006ff */
[----:B------:R-:W4:Y:S01]  /*ae70*/  LDSM.16.MT88.4 R68, [R4+UR9+0x9000] ;  /* 0x009000090444783b */ /* 0x000f220008004200 */
[----:B------:R-:W-:Y:S02]  /*ae80*/  IMAD.MOV.U32 R96, RZ, RZ, R97 ;  /* 0x000000ffff607224 */ /* 0x000fe400078e0061 */
[----:B------:R-:W-:Y:S01]  /*ae90*/  IMAD.MOV.U32 R97, RZ, RZ, R99 ;  /* 0x000000ffff617224 */ /* 0x000fe200078e0063 */
[----:B------:R1:W5:Y:S01]  /*aea0*/  LDL.LU R61, [R1+0x8a4] ;  /* 0x0008a400013d7983 */ /* 0x0003620000300800 */
[----:B------:R-:W-:Y:S02]  /*aeb0*/  IMAD.MOV.U32 R98, RZ, RZ, R21 ;  /* 0x000000ffff627224 */ /* 0x000fe400078e0015 */
[----:B------:R-:W-:Y:S01]  /*aec0*/  IMAD.MOV.U32 R100, RZ, RZ, R17 ;  /* 0x000000ffff647224 */ /* 0x000fe200078e0011 */
[----:B------:R1:W5:Y:S01]  /*aed0*/  LDL.LU R60, [R1+0x8a0] ;  /* 0x0008a000013c7983 */ /* 0x0003620000300800 */
[----:B------:R-:W-:Y:S02]  /*aee0*/  IMAD.MOV.U32 R101, RZ, RZ, R19 ;  /* 0x000000ffff657224 */ /* 0x000fe400078e0013 */
[----:B------:R-:W-:-:S02]  /*aef0*/  IMAD.MOV.U32 R102, RZ, RZ, R13 ;  /* 0x000000ffff667224 */ /* 0x000fc400078e000d */
[----:B------:R-:W-:Y:S02]  /*af00*/  IMAD.MOV.U32 R103, RZ, RZ, R15 ;  /* 0x000000ffff677224 */ /* 0x000fe400078e000f */
[----:B------:R-:W-:Y:S02]  /*af10*/  IMAD.MOV.U32 R99, RZ, RZ, R23 ;  /* 0x000000ffff637224 */ /* 0x000fe400078e0017 */
[----:B------:R-:W-:Y:S01]  /*af20*/  IMAD.MOV.U32 R16, RZ, RZ, R17 ;  /* 0x000000ffff107224 */ /* 0x000fe200078e0011 */
[----:B0-----:R-:W-:Y:S01]  /*af30*/  F2FP.F16.E4M3.UNPACK_B R20, R32 ;  /* 0x00000020ff14723e */ /* 0x001fe200020006ff */
[----:B------:R-:W-:Y:S01]  /*af40*/  IMAD.MOV.U32 R17, RZ, RZ, R19 ;  /* 0x000000ffff117224 */ /* 0x000fe200078e0013 */
[----:B------:R-:W-:Y:S01]  /*af50*/  HMMA.16816.F32 R24, R100, R48, R24 ;  /* 0x000000306418723c */ /* 0x000fe20000001818 */
[----:B------:R-:W-:Y:S01]  /*af60*/  IMAD.MOV.U32 R18, RZ, RZ, R13 ;  /* 0x000000ffff127224 */ /* 0x000fe200078e000d */
[----:B------:R-:W-:Y:S01]  /*af70*/  F2FP.F16.E4M3.UNPACK_B R21, R33 ;  /* 0x00000021ff15723e */ /* 0x000fe200020006ff */
[----:B------:R-:W-:Y:S01]  /*af80*/  IMAD.MOV.U32 R19, RZ, RZ, R15 ;  /* 0x000000ffff137224 */ /* 0x000fe200078e000f */
[----:B------:R1:W5:Y:S01]  /*af90*/  LDL.LU R59, [R1+0x89c] ;  /* 0x00089c00013b7983 */ /* 0x0003620000300800 */
[----:B--2---:R-:W-:Y:S01]  /*afa0*/  IMAD.MOV.U32 R12, RZ, RZ, R36 ;  /* 0x000000ffff0c7224 */ /* 0x004fe200078e0024 */
[----:B------:R-:W-:Y:S01]  /*afb0*/  HMMA.16816.F32 R44, R96, R6, R44 ;  /* 0x00000006602c723c */ /* 0x000fe2000000182c */
[----:B------:R-:W-:-:S02]  /*afc0*/  IMAD.MOV.U32 R13, RZ, RZ, R38 ;  /* 0x000000ffff0d7224 */ /* 0x000fc400078e0026 */
[----:B------:R-:W-:Y:S01]  /*afd0*/  IMAD.MOV.U32 R14, RZ, RZ, R40 ;  /* 0x000000ffff0e7224 */ /* 0x000fe200078e0028 */
[----:B------:R-:W-:Y:S01]  /*afe0*/  F2FP.F16.E4M3.UNPACK_B R32, R32.H1 ;  /* 0x00000020ff20723e */ /* 0x000fe200030006ff */
[----:B------:R-:W-:Y:S01]  /*aff0*/  IMAD.MOV.U32 R15, RZ, RZ, R42 ;  /* 0x000000ffff0f7224 */ /* 0x000fe200078e002a */
[----:B------:R-:W-:Y:S01]  /*b000*/  HMMA.16816.F32 R52, R16, R6, R52 ;  /* 0x000000061034723c */ /* 0x000fe20000001834 */
[----:B------:R-:W-:Y:S01]  /*b010*/  F2FP.F16.E4M3.UNPACK_B R33, R33.H1 ;  /* 0x00000021ff21723e */ /* 0x000fe200030006ff */
[----:B------:R-:W-:Y:S01]  /*b020*/  IMAD.MOV.U32 R22, RZ, RZ, R41 ;  /* 0x000000ffff167224 */ /* 0x000fe200078e0029 */
[----:B------:R1:W5:Y:S03]  /*b030*/  LDL.LU R58, [R1+0x898] ;  /* 0x00089800013a7983 */ /* 0x0003660000300800 */
[----:B------:R-:W-:Y:S01]  /*b040*/  HMMA.16816.F32 R88, R12, R20, R88 ;  /* 0x000000140c58723c */ /* 0x000fe20000001858 */
[----:B---3--:R-:W-:Y:S01]  /*b050*/  F2FP.F16.E4M3.UNPACK_B R6, R28 ;  /* 0x0000001cff06723e */ /* 0x008fe200020006ff */
[----:B----4-:R-:W-:Y:S01]  /*b060*/  IMAD.MOV.U32 R16, RZ, RZ, R68 ;  /* 0x000000ffff107224 */ /* 0x010fe200078e0044 */
[----:B------:R-:W-:Y:S01]  /*b070*/  F2FP.F16.E4M3.UNPACK_B R7, R29 ;  /* 0x0000001dff07723e */ /* 0x000fe200020006ff */
[----:B------:R-:W-:Y:S01]  /*b080*/  IMAD.MOV.U32 R17, RZ, RZ, R70 ;  /* 0x000000ffff117224 */ /* 0x000fe200078e0046 */
[----:B------:R1:W5:Y:S01]  /*b090*/  LDL.LU R57, [R1+0x894] ;  /* 0x0008940001397983 */ /* 0x0003620000300800 */
[----:B------:R-:W-:-:S02]  /*b0a0*/  IMAD.MOV.U32 R18, RZ, RZ, R92 ;  /* 0x000000ffff127224 */ /* 0x000fc400078e005c */
[----:B------:R-:W-:Y:S02]  /*b0b0*/  IMAD.MOV.U32 R19, RZ, RZ, R94 ;  /* 0x000000ffff137224 */ /* 0x000fe400078e005e */
[----:B------:R-:W-:Y:S02]  /*b0c0*/  IMAD.MOV.U32 R96, RZ, RZ, R68 ;  /* 0x000000ffff607224 */ /* 0x000fe400078e0044 */
[----:B------:R-:W-:Y:S01]  /*b0d0*/  IMAD.MOV.U32 R97, RZ, RZ, R70 ;  /* 0x000000ffff617224 */ /* 0x000fe200078e0046 */
[----:B------:R-:W-:Y:S01]  /*b0e0*/  HMMA.16816.F32 R44, R12, R6, R44 ;  /* 0x000000060c2c723c */ /* 0x000fe2000000182c */
[----:B------:R-:W0:Y:S01]  /*b0f0*/  LDSM.16.MT88.4 R12, [R51+UR9+0x9800] ;  /* 0x00980009330c783b */ /* 0x000e220008004200 */
[----:B------:R-:W-:Y:S02]  /*b100*/  IMAD.MOV.U32 R98, RZ, RZ, R92 ;  /* 0x000000ffff627224 */ /* 0x000fe400078e005c */
[----:B------:R-:W-:Y:S02]  /*b110*/  IMAD.MOV.U32 R99, RZ, RZ, R94 ;  /* 0x000000ffff637224 */ /* 0x000fe400078e005e */
[----:B------:R-:W-:Y:S01]  /*b120*/  IMAD.MOV.U32 R23, RZ, RZ, R43 ;  /* 0x000000ffff177224 */ /* 0x000fe200078e002b */
[----:B------:R-:W-:Y:S01]  /*b130*/  HMMA.16816.F32 R24, R16, R20, R24 ;  /* 0x000000141018723c */ /* 0x000fe20000001818 */
[----:B------:R-:W2:Y:S01]  /*b140*/  LDSM.16.MT88.4 R16, [R51+UR9+0x9c00] ;  /* 0x009c00093310783b */ /* 0x000ea20008004200 */
        /* <DEDUP_REMOVED lines=8> */
[----:B------:R-:W-:Y:S01]  /*b1d0*/  HMMA.16816.F32 R52, R96, R6, R52 ;  /* 0x000000066034723c */ /* 0x000fe20000001834 */
[----:B------:R-:W3:Y:S01]  /*b1e0*/  LDSM.16.MT88.4 R96, [R4+UR9+0x9800] ;  /* 0x009800090460783b */ /* 0x000ee20008004200 */
[----:B------:R-:W-:Y:S02]  /*b1f0*/  IMAD.MOV.U32 R101, RZ, RZ, R71 ;  /* 0x000000ffff657224 */ /* 0x000fe400078e0047 */
[----:B------:R-:W-:Y:S01]  /*b200*/  IMAD.MOV.U32 R102, RZ, RZ, R93 ;  /* 0x000000ffff667224 */ /* 0x000fe200078e005d */
[----:B------:R1:W5:Y:S01]  /*b210*/  LDL.LU R11, [R1+0x88c] ;  /* 0x00088c00010b7983 */ /* 0x0003620000300800 */
[----:B------:R-:W-:Y:S03]  /*b220*/  HMMA.16816.F32 R88, R20, R32, R88 ;  /* 0x000000201458723c */ /* 0x000fe60000001858 */
[----:B------:R-:W4:Y:S01]  /*b230*/  LDSM.16.MT88.4 R20, [R4+UR9+0x9c00] ;  /* 0x009c00090414783b */ /* 0x000f220008004200 */
[----:B------:R-:W-:-:S02]  /*b240*/  IMAD.MOV.U32 R37, RZ, RZ, R39 ;  /* 0x000000ffff257224 */ /* 0x000fc400078e0027 */
[----:B------:R-:W-:Y:S02]  /*b250*/  IMAD.MOV.U32 R103, RZ, RZ, R95 ;  /* 0x000000ffff677224 */ /* 0x000fe400078e005f */
[----:B------:R-:W-:Y:S02]  /*b260*/  IMAD.MOV.U32 R40, RZ, RZ, R69 ;  /* 0x000000ffff287224 */ /* 0x000fe400078e0045 */
[----:B------:R-:W-:Y:S02]  /*b270*/  IMAD.MOV.U32 R41, RZ, RZ, R71 ;  /* 0x000000ffff297224 */ /* 0x000fe400078e0047 */
[----:B------:R-:W-:Y:S01]  /*b280*/  IMAD.MOV.U32 R42, RZ, RZ, R93 ;  /* 0x000000ffff2a7224 */ /* 0x000fe200078e005d */
[----:B------:R-:W-:Y:S01]  /*b290*/  F2FP.F16.E4M3.UNPACK_B R6, R30 ;  /* 0x0000001eff06723e */ /* 0x000fe200020006ff */
[----:B------:R-:W-:Y:S01]  /*b2a0*/  IMAD.MOV.U32 R39, RZ, RZ, R43 ;  /* 0x000000ffff277224 */ /* 0x000fe200078e002b */
[----:B------:R-:W-:Y:S01]  /*b2b0*/  HMMA.16816.F32 R24, R100, R32, R24 ;  /* 0x000000206418723c */ /* 0x000fe20000001818 */
[----:B------:R-:W-:Y:S01]  /*b2c0*/  IMAD.MOV.U32 R43, RZ, RZ, R95 ;  /* 0x000000ffff2b7224 */ /* 0x000fe200078e005f */
[----:B------:R-:W-:Y:S01]  /*b2d0*/  F2FP.F16.E4M3.UNPACK_B R7, R31 ;  /* 0x0000001fff07723e */ /* 0x000fe200020006ff */
[----:B0-----:R-:W-:Y:S01]  /*b2e0*/  IMAD.MOV.U32 R68, RZ, RZ, R12 ;  /* 0x000000ffff447224 */ /* 0x001fe200078e000c */
[----:B------:R1:W5:Y:S02]  /*b2f0*/  LDL.LU R10, [R1+0x888] ;  /* 0x00088800010a7983 */ /* 0x0003640000300800 */
[-C--:B------:R-:W-:Y:S01]  /*b300*/  HMMA.16816.F32 R36, R36, R28.reuse, R44 ;  /* 0x0000001c2424723c */ /* 0x080fe2000000182c */
[----:B------:R-:W-:Y:S01]  /*b310*/  F2FP.F16.E4M3.UNPACK_B R32, R34 ;  /* 0x00000022ff20723e */ /* 0x000fe200020006ff */
[----:B------:R-:W-:Y:S01]  /*b320*/  IMAD.MOV.U32 R69, RZ, RZ, R14 ;  /* 0x000000ffff457224 */ /* 0x000fe200078e000e */
[----:B------:R-:W-:Y:S01]  /*b330*/  F2FP.F16.E4M3.UNPACK_B R33, R35 ;  /* 0x00000023ff21723e */ /* 0x000fe200020006ff */
[----:B--2---:R-:W-:Y:S01]  /*b340*/  IMAD.MOV.U32 R70, RZ, RZ, R16 ;  /* 0x000000ffff467224 */ /* 0x004fe200078e0010 */
[----:B------:R1:W5:Y:S01]  /*b350*/  LDL.LU R9, [R1+0x884] ;  /* 0x0008840001097983 */ /* 0x0003620000300800 */
[----:B------:R-:W-:Y:S01]  /*b360*/  HMMA.16816.F32 R52, R40, R28, R52 ;  /* 0x0000001c2834723c */ /* 0x000fe20000001834 */
[----:B------:R-:W-:-:S02]  /*b370*/  IMAD.MOV.U32 R44, RZ, RZ, R12 ;  /* 0x000000ffff2c7224 */ /* 0x000fc400078e000c */
[----:B------:R-:W-:Y:S02]  /*b380*/  IMAD.MOV.U32 R45, RZ, RZ, R14 ;  /* 0x000000ffff2d7224 */ /* 0x000fe400078e000e */
[----:B------:R-:W-:Y:S02]  /*b390*/  IMAD.MOV.U32 R46, RZ, RZ, R16 ;  /* 0x000000ffff2e7224 */ /* 0x000fe400078e0010 */
[--C-:B------:R-:W-:Y:S02]  /*b3a0*/  IMAD.MOV.U32 R47, RZ, RZ, R18.reuse ;  /* 0x000000ffff2f7224 */ /* 0x100fe400078e0012 */
[----:B------:R-:W-:Y:S02]  /*b3b0*/  IMAD.MOV.U32 R71, RZ, RZ, R18 ;  /* 0x000000ffff477224 */ /* 0x000fe400078e0012 */
[----:B---3--:R-:W-:Y:S02]  /*b3c0*/  IMAD.MOV.U32 R92, RZ, RZ, R96 ;  /* 0x000000ffff5c7224 */ /* 0x008fe400078e0060 */
[----:B------:R-:W-:Y:S01]  /*b3d0*/  IMAD.MOV.U32 R93, RZ, RZ, R98 ;  /* 0x000000ffff5d7224 */ /* 0x000fe200078e0062 */
[----:B------:R-:W-:Y:S01]  /*b3e0*/  HMMA.16816.F32 R88, R44, R32, R88 ;  /* 0x000000202c58723c */ /* 0x000fe20000001858 */
[----:B------:R-:W-:Y:S01]  /*b3f0*/  IMAD.MOV.U32 R40, RZ, RZ, R96 ;  /* 0x000000ffff287224 */ /* 0x000fe200078e0060 */
[----:B------:R-:W0:Y:S01]  /*b400*/  LDSM.16.MT88.4 R44, [R51+UR9+0xa400] ;  /* 0x00a40009332c783b */ /* 0x000e220008004200 */
[----:B------:R-:W-:-:S02]  /*b410*/  IMAD.MOV.U32 R41, RZ, RZ, R98 ;  /* 0x000000ffff297224 */ /* 0x000fc400078e0062 */
[--C-:B----4-:R-:W-:Y:S02]  /*b420*/  IMAD.MOV.U32 R42, RZ, RZ, R20.reuse ;  /* 0x000000ffff2a7224 */ /* 0x110fe400078e0014 */
[----:B------:R-:W-:Y:S02]  /*b430*/  IMAD.MOV.U32 R94, RZ, RZ, R20 ;  /* 0x000000ffff5e7224 */ /* 0x000fe400078e0014 */
[--C-:B------:R-:W-:Y:S01]  /*b440*/  IMAD.MOV.U32 R95, RZ, RZ, R22.reuse ;  /* 0x000000ffff5f7224 */ /* 0x100fe200078e0016 */
[----:B------:R-:W-:Y:S01]  /*b450*/  F2FP.F16.E4M3.UNPACK_B R34, R34.H1 ;  /* 0x00000022ff22723e */ /* 0x000fe200030006ff */
[----:B------:R-:W-:Y:S01]  /*b460*/  IMAD.MOV.U32 R43, RZ, RZ, R22 ;  /* 0x000000ffff2b7224 */ /* 0x000fe200078e0016 */
[----:B------:R-:W-:Y:S01]  /*b470*/  HMMA.16816.F32 R68, R68, R6, R36 ;  /* 0x000000064444723c */ /* 0x000fe20000001824 */
[----:B------:R-:W2:Y:S01]  /*b480*/  LDSM.16.MT88.4 R36, [R51+UR9+0xa000] ;  /* 0x00a000093324783b */ /* 0x000ea20008004200 */
[----:B------:R-:W-:Y:S01]  /*b490*/  F2FP.F16.E4M3.UNPACK_B R35, R35.H1 ;  /* 0x00000023ff23723e */ /* 0x000fe200030006ff */
[----:B------:R-:W-:-:S02]  /*b4a0*/  IMAD.MOV.U32 R100, RZ, RZ, R13 ;  /* 0x000000ffff647224 */ /* 0x000fc400078e000d */
[----:B------:R-:W-:Y:S01]  /*b4b0*/  IMAD.MOV.U32 R101, RZ, RZ, R15 ;  /* 0x000000ffff657224 */ /* 0x000fe200078e000f */
[----:B------:R-:W-:Y:S01]  /*b4c0*/  HMMA.16816.F32 R24, R40, R32, R24 ;  /* 0x000000202818723c */ /* 0x000fe20000001818 */
[----:B------:R-:W3:Y:S04]  /*b4d0*/  LDSM.16.M88.4 R40, [R122+UR9+0x80] ;  /* 0x000080097a28783b */ /* 0x000ee80008000200 */
[----:B------:R-:W4:Y:S01]  /*b4e0*/  LDSM.16.M88.4 R120, [R122+UR9+0x4080] ;  /* 0x004080097a78783b */ /* 0x000f220008000200 */
[----:B------:R-:W-:Y:S01]  /*b4f0*/  HMMA.16816.F32 R52, R92, R6, R52 ;  /* 0x000000065c34723c */ /* 0x000fe20000001834 */
[----:B------:R-:W-:Y:S02]  /*b500*/  IMAD.MOV.U32 R102, RZ, RZ, R17 ;  /* 0x000000ffff667224 */ /* 0x000fe400078e0011 */
[----:B------:R-:W-:Y:S01]  /*b510*/  IMAD.MOV.U32 R103, RZ, RZ, R19 ;  /* 0x000000ffff677224 */ /* 0x000fe200078e0013 */
[----:B------:R1:W5:Y:S03]  /*b520*/  LDL.LU R8, [R1+0x880] ;  /* 0x0008800001087983 */ /* 0x0003660000300800 */
[----:B------:R-:W-:-:S02]  /*b530*/  IMAD.MOV.U32 R92, RZ, RZ, R13 ;  /* 0x000000ffff5c7224 */ /* 0x000fc400078e000d */
[----:B------:R-:W-:Y:S02]  /*b540*/  IMAD.MOV.U32 R93, RZ, RZ, R15 ;  /* 0x000000ffff5d7224 */ /* 0x000fe400078e000f */
[----:B------:R-:W-:Y:S02]  /*b550*/  IMAD.MOV.U32 R94, RZ, RZ, R17 ;  /* 0x000000ffff5e7224 */ /* 0x000fe400078e0011 */
[----:B------:R-:W-:Y:S01]  /*b560*/  IMAD.MOV.U32 R95, RZ, RZ, R19 ;  /* 0x000000ffff5f7224 */ /* 0x000fe200078e0013 */
[----:B------:R-:W-:Y:S01]  /*b570*/  F2FP.F16.E4M3.UNPACK_B R6, R30.H1 ;  /* 0x0000001eff06723e */ /* 0x000fe200030006ff */
[----:B------:R-:W-:Y:S01]  /*b580*/  IMAD.MOV.U32 R12, RZ, RZ, R97 ;  /* 0x000000ffff0c7224 */ /* 0x000fe200078e0061 */
[----:B------:R-:W-:Y:S01]  /*b590*/  F2FP.F16.E4M3.UNPACK_B R7, R31.H1 ;  /* 0x0000001fff07723e */ /* 0x000fe200030006ff */
[----:B------:R-:W-:Y:S01]  /*b5a0*/  IMAD.MOV.U32 R14, RZ, RZ, R21 ;  /* 0x000000ffff0e7224 */ /* 0x000fe200078e0015 */
[----:B------:R-:W1:Y:S02]  /*b5b0*/  LDSM.16.MT88.4 R28, [R4+UR9+0xa000] ;  /* 0x00a00009041c783b */ /* 0x000e640008004200 */
[----:B------:R-:W-:Y:S02]  /*b5c0*/  HMMA.16816.F32 R92, R92, R34, R88 ;  /* 0x000000225c5c723c */ /* 0x000fe40000001858 */
[----:B------:R-:W1:Y:S01]  /*b5d0*/  LDSM.16.MT88.4 R88, [R4+UR9+0xa400] ;  /* 0x00a400090458783b */ /* 0x000e620008004200 */
[----:B------:R-:W-:-:S02]  /*b5e0*/  IMAD.MOV.U32 R13, RZ, RZ, R99 ;  /* 0x000000ffff0d7224 */ /* 0x000fc400078e0063 */
[----:B------:R-:W-:Y:S01]  /*b5f0*/  IMAD.MOV.U32 R15, RZ, RZ, R23 ;  /* 0x000000ffff0f7224 */ /* 0x000fe200078e0017 */
[----:B------:R-:W-:Y:S01]  /*b600*/  HMMA.16816.F32 R68, R100, R6, R68 ;  /* 0x000000066444723c */ /* 0x000fe20000001844 */
[----:B0-----:R-:W-:Y:S01]  /*b610*/  IMAD.MOV.U32 R18, RZ, RZ, R44 ;  /* 0x000000ffff127224 */ /* 0x001fe200078e002c */
[----:B------:R0:W5:Y:S01]  /*b620*/  LDL.LU R3, [R1+0x87c] ;  /* 0x00087c0001037983 */ /* 0x0001620000300800 */
[----:B--2---:R-:W-:Y:S02]  /*b630*/  IMAD.MOV.U32 R16, RZ, RZ, R36 ;  /* 0x000000ffff107224 */ /* 0x004fe400078e0024 */
[----:B------:R-:W-:Y:S01]  /*b640*/  IMAD.MOV.U32 R17, RZ, RZ, R38 ;  /* 0x000000ffff117224 */ /* 0x000fe200078e0026 */
[----:B------:R-:W-:Y:S01]  /*b650*/  HMMA.16816.F32 R24, R12, R34, R24 ;  /* 0x000000220c18723c */ /* 0x000fe20000001818 */
[----:B------:R-:W-:Y:S01]  /*b660*/  IMAD.MOV.U32 R19, RZ, RZ, R46 ;  /* 0x000000ffff137224 */ /* 0x000fe200078e002e */
[----:B------:R0:W5:Y:S01]  /*b670*/  LDL.LU R2, [R1+0x878] ;  /* 0x0008780001027983 */ /* 0x0001620000300800 */
[----:B---3--:R-:W-:-:S02]  /*b680*/  F2FP.F16.E4M3.UNPACK_B R20, R40 ;  /* 0x00000028ff14723e */ /* 0x008fc400020006ff */
[----:B------:R-:W-:Y:S01]  /*b690*/  F2FP.F16.E4M3.UNPACK_B R21, R41 ;  /* 0x00000029ff15723e */ /* 0x000fe200020006ff */
[----:B------:R-:W-:Y:S01]  /*b6a0*/  HMMA.16816.F32 R52, R12, R6, R52 ;  /* 0x000000060c34723c */ /* 0x000fe20000001834 */
[----:B------:R-:W-:Y:S01]  /*b6b0*/  IMAD.MOV.U32 R22, RZ, RZ, R45 ;  /* 0x000000ffff167224 */ /* 0x000fe200078e002d */
[----:B------:R-:W-:Y:S04]  /*b6c0*/  LDSM.16.MT88.4 R100, [R4+UR9+0xb000] ;  /* 0x00b000090464783b */ /* 0x000fe80008004200 */
[----:B------:R-:W-:Y:S01]  /*b6d0*/  HMMA.16816.F32 R92, R16, R20, R92 ;  /* 0x00000014105c723c */ /* 0x000fe2000000185c */
[----:B----4-:R-:W-:Y:S01]  /*b6e0*/  F2FP.F16.E4M3.UNPACK_B R6, R120 ;  /* 0x00000078ff06723e */ /* 0x010fe200020006ff */
[----:B------:R-:W-:Y:S01]  /*b6f0*/  IMAD.MOV.U32 R12, RZ, RZ, R36 ;  /* 0x000000ffff0c7224 */ /* 0x000fe200078e0024 */
[----:B------:R-:W-:Y:S01]  /*b700*/  F2FP.F16.E4M3.UNPACK_B R7, R121 ;  /* 0x00000079ff07723e */ /* 0x000fe200020006ff */
[----:B------:R-:W-:-:S02]  /*b710*/  IMAD.MOV.U32 R13, RZ, RZ, R38 ;  /* 0x000000ffff0d7224 */ /* 0x000fc400078e0026 */
[----:B------:R-:W-:Y:S02]  /*b720*/  IMAD.MOV.U32 R14, RZ, RZ, R44 ;  /* 0x000000ffff0e7224 */ /* 0x000fe400078e002c */
[----:B------:R-:W-:Y:S02]  /*b730*/  IMAD.MOV.U32 R15, RZ, RZ, R46 ;  /* 0x000000ffff0f7224 */ /* 0x000fe400078e002e */
[----:B-1----:R-:W-:Y:S02]  /*b740*/  IMAD.MOV.U32 R16, RZ, RZ, R28 ;  /* 0x000000ffff107224 */ /* 0x002fe400078e001c */
[----:B------:R-:W-:Y:S02]  /*b750*/  IMAD.MOV.U32 R17, RZ, RZ, R30 ;  /* 0x000000ffff117224 */ /* 0x000fe400078e001e */
[----:B------:R-:W-:Y:S02]  /*b760*/  IMAD.MOV.U32 R18, RZ, RZ, R88 ;  /* 0x000000ffff127224 */ /* 0x000fe400078e0058 */
[----:B------:R-:W-:Y:S01]  /*b770*/  IMAD.MOV.U32 R19, RZ, RZ, R90 ;  /* 0x000000ffff137224 */ /* 0x000fe200078e005a */
[----:B------:R-:W-:Y:S01]  /*b780*/  HMMA.16816.F32 R68, R12, R6, R68 ;  /* 0x000000060c44723c */ /* 0x000fe20000001844 */
[----:B------:R-:W1:Y:S01]  /*b790*/  LDSM.16.MT88.4 R12, [R51+UR9+0xa800] ;  /* 0x00a80009330c783b */ /* 0x000e620008004200 */
[----:B------:R-:W-:Y:S01]  /*b7a0*/  F2FP.F16.E4M3.UNPACK_B R40, R40.H1 ;  /* 0x00000028ff28723e */ /* 0x000fe200030006ff */
[----:B------:R-:W-:Y:S01]  /*b7b0*/  IMAD.MOV.U32 R32, RZ, RZ, R28 ;  /* 0x000000ffff207224 */ /* 0x000fe200078e001c */
[----:B------:R-:W-:Y:S01]  /*b7c0*/  F2FP.F16.E4M3.UNPACK_B R41, R41.H1 ;  /* 0x00000029ff29723e */ /* 0x000fe200030006ff */
[----:B------:R-:W-:Y:S01]  /*b7d0*/  IMAD.MOV.U32 R33, RZ, RZ, R30 ;  /* 0x000000ffff217224 */ /* 0x000fe200078e001e */
[----:B------:R-:W-:Y:S01]  /*b7e0*/  HMMA.16816.F32 R24, R16, R20, R24 ;  /* 0x000000141018723c */ /* 0x000fe20000001818 */
[----:B------:R-:W2:Y:S01]  /*b7f0*/  LDSM.16.MT88.4 R16, [R51+UR9+0xac00] ;  /* 0x00ac00093310783b */ /* 0x000ea20008004200 */
[----:B------:R-:W-:-:S02]  /*b800*/  IMAD.MOV.U32 R34, RZ, RZ, R88 ;  /* 0x000000ffff227224 */ /* 0x000fc400078e0058 */
[----:B------:R-:W-:Y:S02]  /*b810*/  IMAD.MOV.U32 R35, RZ, RZ, R90 ;  /* 0x000000ffff237224 */ /* 0x000fe400078e005a */
[----:B------:R-:W-:Y:S02]  /*b820*/  IMAD.MOV.U32 R23, RZ, RZ, R47 ;  /* 0x000000ffff177224 */ /* 0x000fe400078e002f */
[----:B------:R-:W-:Y:S02]  /*b830*/  IMAD.MOV.U32 R20, RZ, RZ, R37 ;  /* 0x000000ffff147224 */ /* 0x000fe400078e0025 */
[----:B------:R-:W-:Y:S01]  /*b840*/  IMAD.MOV.U32 R21, RZ, RZ, R39 ;  /* 0x000000ffff157224 */ /* 0x000fe200078e0027 */
[----:B------:R-:W-:Y:S01]  /*b850*/  HMMA.16816.F32 R52, R32, R6, R52 ;  /* 0x000000062034723c */ /* 0x000fe20000001834 */
[----:B------:R-:W-:Y:S05]  /*b860*/  LDSM.16.MT88.4 R32, [R4+UR9+0xac00] ;  /* 0x00ac00090420783b */ /* 0x000fea0008004200 */
[----:B------:R-:W-:Y:S01]  /*b870*/  HMMA.16816.F32 R92, R20, R40, R92 ;  /* 0x00000028145c723c */ /* 0x000fe2000000185c */
[----:B------:R-:W3:Y:S01]  /*b880*/  LDSM.16.MT88.4 R20, [R4+UR9+0xa800] ;  /* 0x00a800090414783b */ /* 0x000ee20008004200 */
[----:B------:R-:W-:Y:S01]  /*b890*/  IMAD.MOV.U32 R36, RZ, RZ, R37 ;  /* 0x000000ffff247224 */ /* 0x000fe200078e0025 */
[----:B------:R-:W-:Y:S01]  /*b8a0*/  F2FP.F16.E4M3.UNPACK_B R120, R120.H1 ;  /* 0x00000078ff78723e */ /* 0x000fe200030006ff */
[----:B------:R-:W-:Y:S01]  /*b8b0*/  IMAD.MOV.U32 R37, RZ, RZ, R39 ;  /* 0x000000ffff257224 */ /* 0x000fe200078e0027 */
[----:B------:R-:W-:Y:S01]  /*b8c0*/  F2FP.F16.E4M3.UNPACK_B R121, R121.H1 ;  /* 0x00000079ff79723e */ /* 0x000fe200030006ff */
[----:B------:R-:W-:-:S02]  /*b8d0*/  IMAD.MOV.U32 R38, RZ, RZ, R45 ;  /* 0x000000ffff267224 */ /* 0x000fc400078e002d */
[----:B------:R-:W-:Y:S02]  /*b8e0*/  IMAD.MOV.U32 R96, RZ, RZ, R29 ;  /* 0x000000ffff607224 */ /* 0x000fe400078e001d */
[----:B------:R-:W-:Y:S02]  /*b8f0*/  IMAD.MOV.U32 R97, RZ, RZ, R31 ;  /* 0x000000ffff617224 */ /* 0x000fe400078e001f */
[----:B------:R-:W-:Y:S02]  /*b900*/  IMAD.MOV.U32 R98, RZ, RZ, R89 ;  /* 0x000000ffff627224 */ /* 0x000fe400078e0059 */
[----:B------:R-:W-:Y:S02]  /*b910*/  IMAD.MOV.U32 R99, RZ, RZ, R91 ;  /* 0x000000ffff637224 */ /* 0x000fe400078e005b */
[----:B------:R-:W-:Y:S02]  /*b920*/  IMAD.MOV.U32 R39, RZ, RZ, R47 ;  /* 0x000000ffff277224 */ /* 0x000fe400078e002f */
[----:B------:R-:W-:-:S02]  /*b930*/  IMAD.MOV.U32 R28, RZ, RZ, R29 ;  /* 0x000000ffff1c7224 */ /* 0x000fc400078e001d */
[----:B------:R-:W-:Y:S01]  /*b940*/  IMAD.MOV.U32 R29, RZ, RZ, R31 ;  /* 0x000000ffff1d7224 */ /* 0x000fe200078e001f */
[----:B------:R-:W-:Y:S01]  /*b950*/  HMMA.16816.F32 R24, R96, R40, R24 ;  /* 0x000000286018723c */ /* 0x000fe20000001818 */
[----:B------:R-:W-:Y:S02]  /*b960*/  IMAD.MOV.U32 R30, RZ, RZ, R89 ;  /* 0x000000ffff1e7224 */ /* 0x000fe400078e0059 */
[----:B-1----:R-:W-:Y:S02]  /*b970*/  IMAD.MOV.U32 R44, RZ, RZ, R12 ;  /* 0x000000ffff2c7224 */ /* 0x002fe400078e000c */
[----:B--2---:R-:W-:Y:S01]  /*b980*/  IMAD.MOV.U32 R46, RZ, RZ, R16 ;  /* 0x000000ffff2e7224 */ /* 0x004fe200078e0010 */
[-C--:B------:R-:W-:Y:S01]  /*b990*/  HMMA.16816.F32 R36, R36, R120.reuse, R68 ;  /* 0x000000782424723c */ /* 0x080fe20000001844 */
[----:B------:R-:W-:Y:S01]  /*b9a0*/  IMAD.MOV.U32 R31, RZ, RZ, R91 ;  /* 0x000000ffff1f7224 */ /* 0x000fe200078e005b */
[----:B------:R-:W-:Y:S01]  /*b9b0*/  F2FP.F16.E4M3.UNPACK_B R40, R42 ;  /* 0x0000002aff28723e */ /* 0x000fe200020006ff */
[----:B------:R-:W-:Y:S01]  /*b9c0*/  IMAD.MOV.U32 R45, RZ, RZ, R14 ;  /* 0x000000ffff2d7224 */ /* 0x000fe200078e000e */
[----:B------:R-:W-:Y:S01]  /*b9d0*/  F2FP.F16.E4M3.UNPACK_B R41, R43 ;  /* 0x0000002bff29723e */ /* 0x000fe200020006ff */
[----:B------:R-:W-:Y:S01]  /*b9e0*/  IMAD.MOV.U32 R47, RZ, RZ, R18 ;  /* 0x000000ffff2f7224 */ /* 0x000fe200078e0012 */
[----:B------:R-:W-:Y:S01]  /*b9f0*/  F2FP.F16.E4M3.UNPACK_B R6, R122 ;  /* 0x0000007aff06723e */ /* 0x000fe200020006ff */
[----:B------:R-:W-:Y:S01]  /*ba00*/  LDSM.16.M88.4 R96, [R5+UR9+0x4080] ;  /* 0x004080090560783b */ /* 0x000fe20008000200 */
[----:B------:R-:W-:Y:S01]  /*ba10*/  HMMA.16816.F32 R52, R28, R120, R52 ;  /* 0x000000781c34723c */ /* 0x000fe20000001834 */
[----:B------:R-:W-:Y:S01]  /*ba20*/  F2FP.F16.E4M3.UNPACK_B R7, R123 ;  /* 0x0000007bff07723e */ /* 0x000fe200020006ff */
[----:B------:R-:W-:-:S02]  /*ba30*/  IMAD.MOV.U32 R68, RZ, RZ, R12 ;  /* 0x000000ffff447224 */ /* 0x000fc400078e000c */
[----:B------:R-:W-:Y:S02]  /*ba40*/  IMAD.MOV.U32 R69, RZ, RZ, R14 ;  /* 0x000000ffff457224 */ /* 0x000fe400078e000e */
[----:B------:R-:W-:Y:S01]  /*ba50*/  HMMA.16816.F32 R92, R44, R40, R92 ;  /* 0x000000282c5c723c */ /* 0x000fe2000000185c */
[----:B------:R-:W-:Y:S01]  /*ba60*/  IMAD.MOV.U32 R70, RZ, RZ, R16 ;  /* 0x000000ffff467224 */ /* 0x000fe200078e0010 */
[----:B------:R-:W-:Y:S01]  /*ba70*/  LDSM.16.MT88.4 R44, [R51+UR9+0xb400] ;  /* 0x00b40009332c783b */ /* 0x000fe20008004200 */
[----:B---3--:R-:W-:Y:S02]  /*ba80*/  IMAD.MOV.U32 R28, RZ, RZ, R20 ;  /* 0x000000ffff1c7224 */ /* 0x008fe400078e0014 */
[----:B------:R-:W-:Y:S02]  /*ba90*/  IMAD.MOV.U32 R29, RZ, RZ, R22 ;  /* 0x000000ffff1d7224 */ /* 0x000fe400078e0016 */
[----:B------:R-:W-:Y:S02]  /*baa0*/  IMAD.MOV.U32 R30, RZ, RZ, R32 ;  /* 0x000000ffff1e7224 */ /* 0x000fe400078e0020 */
[----:B------:R-:W-:-:S02]  /*bab0*/  IMAD.MOV.U32 R31, RZ, RZ, R34 ;  /* 0x000000ffff1f7224 */ /* 0x000fc400078e0022 */
[----:B------:R-:W-:Y:S02]  /*bac0*/  IMAD.MOV.U32 R71, RZ, RZ, R18 ;  /* 0x000000ffff477224 */ /* 0x000fe400078e0012 */
[----:B------:R-:W-:Y:S02]  /*bad0*/  IMAD.MOV.U32 R88, RZ, RZ, R20 ;  /* 0x000000ffff587224 */ /* 0x000fe400078e0014 */
[----:B------:R-:W-:Y:S01]  /*bae0*/  IMAD.MOV.U32 R89, RZ, RZ, R22 ;  /* 0x000000ffff597224 */ /* 0x000fe200078e0016 */
[----:B------:R-:W-:Y:S01]  /*baf0*/  HMMA.16816.F32 R24, R28, R40, R24 ;  /* 0x000000281c18723c */ /* 0x000fe20000001818 */
[----:B------:R-:W-:Y:S01]  /*bb00*/  IMAD.MOV.U32 R90, RZ, RZ, R32 ;  /* 0x000000ffff5a7224 */ /* 0x000fe200078e0020 */
[----:B------:R-:W-:Y:S01]  /*bb10*/  LDSM.16.MT88.4 R28, [R51+UR9+0xb000] ;  /* 0x00b00009331c783b */ /* 0x000fe20008004200 */
[----:B------:R-:W-:-:S03]  /*bb20*/  IMAD.MOV.U32 R91, RZ, RZ, R34 ;  /* 0x000000ffff5b7224 */ /* 0x000fc600078e0022 */
[-C--:B------:R-:W-:Y:S01]  /*bb30*/  HMMA.16816.F32 R68, R68, R6.reuse, R36 ;  /* 0x000000064444723c */ /* 0x080fe20000001824 */
[----:B------:R-:W1:Y:S01]  /*bb40*/  LDSM.16.M88.4 R36, [R5+UR9+0x80] ;  /* 0x000080090524783b */ /* 0x000e620008000200 */
[----:B------:R-:W-:Y:S02]  /*bb50*/  F2FP.F16.E4M3.UNPACK_B R42, R42.H1 ;  /* 0x0000002aff2a723e */ /* 0x000fe400030006ff */
[----:B------:R-:W-:Y:S02]  /*bb60*/  F2FP.F16.E4M3.UNPACK_B R43, R43.H1 ;  /* 0x0000002bff2b723e */ /* 0x000fe400030006ff */
[----:B------:R-:W-:Y:S07]  /*bb70*/  HMMA.16816.F32 R52, R88, R6, R52 ;  /* 0x000000065834723c */ /* 0x000fee0000001834 */
[----:B------:R-:W-:-:S02]  /*bb80*/  IMAD.MOV.U32 R88, RZ, RZ, R13 ;  /* 0x000000ffff587224 */ /* 0x000fc400078e000d */
[----:B------:R-:W-:Y:S02]  /*bb90*/  IMAD.MOV.U32 R89, RZ, RZ, R15 ;  /* 0x000000ffff597224 */ /* 0x000fe400078e000f */
[----:B------:R-:W-:Y:S02]  /*bba0*/  IMAD.MOV.U32 R90, RZ, RZ, R17 ;  /* 0x000000ffff5a7224 */ /* 0x000fe400078e0011 */
[----:B------:R-:W-:Y:S01]  /*bbb0*/  IMAD.MOV.U32 R91, RZ, RZ, R19 ;  /* 0x000000ffff5b7224 */ /* 0x000fe200078e0013 */
[----:B------:R-:W-:Y:S01]  /*bbc0*/  F2FP.F16.E4M3.UNPACK_B R122, R122.H1 ;  /* 0x0000007aff7a723e */ /* 0x000fe200030006ff */
[----:B------:R-:W-:Y:S01]  /*bbd0*/  IMAD.MOV.U32 R104, RZ, RZ, R13 ;  /* 0x000000ffff687224 */ /* 0x000fe200078e000d */
[----:B------:R-:W-:Y:S01]  /*bbe0*/  F2FP.F16.E4M3.UNPACK_B R123, R123.H1 ;  /* 0x0000007bff7b723e */ /* 0x000fe200030006ff */
[----:B------:R-:W-:Y:S02]  /*bbf0*/  IMAD.MOV.U32 R105, RZ, RZ, R15 ;  /* 0x000000ffff697224 */ /* 0x000fe400078e000f */
[----:B------:R-:W-:Y:S01]  /*bc00*/  IMAD.MOV.U32 R106, RZ, RZ, R17 ;  /* 0x000000ffff6a7224 */ /* 0x000fe200078e0011 */
[----:B------:R-:W-:Y:S01]  /*bc10*/  HMMA.16816.F32 R92, R88, R42, R92 ;  /* 0x0000002a585c723c */ /* 0x000fe2000000185c */
[----:B------:R-:W2:Y:S01]  /*bc20*/  LDSM.16.MT88.4 R88, [R4+UR9+0xb400] ;  /* 0x00b400090458783b */ /* 0x000ea20008004200 */
[----:B------:R-:W-:-:S07]  /*bc30*/  IMAD.MOV.U32 R107, RZ, RZ, R19 ;  /* 0x000000ffff6b7224 */ /* 0x000fce00078e0013 */
[----:B------:R-:W-:Y:S01]  /*bc40*/  HMMA.16816.F32 R68, R104, R122, R68 ;  /* 0x0000007a6844723c */ /* 0x000fe20000001844 */
[----:B------:R-:W-:Y:S02]  /*bc50*/  IMAD.MOV.U32 R12, RZ, RZ, R21 ;  /* 0x000000ffff0c7224 */ /* 0x000fe400078e0015 */
[----:B------:R-:W-:Y:S02]  /*bc60*/  IMAD.MOV.U32 R13, RZ, RZ, R23 ;  /* 0x000000ffff0d7224 */ /* 0x000fe400078e0017 */
[----:B------:R-:W-:Y:S02]  /*bc70*/  IMAD.MOV.U32 R14, RZ, RZ, R33 ;  /* 0x000000ffff0e7224 */ /* 0x000fe400078e0021 */
[----:B------:R-:W-:Y:S01]  /*bc80*/  IMAD.MOV.U32 R15, RZ, RZ, R35 ;  /* 0x000000ffff0f7224 */ /* 0x000fe200078e0023 */
[----:B-1----:R-:W-:Y:S01]  /*bc90*/  F2FP.F16.E4M3.UNPACK_B R32, R36 ;  /* 0x00000024ff20723e */ /* 0x002fe200020006ff */
[----:B------:R-:W-:Y:S01]  /*bca0*/  IMAD.MOV.U32 R16, RZ, RZ, R28 ;  /* 0x000000ffff107224 */ /* 0x000fe200078e001c */
[----:B------:R-:W-:Y:S01]  /*bcb0*/  F2FP.F16.E4M3.UNPACK_B R33, R37 ;  /* 0x00000025ff21723e */ /* 0x000fe200020006ff */
[----:B------:R-:W-:Y:S01]  /*bcc0*/  IMAD.MOV.U32 R17, RZ, RZ, R30 ;  /* 0x000000ffff117224 */ /* 0x000fe200078e001e */
[----:B------:R-:W-:-:S02]  /*bcd0*/  F2FP.F16.E4M3.UNPACK_B R6, R96 ;  /* 0x00000060ff06723e */ /* 0x000fc400020006ff */
[----:B------:R-:W-:Y:S01]  /*bce0*/  HMMA.16816.F32 R24, R12, R42, R24 ;  /* 0x0000002a0c18723c */ /* 0x000fe20000001818 */
[----:B------:R-:W-:Y:S01]  /*bcf0*/  IMAD.MOV.U32 R18, RZ, RZ, R44 ;  /* 0x000000ffff127224 */ /* 0x000fe200078e002c */
[----:B------:R-:W-:Y:S01]  /*bd00*/  F2FP.F16.E4M3.UNPACK_B R7, R97 ;  /* 0x00000061ff07723e */ /* 0x000fe200020006ff */
[----:B------:R-:W-:-:S03]  /*bd10*/  IMAD.MOV.U32 R19, RZ, RZ, R46 ;  /* 0x000000ffff137224 */ /* 0x000fc600078e002e */
[----:B------:R-:W-:Y:S06]  /*bd20*/  HMMA.16816.F32 R12, R12, R122, R52 ;  /* 0x0000007a0c0c723c */ /* 0x000fec0000001834 */
[C---:B------:R-:W-:Y:S06]  /*bd30*/  HMMA.16816.F32 R92, R16.reuse, R32, R92 ;  /* 0x00000020105c723c */ /* 0x040fec000000185c */
[----:B------:R-:W-:Y:S01]  /*bd40*/  HMMA.16816.F32 R68, R16, R6, R68 ;  /* 0x000000061044723c */ /* 0x000fe20000001844 */
[----:B------:R-:W1:Y:S04]  /*bd50*/  LDSM.16.MT88.4 R16, [R51+UR9+0xb800] ;  /* 0x00b800093310783b */ /* 0x000e680008004200 */
[----:B------:R-:W3:Y:S01]  /*bd60*/  LDSM.16.MT88.4 R48, [R51+UR9+0xbc00] ;  /* 0x00bc00093330783b */ /* 0x000ee20008004200 */
[----:B------:R-:W-:-:S02]  /*bd70*/  IMAD.MOV.U32 R20, RZ, RZ, R100 ;  /* 0x000000ffff147224 */ /* 0x000fc400078e0064 */
[----:B------:R-:W-:Y:S02]  /*bd80*/  IMAD.MOV.U32 R21, RZ, RZ, R102 ;  /* 0x000000ffff157224 */ /* 0x000fe400078e0066 */
[----:B--2---:R-:W-:Y:S02]  /*bd90*/  IMAD.MOV.U32 R22, RZ, RZ, R88 ;  /* 0x000000ffff167224 */ /* 0x004fe400078e0058 */
[----:B------:R-:W-:Y:S01]  /*bda0*/  IMAD.MOV.U32 R23, RZ, RZ, R90 ;  /* 0x000000ffff177224 */ /* 0x000fe200078e005a */
[----:B------:R-:W-:Y:S01]  /*bdb0*/  F2FP.F16.E4M3.UNPACK_B R36, R36.H1 ;  /* 0x00000024ff24723e */ /* 0x000fe200030006ff */
[----:B------:R-:W-:Y:S01]  /*bdc0*/  IMAD.MOV.U32 R34, RZ, RZ, R45 ;  /* 0x000000ffff227224 */ /* 0x000fe200078e002d */
[----:B------:R-:W-:Y:S01]  /*bdd0*/  F2FP.F16.E4M3.UNPACK_B R37, R37.H1 ;  /* 0x00000025ff25723e */ /* 0x000fe200030006ff */
[----:B------:R-:W-:-:S03]  /*bde0*/  IMAD.MOV.U32 R35, RZ, RZ, R47 ;  /* 0x000000ffff237224 */ /* 0x000fc600078e002f */
[C---:B------:R-:W-:Y:S06]  /*bdf0*/  HMMA.16816.F32 R24, R20.reuse, R32, R24 ;  /* 0x000000201418723c */ /* 0x040fec0000001818 */
[----:B------:R-:W-:Y:S01]  /*be00*/  HMMA.16816.F32 R12, R20, R6, R12 ;  /* 0x00000006140c723c */ /* 0x000fe2000000180c */
[----:B------:R-:W2:Y:S01]  /*be10*/  LDSM.16.MT88.4 R20, [R4+UR9+0xb800] ;  /* 0x00b800090414783b */ /* 0x000ea20008004200 */
[----:B------:R-:W-:Y:S02]  /*be20*/  IMAD.MOV.U32 R32, RZ, RZ, R29 ;  /* 0x000000ffff207224 */ /* 0x000fe400078e001d */
[----:B------:R-:W-:Y:S01]  /*be30*/  IMAD.MOV.U32 R33, RZ, RZ, R31 ;  /* 0x000000ffff217224 */ /* 0x000fe200078e001f */
[----:B------:R-:W4:Y:S06]  /*be40*/  LDSM.16.MT88.4 R4, [R4+UR9+0xbc00] ;  /* 0x00bc00090404783b */ /* 0x000f2c0008004200 */
[----:B------:R-:W-:Y:S01]  /*be50*/  HMMA.16816.F32 R92, R32, R36, R92 ;  /* 0x00000024205c723c */ /* 0x000fe2000000185c */
        /* <DEDUP_REMOVED lines=9> */
[----:B------:R-:W-:Y:S01]  /*bef0*/  IMAD.MOV.U32 R35, RZ, RZ, R91 ;  /* 0x000000ffff237224 */ /* 0x000fe200078e005b */
[----:B------:R-:W-:Y:S01]  /*bf00*/  HMMA.16816.F32 R28, R28, R96, R68 ;  /* 0x000000601c1c723c */ /* 0x000fe20000001844 */
[----:B------:R-:W-:Y:S01]  /*bf10*/  F2FP.F16.E4M3.UNPACK_B R44, R38 ;  /* 0x00000026ff2c723e */ /* 0x000fe200020006ff */
[----:B-1----:R-:W-:Y:S01]  /*bf20*/  IMAD.MOV.U32 R40, RZ, RZ, R16 ;  /* 0x000000ffff287224 */ /* 0x002fe200078e0010 */
[----:B------:R-:W-:Y:S01]  /*bf30*/  F2FP.F16.E4M3.UNPACK_B R45, R39 ;  /* 0x00000027ff2d723e */ /* 0x000fe200020006ff */
[----:B------:R-:W-:-:S02]  /*bf40*/  IMAD.MOV.U32 R41, RZ, RZ, R18 ;  /* 0x000000ffff297224 */ /* 0x000fc400078e0012 */
[----:B------:R-:W-:Y:S01]  /*bf50*/  HMMA.16816.F32 R12, R32, R96, R12 ;  /* 0x00000060200c723c */ /* 0x000fe2000000180c */
[----:B---3--:R-:W-:Y:S02]  /*bf60*/  IMAD.MOV.U32 R42, RZ, RZ, R48 ;  /* 0x000000ffff2a7224 */ /* 0x008fe400078e0030 */
[----:B------:R-:W-:-:S07]  /*bf70*/  IMAD.MOV.U32 R43, RZ, RZ, R50 ;  /* 0x000000ffff2b7224 */ /* 0x000fce00078e0032 */
[----:B------:R-:W-:Y:S01]  /*bf80*/  HMMA.16816.F32 R92, R40, R44, R92 ;  /* 0x0000002c285c723c */ /* 0x000fe2000000185c */
[----:B------:R-:W1:Y:S05]  /*bf90*/  S2R R110, SR_TID.X ;  /* 0x00000000006e7919 */ /* 0x000e6a0000002100 */
[----:B------:R-:W-:Y:S01]  /*bfa0*/  HMMA.16816.F32 R24, R32, R36, R24 ;  /* 0x000000242018723c */ /* 0x000fe20000001818 */
[----:B--2---:R-:W-:Y:S02]  /*bfb0*/  IMAD.MOV.U32 R40, RZ, RZ, R20 ;  /* 0x000000ffff287224 */ /* 0x004fe400078e0014 */
[----:B------:R-:W-:Y:S02]  /*bfc0*/  IMAD.MOV.U32 R41, RZ, RZ, R22 ;  /* 0x000000ffff297224 */ /* 0x000fe400078e0016 */
[----:B----4-:R-:W-:-:S02]  /*bfd0*/  IMAD.MOV.U32 R42, RZ, RZ, R4 ;  /* 0x000000ffff2a7224 */ /* 0x010fc400078e0004 */
[----:B------:R-:W-:Y:S01]  /*bfe0*/  F2FP.F16.E4M3.UNPACK_B R36, R98 ;  /* 0x00000062ff24723e */ /* 0x000fe200020006ff */
[----:B------:R-:W-:Y:S01]  /*bff0*/  IMAD.MOV.U32 R32, RZ, RZ, R16 ;  /* 0x000000ffff207224 */ /* 0x000fe200078e0010 */
[----:B------:R-:W-:Y:S01]  /*c000*/  F2FP.F16.E4M3.UNPACK_B R37, R99 ;  /* 0x00000063ff25723e */ /* 0x000fe200020006ff */
[----:B------:R-:W-:Y:S02]  /*c010*/  IMAD.MOV.U32 R33, RZ, RZ, R18 ;  /* 0x000000ffff217224 */ /* 0x000fe400078e0012 */
[----:B------:R-:W-:Y:S02]  /*c020*/  IMAD.MOV.U32 R34, RZ, RZ, R48 ;  /* 0x000000ffff227224 */ /* 0x000fe400078e0030 */
[----:B------:R-:W-:Y:S02]  /*c030*/  IMAD.MOV.U32 R35, RZ, RZ, R50 ;  /* 0x000000ffff237224 */ /* 0x000fe400078e0032 */
[----:B------:R-:W-:Y:S01]  /*c040*/  IMAD.MOV.U32 R43, RZ, RZ, R6 ;  /* 0x000000ffff2b7224 */ /* 0x000fe200078e0006 */
[----:B------:R-:W-:Y:S01]  /*c050*/  F2FP.F16.E4M3.UNPACK_B R46, R38.H1 ;  /* 0x00000026ff2e723e */ /* 0x000fe200030006ff */
[----:B------:R-:W-:Y:S01]  /*c060*/  IMAD.MOV.U32 R38, RZ, RZ, R49 ;  /* 0x000000ffff267224 */ /* 0x000fe200078e0031 */
[----:B------:R-:W-:Y:S01]  /*c070*/  F2FP.F16.E4M3.UNPACK_B R47, R39.H1 ;  /* 0x00000027ff2f723e */ /* 0x000fe200030006ff */
[----:B------:R-:W-:Y:S01]  /*c080*/  IMAD.MOV.U32 R39, RZ, RZ, R51 ;  /* 0x000000ffff277224 */ /* 0x000fe200078e0033 */
[-C--:B------:R-:W-:Y:S06]  /*c090*/  HMMA.16816.F32 R28, R32, R36.reuse, R28 ;  /* 0x00000024201c723c */ /* 0x080fec000000181c */
[----:B------:R-:W-:Y:S07]  /*c0a0*/  HMMA.16816.F32 R12, R40, R36, R12 ;  /* 0x00000024280c723c */ /* 0x000fee000000180c */
[----:B------:R-:W-:-:S02]  /*c0b0*/  IMAD.MOV.U32 R36, RZ, RZ, R17 ;  /* 0x000000ffff247224 */ /* 0x000fc400078e0011 */
[----:B------:R-:W-:Y:S02]  /*c0c0*/  IMAD.MOV.U32 R37, RZ, RZ, R19 ;  /* 0x000000ffff257224 */ /* 0x000fe400078e0013 */
[----:B------:R-:W-:Y:S02]  /*c0d0*/  IMAD.MOV.U32 R32, RZ, RZ, R20 ;  /* 0x000000ffff207224 */ /* 0x000fe400078e0014 */
[----:B------:R-:W-:Y:S02]  /*c0e0*/  IMAD.MOV.U32 R33, RZ, RZ, R22 ;  /* 0x000000ffff217224 */ /* 0x000fe400078e0016 */
[----:B------:R-:W-:Y:S01]  /*c0f0*/  IMAD.MOV.U32 R34, RZ, RZ, R4 ;  /* 0x000000ffff227224 */ /* 0x000fe200078e0004 */
[----:B------:R-:W-:Y:S01]  /*c100*/  HMMA.16816.F32 R92, R36, R46, R92 ;  /* 0x0000002e245c723c */ /* 0x000fe2000000185c */
[----:B------:R-:W-:Y:S01]  /*c110*/  IMAD.MOV.U32 R35, RZ, RZ, R6 ;  /* 0x000000ffff237224 */ /* 0x000fe200078e0006 */
[----:B------:R-:W2:Y:S01]  /*c120*/  S2R R36, SR_TID.X ;  /* 0x0000000000247919 */ /* 0x000ea20000002100 */
[----:B------:R-:W3:Y:S01]  /*c130*/  S2R R108, SR_TID.X ;  /* 0x00000000006c7919 */ /* 0x000ee20000002100 */
[----:B------:R-:W4:Y:S01]  /*c140*/  S2R R109, SR_TID.X ;  /* 0x00000000006d7919 */ /* 0x000f220000002100 */
[----:B------:R-:W0:Y:S03]  /*c150*/  S2R R124, SR_CTAID.X ;  /* 0x00000000007c7919 */ /* 0x000e260000002500 */
        /* <DEDUP_REMOVED lines=12> */
[----:B-1----:R-:W-:Y:S01]  /*c220*/  LOP3.LUT R4, R110, 0x3, RZ, 0xc0, !PT ;  /* 0x000000036e047812 */ /* 0x002fe200078ec0ff */
[----:B------:R-:W-:-:S02]  /*c230*/  IMAD.MOV.U32 R20, RZ, RZ, R21 ;  /* 0x000000ffff147224 */ /* 0x000fc400078e0015 */
[----:B------:R-:W-:Y:S02]  /*c240*/  IMAD.MOV.U32 R21, RZ, RZ, R23 ;  /* 0x000000ffff157224 */ /* 0x000fe400078e0017 */
[----:B------:R-:W-:Y:S01]  /*c250*/  HMMA.16816.F32 R12, R32, R98, R12 ;  /* 0x00000062200c723c */ /* 0x000fe2000000180c */
[----:B------:R-:W-:Y:S02]  /*c260*/  IMAD.MOV.U32 R22, RZ, RZ, R5 ;  /* 0x000000ffff167224 */ /* 0x000fe400078e0005 */
[----:B------:R-:W-:Y:S01]  /*c270*/  IMAD.MOV.U32 R23, RZ, RZ, R7 ;  /* 0x000000ffff177224 */ /* 0x000fe200078e0007 */
[----:B------:R-:W-:Y:S01]  /*c280*/  LOP3.LUT R6, R110, 0xe0, RZ, 0xc0, !PT ;  /* 0x000000e06e067812 */ /* 0x000fe200078ec0ff */
[----:B------:R-:W-:Y:S01]  /*c290*/  IMAD.SHL.U32 R4, R4, 0x2, RZ ;  /* 0x0000000204047824 */ /* 0x000fe200078e00ff */
[----:B------:R-:W-:Y:S02]  /*c2a0*/  SHF.R.U32.HI R110, RZ, 0x2, R110 ;  /* 0x00000002ff6e7819 */ /* 0x000fe4000001166e */
[----:B--2---:R-:W-:-:S02]  /*c2b0*/  SHF.R.U32.HI R36, RZ, 0x2, R36 ;  /* 0x00000002ff247819 */ /* 0x004fc40000011624 */
[----:B------:R-:W-:Y:S01]  /*c2c0*/  LEA.HI R4, R6, R4, RZ, 0x1e ;  /* 0x0000000406047211 */ /* 0x000fe200078ff0ff */
[----:B------:R-:W-:Y:S01]  /*c2d0*/  HMMA.16816.F32 R20, R20, R46, R24 ;  /* 0x0000002e1414723c */ /* 0x000fe20000001818 */
[----:B---3--:R-:W-:Y:S01]  /*c2e0*/  SHF.R.U32.HI R108, RZ, 0x2, R108 ;  /* 0x00000002ff6c7819 */ /* 0x008fe2000001166c */
[----:B0-----:R-:W-:Y:S01]  /*c2f0*/  IMAD.SHL.U32 R124, R124, 0x20, RZ ;  /* 0x000000207c7c7824 */ /* 0x001fe200078e00ff */
[----:B----4-:R-:W-:Y:S01]  /*c300*/  SHF.R.U32.HI R109, RZ, 0x2, R109 ;  /* 0x00000002ff6d7819 */ /* 0x010fe2000001166d */
[----:B------:R-:W-:Y:S01]  /*c310*/  VIADD R4, R4, UR6 ;  /* 0x0000000604047c36 */ /* 0x000fe20008000000 */
[----:B------:R-:W-:Y:S02]  /*c320*/  SGXT.U32 R110, R110, 0x3 ;  /* 0x000000036e6e781a */ /* 0x000fe40000000000 */
[----:B------:R-:W-:Y:S01]  /*c330*/  SGXT.U32 R36, R36, 0x3 ;  /* 0x000000032424781a */ /* 0x000fe20000000000 */
[----:B------:R-:W-:Y:S01]  /*c340*/  VIADD R6, R4, 0x40 ;  /* 0x0000004004067836 */ /* 0x000fe20000000000 */
[----:B------:R-:W-:-:S02]  /*c350*/  SGXT.U32 R108, R108, 0x3 ;  /* 0x000000036c6c781a */ /* 0x000fc40000000000 */
[----:B------:R-:W-:Y:S02]  /*c360*/  SGXT.U32 R109, R109, 0x3 ;  /* 0x000000036d6d781a */ /* 0x000fe40000000000 */
[----:B------:R-:W-:Y:S02]  /*c370*/  LOP3.LUT R36, R36, R124, RZ, 0xfc, !PT ;  /* 0x0000007c24247212 */ /* 0x000fe400078efcff */
[----:B------:R-:W-:Y:S01]  /*c380*/  LOP3.LUT R110, R124, 0x8, R110, 0xfe, !PT ;  /* 0x000000087c6e7812 */ /* 0x000fe200078efe6e */
[----:B------:R-:W-:Y:S01]  /*c390*/  FMUL R16, R16, UR15 ;  /* 0x0000000f10107c20 */ /* 0x000fe20008400000 */
[----:B------:R-:W-:Y:S01]  /*c3a0*/  LOP3.LUT R109, R124, 0x10, R109, 0xfe, !PT ;  /* 0x000000107c6d7812 */ /* 0x000fe200078efe6d */
[----:B------:R-:W-:Y:S01]  /*c3b0*/  FMUL R18, R18, UR15 ;  /* 0x0000000f12127c20 */ /* 0x000fe20008400000 */
[----:B------:R-:W-:Y:S02]  /*c3c0*/  LOP3.LUT R108, R124, 0x18, R108, 0xfe, !PT ;  /* 0x000000187c6c7812 */ /* 0x000fe400078efe6c */
[----:B------:R-:W-:-:S02]  /*c3d0*/  ISETP.GE.AND P6, PT, R36, R6, PT ;  /* 0x000000062400720c */ /* 0x000fc40003fc6270 */
[-C--:B------:R-:W-:Y:S01]  /*c3e0*/  ISETP.GE.AND P5, PT, R110, R6.reuse, PT ;  /* 0x000000066e00720c */ /* 0x080fe20003fa6270 */
[----:B------:R-:W-:Y:S01]  /*c3f0*/  FMUL R24, R12, UR15 ;  /* 0x0000000f0c187c20 */ /* 0x000fe20008400000 */
[-C--:B------:R-:W-:Y:S01]  /*c400*/  ISETP.GE.AND P2, PT, R109, R6.reuse, PT ;  /* 0x000000066d00720c */ /* 0x080fe20003f46270 */
[----:B------:R-:W-:Y:S01]  /*c410*/  FMUL R92, R92, UR15 ;  /* 0x0000000f5c5c7c20 */ /* 0x000fe20008400000 */
[----:B------:R-:W-:Y:S01]  /*c420*/  ISETP.GE.AND P4, PT, R108, R6, PT ;  /* 0x000000066c00720c */ /* 0x000fe20003f86270 */
[----:B------:R-:W-:Y:S01]  /*c430*/  FMUL R5, R93, UR15 ;  /* 0x0000000f5d057c20 */ /* 0x000fe20008400000 */
[----:B------:R-:W-:Y:S01]  /*c440*/  FMUL R94, R94, UR15 ;  /* 0x0000000f5e5e7c20 */ /* 0x000fe20008400000 */
[----:B------:R-:W-:Y:S01]  /*c450*/  FSEL R26, R16, -INF , P6 ;  /* 0xff800000101a7808 */ /* 0x000fe20003000000 */
[----:B------:R-:W-:Y:S01]  /*c460*/  FMUL R6, R14, UR15 ;  /* 0x0000000f0e067c20 */ /* 0x000fe20008400000 */
[----:B------:R-:W-:Y:S02]  /*c470*/  FSEL R12, R18, -INF , P5 ;  /* 0xff800000120c7808 */ /* 0x000fe40002800000 */
[----:B------:R-:W-:-:S02]  /*c480*/  ISETP.GE.AND P3, PT, R36, R4, PT ;  /* 0x000000042400720c */ /* 0x000fc40003f66270 */
[-C--:B------:R-:W-:Y:S02]  /*c490*/  ISETP.GT.AND P6, PT, R36, R4.reuse, PT ;  /* 0x000000042400720c */ /* 0x080fe40003fc4270 */
[----:B------:R-:W-:Y:S01]  /*c4a0*/  ISETP.GE.AND P5, PT, R110, R4, PT ;  /* 0x000000046e00720c */ /* 0x000fe20003fa6270 */
[----:B------:R-:W-:Y:S01]  /*c4b0*/  VIADD R25, R4, 0x41 ;  /* 0x0000004104197836 */ /* 0x000fe20000000000 */
[----:B------:R-:W-:Y:S02]  /*c4c0*/  FSEL R24, R24, -INF , P2 ;  /* 0xff80000018187808 */ /* 0x000fe40001000000 */
[----:B------:R-:W-:Y:S02]  /*c4d0*/  FSEL R6, R6, -INF , P4 ;  /* 0xff80000006067808 */ /* 0x000fe40002000000 */
[----:B------:R-:W-:Y:S02]  /*c4e0*/  FSEL R14, R92, -INF , P3 ;  /* 0xff8000005c0e7808 */ /* 0x000fe40001800000 */
[----:B------:R-:W-:-:S02]  /*c4f0*/  FSEL R5, R5, -INF , P6 ;  /* 0xff80000005057808 */ /* 0x000fc40003000000 */
[----:B------:R-:W-:Y:S01]  /*c500*/  FSEL R16, R94, -INF , P5 ;  /* 0xff8000005e107808 */ /* 0x000fe20002800000 */
[----:B------:R-:W-:Y:S01]  /*c510*/  FMUL R95, R95, UR15 ;  /* 0x0000000f5f5f7c20 */ /* 0x000fe20008400000 */
[-C--:B------:R-:W-:Y:S01]  /*c520*/  ISETP.GT.AND P2, PT, R110, R4.reuse, PT ;  /* 0x000000046e00720c */ /* 0x080fe20003f44270 */
[----:B------:R-:W-:Y:S01]  /*c530*/  FMUL R20, R20, UR15 ;  /* 0x0000000f14147c20 */ /* 0x000fe20008400000 */
[-C--:B------:R-:W-:Y:S01]  /*c540*/  ISETP.GE.AND P4, PT, R109, R4.reuse, PT ;  /* 0x000000046d00720c */ /* 0x080fe20003f86270 */
[----:B------:R-:W-:Y:S01]  /*c550*/  FMUL R7, R21, UR15 ;  /* 0x0000000f15077c20 */ /* 0x000fe20008400000 */
[-C--:B------:R-:W-:Y:S02]  /*c560*/  ISETP.GT.AND P3, PT, R109, R4.reuse, PT ;  /* 0x000000046d00720c */ /* 0x080fe40003f64270 */
[CC--:B------:R-:W-:Y:S02]  /*c570*/  ISETP.GE.AND P6, PT, R108.reuse, R4.reuse, PT ;  /* 0x000000046c00720c */ /* 0x0c0fe40003fc6270 */
[----:B------:R-:W-:Y:S01]  /*c580*/  ISETP.GT.AND P5, PT, R108, R4, PT ;  /* 0x000000046c00720c */ /* 0x000fe20003fa4270 */
[----:B------:R-:W-:Y:S01]  /*c590*/  FMUL R4, R22, UR15 ;  /* 0x0000000f16047c20 */ /* 0x000fe20008400000 */
[----:B------:R-:W-:Y:S01]  /*c5a0*/  FMUL R23, R23, UR15 ;  /* 0x0000000f17177c20 */ /* 0x000fe20008400000 */
[----:B------:R-:W-:-:S02]  /*c5b0*/  FSEL R18, R95, -INF , P2 ;  /* 0xff8000005f127808 */ /* 0x000fc40001000000 */
[----:B------:R-:W-:Y:S02]  /*c5c0*/  FSEL R20, R20, -INF , P4 ;  /* 0xff80000014147808 */ /* 0x000fe40002000000 */
[----:B------:R-:W-:Y:S02]  /*c5d0*/  FSEL R7, R7, -INF , P3 ;  /* 0xff80000007077808 */ /* 0x000fe40001800000 */
[----:B------:R-:W-:Y:S02]  /*c5e0*/  FSEL R4, R4, -INF , P6 ;  /* 0xff80000004047808 */ /* 0x000fe40003000000 */
[-C--:B------:R-:W-:Y:S02]  /*c5f0*/  ISETP.GE.AND P2, PT, R36, R25.reuse, PT ;  /* 0x000000192400720c */ /* 0x080fe40003f46270 */
[-C--:B------:R-:W-:Y:S02]  /*c600*/  ISETP.GE.AND P4, PT, R110, R25.reuse, PT ;  /* 0x000000196e00720c */ /* 0x080fe40003f86270 */
[----:B------:R-:W-:-:S02]  /*c610*/  ISETP.GE.AND P3, PT, R109, R25, PT ;  /* 0x000000196d00720c */ /* 0x000fc40003f66270 */
[----:B------:R-:W-:Y:S01]  /*c620*/  ISETP.GE.AND P6, PT, R108, R25, PT ;  /* 0x000000196c00720c */ /* 0x000fe20003fc6270 */
[----:B------:R-:W-:Y:S01]  /*c630*/  FMUL R25, R15, UR15 ;  /* 0x0000000f0f197c20 */ /* 0x000fe20008400000 */
[----:B------:R-:W-:Y:S01]  /*c640*/  FSEL R15, R23, -INF , P5 ;  /* 0xff800000170f7808 */ /* 0x000fe20002800000 */
[----:B------:R-:W-:Y:S01]  /*c650*/  FMUL R17, R17, UR15 ;  /* 0x0000000f11117c20 */ /* 0x000fe20008400000 */
[----:B------:R-:W-:Y:S01]  /*c660*/  FMUL R21, R19, UR15 ;  /* 0x0000000f13157c20 */ /* 0x000fe20008400000 */
[----:B------:R-:W-:Y:S01]  /*c670*/  FMUL R13, R13, UR15 ;  /* 0x0000000f0d0d7c20 */ /* 0x000fe20008400000 */
[----:B------:R-:W-:Y:S02]  /*c680*/  FMNMX R30, R14, R5, !PT ;  /* 0x000000050e1e7209 */ /* 0x000fe40007800000 */
[----:B------:R-:W-:Y:S02]  /*c690*/  FMNMX R28, R16, R18, !PT ;  /* 0x00000012101c7209 */ /* 0x000fe40007800000 */
[----:B------:R-:W-:-:S02]  /*c6a0*/  FMNMX R27, R20, R7, !PT ;  /* 0x00000007141b7209 */ /* 0x000fc40007800000 */
[----:B------:R-:W-:Y:S02]  /*c6b0*/  FMNMX R23, R4, R15, !PT ;  /* 0x0000000f04177209 */ /* 0x000fe40007800000 */
[----:B------:R-:W-:Y:S02]  /*c6c0*/  FSEL R19, R17, -INF , P2 ;  /* 0xff80000011137808 */ /* 0x000fe40001000000 */
[----:B------:R-:W-:Y:S02]  /*c6d0*/  FSEL R21, R21, -INF , P4 ;  /* 0xff80000015157808 */ /* 0x000fe40002000000 */
[----:B------:R-:W-:Y:S02]  /*c6e0*/  FSEL R13, R13, -INF , P3 ;  /* 0xff8000000d0d7808 */ /* 0x000fe40001800000 */
[----:B------:R-:W-:Y:S02]  /*c6f0*/  FSEL R25, R25, -INF , P6 ;  /* 0xff80000019197808 */ /* 0x000fe40003000000 */
[----:B------:R-:W-:-:S02]  /*c700*/  FMNMX R30, R26, R30, !PT ;  /* 0x0000001e1a1e7209 */ /* 0x000fc40007800000 */
[----:B------:R-:W-:Y:S02]  /*c710*/  FMNMX R28, R12, R28, !PT ;  /* 0x0000001c0c1c7209 */ /* 0x000fe40007800000 */
[----:B------:R-:W-:Y:S02]  /*c720*/  FMNMX R27, R24, R27, !PT ;  /* 0x0000001b181b7209 */ /* 0x000fe40007800000 */
[----:B------:R-:W-:Y:S02]  /*c730*/  FMNMX R23, R6, R23, !PT ;  /* 0x0000001706177209 */ /* 0x000fe40007800000 */
[----:B------:R-:W-:Y:S02]  /*c740*/  FMNMX R30, R19, R30, !PT ;  /* 0x0000001e131e7209 */ /* 0x000fe40007800000 */
[----:B------:R-:W-:Y:S02]  /*c750*/  FMNMX R28, R21, R28, !PT ;  /* 0x0000001c151c7209 */ /* 0x000fe40007800000 */
[----:B------:R-:W-:-:S02]  /*c760*/  FMNMX R27, R13, R27, !PT ;  /* 0x0000001b0d1b7209 */ /* 0x000fc40007800000 */
[----:B------:R-:W-:Y:S01]  /*c770*/  FMNMX R23, R25, R23, !PT ;  /* 0x0000001719177209 */ /* 0x000fe20007800000 */
[----:B------:R-:W0:Y:S04]  /*c780*/  SHFL.BFLY PT, R31, R30, 0x2, 0x1f ;  /* 0x0c401f001e1f7f89 */ /* 0x000e2800000e0000 */
[----:B------:R-:W1:Y:S04]  /*c790*/  SHFL.BFLY PT, R29, R28, 0x2, 0x1f ;  /* 0x0c401f001c1d7f89 */ /* 0x000e6800000e0000 */
[----:B------:R-:W2:Y:S04]  /*c7a0*/  SHFL.BFLY PT, R17, R27, 0x2, 0x1f ;  /* 0x0c401f001b117f89 */ /* 0x000ea800000e0000 */
[----:B------:R-:W3:Y:S01]  /*c7b0*/  SHFL.BFLY PT, R22, R23, 0x2, 0x1f ;  /* 0x0c401f0017167f89 */ /* 0x000ee200000e0000 */
[----:B0-----:R-:W-:-:S02]  /*c7c0*/  FMNMX R31, R30, R31, !PT ;  /* 0x0000001f1e1f7209 */ /* 0x001fc40007800000 */
[----:B-1----:R-:W-:Y:S02]  /*c7d0*/  FMNMX R29, R28, R29, !PT ;  /* 0x0000001d1c1d7209 */ /* 0x002fe40007800000 */
[----:B--2---:R-:W-:Y:S02]  /*c7e0*/  FMNMX R17, R27, R17, !PT ;  /* 0x000000111b117209 */ /* 0x004fe40007800000 */
[----:B---3--:R-:W-:Y:S01]  /*c7f0*/  FMNMX R22, R23, R22, !PT ;  /* 0x0000001617167209 */ /* 0x008fe20007800000 */
[----:B------:R-:W0:Y:S04]  /*c800*/  SHFL.BFLY PT, R27, R29, 0x1, 0x1f ;  /* 0x0c201f001d1b7f89 */ /* 0x000e2800000e0000 */
[----:B------:R-:W1:Y:S04]  /*c810*/  SHFL.BFLY PT, R23, R31, 0x1, 0x1f ;  /* 0x0c201f001f177f89 */ /* 0x000e6800000e0000 */
[----:B------:R-:W2:Y:S04]  /*c820*/  SHFL.BFLY PT, R28, R17, 0x1, 0x1f ;  /* 0x0c201f00111c7f89 */ /* 0x000ea800000e0000 */
[----:B------:R-:W3:Y:S01]  /*c830*/  SHFL.BFLY PT, R30, R22, 0x1, 0x1f ;  /* 0x0c201f00161e7f89 */ /* 0x000ee200000e0000 */
[----:B------:R-:W-:Y:S01]  /*c840*/  BSSY B0, `(.L_x_1) ;  /* 0x000000b000007945 */ /* 0x000fe20003800000 */
[----:B0-----:R-:W-:-:S02]  /*c850*/  FMNMX R27, R29, R27, !PT ;  /* 0x0000001b1d1b7209 */ /* 0x001fc40007800000 */
[----:B-1----:R-:W-:Y:S02]  /*c860*/  FMNMX R23, R31, R23, !PT ;  /* 0x000000171f177209 */ /* 0x002fe40007800000 */
[----:B--2---:R-:W-:Y:S02]  /*c870*/  FMNMX R28, R17, R28, !PT ;  /* 0x0000001c111c7209 */ /* 0x004fe40007800000 */
[----:B---3--:R-:W-:Y:S01]  /*c880*/  FMNMX R30, R22, R30, !PT ;  /* 0x0000001e161e7209 */ /* 0x008fe20007800000 */
[----:B------:R-:W-:Y:S06]  /*c890*/  BAR.SYNC.DEFER_BLOCKING 0x0 ;  /* 0x0000000000007b1d */ /* 0x000fec0000010000 */
[----:B------:R-:W-:Y:S05]  /*c8a0*/  @P0 BRA `(.L_x_2) ;  /* 0x0000000000100947 */ /* 0x000fea0003800000 */
[----:B------:R-:W2:Y:S04]  /*c8b0*/  LDL R33, [R1+0xa0] ;  /* 0x0000a00001217983 */ /* 0x000ea80000100800 */
[----:B------:R-:W3:Y:S04]  /*c8c0*/  LDL R32, [R1+0x9c] ;  /* 0x00009c0001207983 */ /* 0x000ee80000100800 */
[----:B--2---:R0:W-:Y:S04]  /*c8d0*/  STS [R33], R23 ;  /* 0x0000001721007388 */ /* 0x0041e80000000800 */
[----:B---3--:R0:W-:Y:S02]  /*c8e0*/  STS [R32], R27 ;  /* 0x0000001b20007388 */ /* 0x0081e40000000800 */
.L_x_2:
[----:B------:R-:W-:Y:S05]  /*c8f0*/  BSYNC B0 ;  /* 0x0000000000007941 */ /* 0x000fea0003800000 */
.L_x_1:
[----:B------:R-:W-:Y:S04]  /*c900*/  BSSY B0, `(.L_x_3) ;  /* 0x0000006000007945 */ /* 0x000fe80003800000 */
[----:B------:R-:W-:Y:S05]  /*c910*/  @P0 BRA `(.L_x_4) ;  /* 0x0000000000100947 */ /* 0x000fea0003800000 */
[----:B------:R-:W2:Y:S04]  /*c920*/  LDL R22, [R1+0x98] ;  /* 0x0000980001167983 */ /* 0x000ea80000100800 */
[----:B------:R-:W3:Y:S04]  /*c930*/  LDL R17, [R1+0x94] ;  /* 0x0000940001117983 */ /* 0x000ee80000100800 */
[----:B--2---:R1:W-:Y:S04]  /*c940*/  STS [R22], R28 ;  /* 0x0000001c16007388 */ /* 0x0043e80000000800 */
[----:B---3--:R1:W-:Y:S02]  /*c950*/  @!P0 STS [R17], R30 ;  /* 0x0000001e11008388 */ /* 0x0083e40000000800 */
.L_x_4:
[----:B------:R-:W-:Y:S05]  /*c960*/  BSYNC B0 ;  /* 0x0000000000007941 */ /* 0x000fea0003800000 */
.L_x_3:
[----:B-1----:R-:W2:Y:S04]  /*c970*/  LDL R28, [R1+0x8c] ;  /* 0x00008c00011c7983 */ /* 0x002ea80000100800 */
[----:B0-----:R-:W3:Y:S04]  /*c980*/  LDL R27, [R1+0x88] ;  /* 0x00008800011b7983 */ /* 0x001ee80000100800 */
[----:B------:R-:W4:Y:S04]  /*c990*/  LDL R23, [R1+0x84] ;  /* 0x0000840001177983 */ /* 0x000f280000100800 */
[----:B------:R-:W4:Y:S04]  /*c9a0*/  LDL.LU R37, [R1+0x48] ;  /* 0x0000480001257983 */ /* 0x000f280000300800 */
[----:B------:R-:W4:Y:S04]  /*c9b0*/  LDL.LU R33, [R1+0x44] ;  /* 0x0000440001217983 */ /* 0x000f280000300800 */
[----:B------:R-:W4:Y:S04]  /*c9c0*/  LDL.LU R35, [R1+0x4c] ;  /* 0x00004c0001237983 */ /* 0x000f280000300800 */
[----:B------:R-:W4:Y:S01]  /*c9d0*/  LDL.LU R34, [R1+0x50] ;  /* 0x0000500001227983 */ /* 0x000f220000300800 */
[----:B------:R-:W0:Y:S01]  /*c9e0*/  S2R R42, SR_TID.X ;  /* 0x00000000002a7919 */ /* 0x000e220000002100 */
[----:B------:R-:W-:Y:S06]  /*c9f0*/  BAR.SYNC.DEFER_BLOCKING 0x0 ;  /* 0x0000000000007b1d */ /* 0x000fec0000010000 */
[----:B------:R-:W1:Y:S01]  /*ca00*/  S2R R29, SR_TID.X ;  /* 0x00000000001d7919 */ /* 0x000e620000002100 */
[----:B0-----:R-:W-:-:S04]  /*ca10*/  LOP3.LUT R42, R42, 0xff, RZ, 0xc0, !PT ;  /* 0x000000ff2a2a7812 */ /* 0x001fc800078ec0ff */
[----:B------:R-:W-:-:S05]  /*ca20*/  LEA R42, R42, UR7, 0x2 ;  /* 0x000000072a2a7c11 */ /* 0x000fca000f8e10ff */
[----:B------:R-:W0:Y:S01]  /*ca30*/  LDS R17, [R42] ;  /* 0x000000002a117984 */ /* 0x000e220000000800 */
[----:B-1----:R-:W-:-:S04]  /*ca40*/  LOP3.LUT R29, R29, 0x1c, RZ, 0xc0, !PT ;  /* 0x0000001c1d1d7812 */ /* 0x002fc800078ec0ff */
[----:B------:R-:W-:Y:S01]  /*ca50*/  LEA R29, R29, UR7, 0x3 ;  /* 0x000000071d1d7c11 */ /* 0x000fe2000f8e18ff */
[----:B0-----:R-:W0:Y:S02]  /*ca60*/  SHFL.BFLY PT, R22, R17, 0x4, 0x1f ;  /* 0x0c801f0011167f89 */ /* 0x001e2400000e0000 */
[----:B0-----:R-:W-:-:S05]  /*ca70*/  FMNMX R22, R17, R22, !PT ;  /* 0x0000001611167209 */ /* 0x001fca0007800000 */
[----:B------:R-:W0:Y:S02]  /*ca80*/  SHFL.BFLY PT, R17, R22, 0x2, 0x1f ;  /* 0x0c401f0016117f89 */ /* 0x000e2400000e0000 */
[----:B0-----:R-:W-:-:S05]  /*ca90*/  FMNMX R17, R22, R17, !PT ;  /* 0x0000001116117209 */ /* 0x001fca0007800000 */
[----:B------:R-:W0:Y:S02]  /*caa0*/  SHFL.BFLY PT, R22, R17, 0x1, 0x1f ;  /* 0x0c201f0011167f89 */ /* 0x000e2400000e0000 */
[----:B0-----:R-:W-:-:S05]  /*cab0*/  FMNMX R22, R17, R22, !PT ;  /* 0x0000001611167209 */ /* 0x001fca0007800000 */
[----:B------:R-:W-:Y:S01]  /*cac0*/  @!P1 STS [R42], R22 ;  /* 0x000000162a009388 */ /* 0x000fe20000000800 */
[----:B------:R-:W-:Y:S06]  /*cad0*/  BAR.SYNC.DEFER_BLOCKING 0x0 ;  /* 0x0000000000007b1d */ /* 0x000fec0000010000 */
[----:B------:R-:W0:Y:S04]  /*cae0*/  LDS R17, [R29] ;  /* 0x000000001d117984 */ /* 0x000e280000000800 */
[----:B--2---:R-:W1:Y:S04]  /*caf0*/  LDS R114, [R28] ;  /* 0x000000001c727984 */ /* 0x004e680000000800 */
[----:B---3--:R-:W2:Y:S04]  /*cb00*/  LDS R112, [R27] ;  /* 0x000000001b707984 */ /* 0x008ea80000000800 */
[----:B----4-:R-:W3:Y:S01]  /*cb10*/  LDS R110, [R23] ;  /* 0x00000000176e7984 */ /* 0x010ee20000000800 */
[----:B0-----:R-:W-:-:S05]  /*cb20*/  FMNMX R36, R17, R37, !PT ;  /* 0x0000002511247209 */ /* 0x001fca0007800000 */
[--C-:B------:R-:W-:Y:S01]  /*cb30*/  FADD R14, R14, -R36.reuse ;  /* 0x800000240e0e7221 */ /* 0x100fe20000000000 */
[--C-:B------:R-:W-:Y:S01]  /*cb40*/  FADD R17, R5, -R36.reuse ;  /* 0x8000002405117221 */ /* 0x100fe20000000000 */
[--C-:B------:R-:W-:Y:S02]  /*cb50*/  FADD R26, R26, -R36.reuse ;  /* 0x800000241a1a7221 */ /* 0x100fe40000000000 */
[----:B------:R-:W-:Y:S01]  /*cb60*/  FMUL R14, R14, 1.4426950216293334961 ;  /* 0x3fb8aa3b0e0e7820 */ /* 0x000fe20000400000 */
[----:B------:R-:W-:Y:S01]  /*cb70*/  FMUL R17, R17, 1.4426950216293334961 ;  /* 0x3fb8aa3b11117820 */ /* 0x000fe20000400000 */
[----:B------:R-:W-:Y:S02]  /*cb80*/  FADD R19, R19, -R36 ;  /* 0x8000002413137221 */ /* 0x000fe40000000000 */
[----:B------:R0:W-:Y:S01]  /*cb90*/  MUFU.EX2 R5, R14 ;  /* 0x0000000e00057308 */ /* 0x0001e20000000800 */
[----:B-1----:R-:W-:Y:S02]  /*cba0*/  FMNMX R114, R114, R33, !PT ;  /* 0x0000002172727209 */ /* 0x002fe40007800000 */
[----:B--2---:R-:W-:-:S03]  /*cbb0*/  FMNMX R112, R112, R35, !PT ;  /* 0x0000002370707209 */ /* 0x004fc60007800000 */
[--C-:B------:R-:W-:Y:S01]  /*cbc0*/  FADD R16, R16, -R114.reuse ;  /* 0x8000007210107221 */ /* 0x100fe20000000000 */
[--C-:B------:R-:W-:Y:S01]  /*cbd0*/  FADD R18, R18, -R114.reuse ;  /* 0x8000007212127221 */ /* 0x100fe20000000000 */
[--C-:B------:R-:W-:Y:S01]  /*cbe0*/  FADD R21, R21, -R114.reuse ;  /* 0x8000007215157221 */ /* 0x100fe20000000000 */
[----:B------:R-:W-:Y:S01]  /*cbf0*/  FADD R12, R12, -R114 ;  /* 0x800000720c0c7221 */ /* 0x000fe20000000000 */
[----:B------:R-:W-:Y:S01]  /*cc00*/  FADD R22, R20, -R112 ;  /* 0x8000007014167221 */ /* 0x000fe20000000000 */
[----:B------:R-:W-:Y:S01]  /*cc10*/  FMUL R16, R16, 1.4426950216293334961 ;  /* 0x3fb8aa3b10107820 */ /* 0x000fe20000400000 */
[----:B------:R-:W-:Y:S01]  /*cc20*/  FMUL R18, R18, 1.4426950216293334961 ;  /* 0x3fb8aa3b12127820 */ /* 0x000fe20000400000 */
[----:B------:R-:W-:Y:S01]  /*cc30*/  FMUL R21, R21, 1.4426950216293334961 ;  /* 0x3fb8aa3b15157820 */ /* 0x000fe20000400000 */
[----:B------:R-:W-:Y:S01]  /*cc40*/  FMUL R22, R22, 1.4426950216293334961 ;  /* 0x3fb8aa3b16167820 */ /* 0x000fe20000400000 */
[----:B0-----:R-:W-:Y:S01]  /*cc50*/  FMUL R14, R26, 1.4426950216293334961 ;  /* 0x3fb8aa3b1a0e7820 */ /* 0x001fe20000400000 */
[----:B------:R-:W-:Y:S01]  /*cc60*/  FMUL R12, R12, 1.4426950216293334961 ;  /* 0x3fb8aa3b0c0c7820 */ /* 0x000fe20000400000 */
[----:B------:R0:W-:Y:S01]  /*cc70*/  MUFU.EX2 R20, R21 ;  /* 0x0000001500147308 */ /* 0x0001e20000000800 */
[----:B------:R-:W-:Y:S01]  /*cc80*/  FMUL R19, R19, 1.4426950216293334961 ;  /* 0x3fb8aa3b13137820 */ /* 0x000fe20000400000 */
[----:B---3--:R-:W-:-:S06]  /*cc90*/  FMNMX R110, R110, R34, !PT ;  /* 0x000000226e6e7209 */ /* 0x008fcc0007800000 */
[----:B------:R-:W1:Y:S01]  /*cca0*/  MUFU.EX2 R17, R17 ;  /* 0x0000001100117308 */ /* 0x000e620000000800 */
[----:B0-----:R-:W-:-:S07]  /*ccb0*/  FADD R21, R7, -R112 ;  /* 0x8000007007157221 */ /* 0x001fce0000000000 */
[----:B------:R-:W-:Y:S08]  /*ccc0*/  MUFU.EX2 R16, R16 ;  /* 0x0000001000107308 */ /* 0x000ff00000000800 */
[----:B------:R-:W0:Y:S08]  /*ccd0*/  MUFU.EX2 R18, R18 ;  /* 0x0000001200127308 */ /* 0x000e300000000800 */
[----:B------:R2:W-:Y:S01]  /*cce0*/  MUFU.EX2 R7, R22 ;  /* 0x0000001600077308 */ /* 0x0005e20000000800 */
[----:B------:R-:W-:Y:S01]  /*ccf0*/  FADD R4, R4, -R110 ;  /* 0x8000006e04047221 */ /* 0x000fe20000000000 */
[----:B--2---:R-:W-:-:S06]  /*cd00*/  FADD R22, R13, -R112 ;  /* 0x800000700d167221 */ /* 0x004fcc0000000000 */
[----:B------:R-:W2:Y:S01]  /*cd10*/  MUFU.EX2 R14, R14 ;  /* 0x0000000e000e7308 */ /* 0x000ea20000000800 */
[----:B------:R-:W-:-:S07]  /*cd20*/  FMUL R22, R22, 1.4426950216293334961 ;  /* 0x3fb8aa3b16167820 */ /* 0x000fce0000400000 */
[----:B------:R-:W3:Y:S01]  /*cd30*/  MUFU.EX2 R12, R12 ;  /* 0x0000000c000c7308 */ /* 0x000ee20000000800 */
[----:B------:R-:W-:Y:S01]  /*cd40*/  FADD R24, R24, -R112 ;  /* 0x8000007018187221 */ /* 0x000fe20000000000 */
[----:B------:R-:W-:-:S06]  /*cd50*/  FMUL R4, R4, 1.4426950216293334961 ;  /* 0x3fb8aa3b04047820 */ /* 0x000fcc0000400000 */
[----:B------:R-:W4:Y:S01]  /*cd60*/  MUFU.EX2 R19, R19 ;  /* 0x0000001300137308 */ /* 0x000f220000000800 */
[----:B------:R-:W-:Y:S01]  /*cd70*/  FMUL R21, R21, 1.4426950216293334961 ;  /* 0x3fb8aa3b15157820 */ /* 0x000fe20000400000 */
[----:B------:R-:W-:-:S06]  /*cd80*/  FADD R6, R6, -R110 ;  /* 0x8000006e06067221 */ /* 0x000fcc0000000000 */
[----:B------:R2:W-:Y:S01]  /*cd90*/  MUFU.EX2 R23, R22 ;  /* 0x0000001600177308 */ /* 0x0005e20000000800 */
[----:B-1----:R-:W-:Y:S01]  /*cda0*/  FADD R32, R5, R17 ;  /* 0x0000001105207221 */ /* 0x002fe20000000000 */
[----:B0-----:R-:W-:Y:S01]  /*cdb0*/  FADD R30, R16, R18 ;  /* 0x00000012101e7221 */ /* 0x001fe20000000000 */
[----:B--2---:R-:W-:Y:S01]  /*cdc0*/  FADD R22, R15, -R110 ;  /* 0x8000006e0f167221 */ /* 0x004fe20000000000 */
[----:B------:R-:W-:-:S03]  /*cdd0*/  FMUL R24, R24, 1.4426950216293334961 ;  /* 0x3fb8aa3b18187820 */ /* 0x000fc60000400000 */
[----:B------:R-:W-:Y:S01]  /*cde0*/  FMUL R22, R22, 1.4426950216293334961 ;  /* 0x3fb8aa3b16167820 */ /* 0x000fe20000400000 */
[----:B------:R0:W-:Y:S01]  /*cdf0*/  MUFU.EX2 R15, R4 ;  /* 0x00000004000f7308 */ /* 0x0001e20000000800 */
[----:B------:R-:W-:Y:S01]  /*ce00*/  FADD R25, R25, -R110 ;  /* 0x8000006e19197221 */ /* 0x000fe20000000000 */
[----:B------:R-:W-:Y:S01]  /*ce10*/  FADD R32, R14, R32 ;  /* 0x000000200e207221 */ /* 0x000fe20000000000 */
[----:B---3--:R-:W-:Y:S01]  /*ce20*/  FADD R30, R12, R30 ;  /* 0x0000001e0c1e7221 */ /* 0x008fe20000000000 */
[----:B0-----:R-:W-:-:S04]  /*ce30*/  FMUL R4, R6, 1.4426950216293334961 ;  /* 0x3fb8aa3b06047820 */ /* 0x001fc80000400000 */
[----:B------:R-:W0:Y:S01]  /*ce40*/  MUFU.EX2 R21, R21 ;  /* 0x0000001500157308 */ /* 0x000e220000000800 */
[----:B----4-:R-:W-:Y:S01]  /*ce50*/  FADD R32, R19, R32 ;  /* 0x0000002013207221 */ /* 0x010fe20000000000 */
[----:B------:R-:W-:-:S06]  /*ce60*/  FADD R30, R20, R30 ;  /* 0x0000001e141e7221 */ /* 0x000fcc0000000000 */
[----:B------:R-:W1:Y:S08]  /*ce70*/  MUFU.EX2 R22, R22 ;  /* 0x0000001600167308 */ /* 0x000e700000000800 */
[----:B------:R2:W3:Y:S01]  /*ce80*/  MUFU.EX2 R13, R24 ;  /* 0x00000018000d7308 */ /* 0x0004e20000000800 */
[----:B------:R-:W4:Y:S01]  /*ce90*/  SHFL.BFLY PT, R29, R32, 0x2, 0x1f ;  /* 0x0c401f00201d7f89 */ /* 0x000f2200000e0000 */
[----:B--2---:R-:W-:-:S06]  /*cea0*/  FMUL R24, R25, 1.4426950216293334961 ;  /* 0x3fb8aa3b19187820 */ /* 0x004fcc0000400000 */
[----:B------:R-:W2:Y:S01]  /*ceb0*/  MUFU.EX2 R4, R4 ;  /* 0x0000000400047308 */ /* 0x000ea20000000800 */
[----:B------:R-:W4:Y:S07]  /*cec0*/  SHFL.BFLY PT, R31, R30, 0x2, 0x1f ;  /* 0x0c401f001e1f7f89 */ /* 0x000f2e00000e0000 */
[----:B------:R-:W4:Y:S01]  /*ced0*/  MUFU.EX2 R24, R24 ;  /* 0x0000001800187308 */ /* 0x000f220000000800 */
[----:B0-----:R-:W-:Y:S01]  /*cee0*/  FADD R25, R7, R21 ;  /* 0x0000001507197221 */ /* 0x001fe20000000000 */
[----:B-1----:R-:W-:-:S03]  /*cef0*/  FADD R26, R15, R22 ;  /* 0x000000160f1a7221 */ /* 0x002fc60000000000 */
[----:B---3--:R-:W-:Y:S01]  /*cf00*/  FADD R25, R13, R25 ;  /* 0x000000190d197221 */ /* 0x008fe20000000000 */
[----:B--2---:R-:W-:-:S03]  /*cf10*/  FADD R26, R4, R26 ;  /* 0x0000001a041a7221 */ /* 0x004fc60000000000 */
[----:B------:R-:W-:Y:S01]  /*cf20*/  FADD R25, R23, R25 ;  /* 0x0000001917197221 */ /* 0x000fe20000000000 */
[----:B----4-:R-:W-:-:S04]  /*cf30*/  FADD R26, R24, R26 ;  /* 0x0000001a181a7221 */ /* 0x010fc80000000000 */
[----:B------:R-:W0:Y:S01]  /*cf40*/  SHFL.BFLY PT, R27, R25, 0x2, 0x1f ;  /* 0x0c401f00191b7f89 */ /* 0x000e2200000e0000 */
[----:B------:R-:W-:-:S03]  /*cf50*/  FADD R29, R32, R29 ;  /* 0x0000001d201d7221 */ /* 0x000fc60000000000 */
[----:B------:R-:W1:Y:S01]  /*cf60*/  SHFL.BFLY PT, R28, R26, 0x2, 0x1f ;  /* 0x0c401f001a1c7f89 */ /* 0x000e6200000e0000 */
[----:B------:R-:W-:Y:S01]  /*cf70*/  FADD R31, R30, R31 ;  /* 0x0000001f1e1f7221 */ /* 0x000fe20000000000 */
[----:B------:R-:W-:Y:S02]  /*cf80*/  FADD R33, -R114, R33 ;  /* 0x0000002172217221 */ /* 0x000fe40000000100 */
[----:B------:R-:W2:Y:S01]  /*cf90*/  SHFL.BFLY PT, R30, R29, 0x1, 0x1f ;  /* 0x0c201f001d1e7f89 */ /* 0x000ea200000e0000 */
[----:B------:R-:W-:-:S03]  /*cfa0*/  FADD R6, -R36, R37 ;  /* 0x0000002524067221 */ /* 0x000fc60000000100 */
[----:B------:R-:W3:Y:S01]  /*cfb0*/  SHFL.BFLY PT, R32, R31, 0x1, 0x1f ;  /* 0x0c201f001f207f89 */ /* 0x000ee200000e0000 */
[----:B------:R-:W-:Y:S01]  /*cfc0*/  FMUL R100, R33, 1.4426950216293334961 ;  /* 0x3fb8aa3b21647820 */ /* 0x000fe20000400000 */
[----:B------:R-:W-:Y:S01]  /*cfd0*/  FADD R33, -R112, R35 ;  /* 0x0000002370217221 */ /* 0x000fe20000000100 */
[----:B------:R-:W-:Y:S01]  /*cfe0*/  FADD R34, -R110, R34 ;  /* 0x000000226e227221 */ /* 0x000fe20000000100 */
[----:B------:R4:W-:Y:S01]  /*cff0*/  STL [R1+0x14], R36 ;  /* 0x0000142401007387 */ /* 0x0009e20000100800 */
[----:B------:R-:W-:Y:S01]  /*d000*/  FMUL R6, R6, 1.4426950216293334961 ;  /* 0x3fb8aa3b06067820 */ /* 0x000fe20000400000 */
[----:B------:R-:W-:Y:S01]  /*d010*/  FMUL R33, R33, 1.4426950216293334961 ;  /* 0x3fb8aa3b21217820 */ /* 0x000fe20000400000 */
[----:B------:R-:W-:Y:S01]  /*d020*/  FMUL R34, R34, 1.4426950216293334961 ;  /* 0x3fb8aa3b22227820 */ /* 0x000fe20000400000 */
[----:B------:R-:W2:Y:S01]  /*d030*/  MUFU.EX2 R100, R100 ;  /* 0x0000006400647308 */ /* 0x000ea20000000800 */
[----:B0-----:R-:W-:-:S07]  /*d040*/  FADD R27, R25, R27 ;  /* 0x0000001b191b7221 */ /* 0x001fce0000000000 */
[----:B------:R-:W0:Y:S01]  /*d050*/  MUFU.EX2 R6, R6 ;  /* 0x0000000600067308 */ /* 0x000e220000000800 */
[----:B-1----:R-:W-:-:S07]  /*d060*/  FADD R28, R26, R28 ;  /* 0x0000001c1a1c7221 */ /* 0x002fce0000000000 */
[----:B------:R4:W1:Y:S08]  /*d070*/  MUFU.EX2 R99, R33 ;  /* 0x0000002100637308 */ /* 0x0008700000000800 */
[----:B------:R4:W0:Y:S01]  /*d080*/  MUFU.EX2 R98, R34 ;  /* 0x0000002200627308 */ /* 0x0008220000000800 */
[----:B------:R4:W0:Y:S01]  /*d090*/  SHFL.BFLY PT, R25, R27, 0x1, 0x1f ;  /* 0x0c201f001b197f89 */ /* 0x00082200000e0000 */
[----:B------:R-:W-:Y:S03]  /*d0a0*/  BSSY B0, `(.L_x_5) ;  /* 0x000000a000007945 */ /* 0x000fe60003800000 */
[----:B------:R4:W0:Y:S01]  /*d0b0*/  SHFL.BFLY PT, R26, R28, 0x1, 0x1f ;  /* 0x0c201f001c1a7f89 */ /* 0x00082200000e0000 */
[----:B--2---:R-:W-:Y:S01]  /*d0c0*/  FADD R30, R29, R30 ;  /* 0x0000001e1d1e7221 */ /* 0x004fe20000000000 */
[----:B---3--:R-:W-:Y:S01]  /*d0d0*/  FADD R32, R31, R32 ;  /* 0x000000201f207221 */ /* 0x008fe20000000000 */
[----:B------:R-:W-:Y:S06]  /*d0e0*/  BAR.SYNC.DEFER_BLOCKING 0x0 ;  /* 0x0000000000007b1d */ /* 0x000fec0000010000 */
[----:B-1----:R-:W-:Y:S05]  /*d0f0*/  @P0 BRA `(.L_x_6) ;  /* 0x0000000000100947 */ /* 0x002fea0003800000 */
[----:B----4-:R-:W2:Y:S04]  /*d100*/  LDL R36, [R1+0xa0] ;  /* 0x0000a00001247983 */ /* 0x010ea80000100800 */
[----:B------:R-:W3:Y:S04]  /*d110*/  LDL R35, [R1+0x9c] ;  /* 0x00009c0001237983 */ /* 0x000ee80000100800 */
[----:B--2---:R1:W-:Y:S04]  /*d120*/  STS [R36], R30 ;  /* 0x0000001e24007388 */ /* 0x0043e80000000800 */
[----:B---3--:R1:W-:Y:S02]  /*d130*/  STS [R35], R32 ;  /* 0x0000002023007388 */ /* 0x0083e40000000800 */
.L_x_6:
[----:B------:R-:W-:Y:S05]  /*d140*/  BSYNC B0 ;  /* 0x0000000000007941 */ /* 0x000fea0003800000 */
.L_x_5:
[----:B------:R-:W-:Y:S01]  /*d150*/  BSSY B0, `(.L_x_7) ;  /* 0x0000008000007945 */ /* 0x000fe20003800000 */
[----:B0-----:R-:W-:Y:S01]  /*d160*/  FADD R25, R27, R25 ;  /* 0x000000191b197221 */ /* 0x001fe20000000000 */
[----:B------:R-:W-:Y:S02]  /*d170*/  FADD R26, R28, R26 ;  /* 0x0000001a1c1a7221 */ /* 0x000fe40000000000 */
[----:B------:R-:W-:Y:S05]  /*d180*/  @P0 BRA `(.L_x_8) ;  /* 0x0000000000100947 */ /* 0x000fea0003800000 */
[----:B-1----:R-:W2:Y:S04]  /*d190*/  LDL R30, [R1+0x98] ;  /* 0x00009800011e7983 */ /* 0x002ea80000100800 */
[----:B------:R-:W3:Y:S04]  /*d1a0*/  LDL R29, [R1+0x94] ;  /* 0x00009400011d7983 */ /* 0x000ee80000100800 */
[----:B--2---:R0:W-:Y:S04]  /*d1b0*/  STS [R30], R25 ;  /* 0x000000191e007388 */ /* 0x0041e80000000800 */
[----:B---3--:R0:W-:Y:S02]  /*d1c0*/  @!P0 STS [R29], R26 ;  /* 0x0000001a1d008388 */ /* 0x0081e40000000800 */
.L_x_8:
[----:B------:R-:W-:Y:S05]  /*d1d0*/  BSYNC B0 ;  /* 0x0000000000007941 */ /* 0x000fea0003800000 */
.L_x_7:
[----:B----4-:R-:W2:Y:S04]  /*d1e0*/  LDL R28, [R1+0x460] ;  /* 0x00046000011c7983 */ /* 0x010ea80000100800 */
[----:B------:R-:W3:Y:S04]  /*d1f0*/  LDL R31, [R1+0x45c] ;  /* 0x00045c00011f7983 */ /* 0x000ee80000100800 */
[----:B------:R-:W4:Y:S04]  /*d200*/  LDL R27, [R1+0x468] ;  /* 0x00046800011b7983 */ /* 0x000f280000100800 */
[----:B01----:R-:W4:Y:S04]  /*d210*/  LDL R30, [R1+0x470] ;  /* 0x00047000011e7983 */ /* 0x003f280000100800 */
[----:B------:R-:W4:Y:S04]  /*d220*/  LDL R35, [R1+0x464] ;  /* 0x0004640001237983 */ /* 0x000f280000100800 */
[----:B------:R-:W4:Y:S04]  /*d230*/  LDL R41, [R1+0x478] ;  /* 0x0004780001297983 */ /* 0x000f280000100800 */
[----:B------:R-:W4:Y:S04]  /*d240*/  LDL R40, [R1+0x46c] ;  /* 0x00046c0001287983 */ /* 0x000f280000100800 */
[----:B------:R-:W4:Y:S01]  /*d250*/  LDL R38, [R1+0x474] ;  /* 0x0004740001267983 */ /* 0x000f220000100800 */
[----:B------:R-:W-:Y:S06]  /*d260*/  BAR.SYNC.DEFER_BLOCKING 0x0 ;  /* 0x0000000000007b1d */ /* 0x000fec0000010000 */
[----:B------:R-:W4:Y:S04]  /*d270*/  LDL R39, [R1+0x480] ;  /* 0x0004800001277983 */ /* 0x000f280000100800 */
[----:B------:R-:W4:Y:S04]  /*d280*/  LDL R33, [R1+0x488] ;  /* 0x0004880001217983 */ /* 0x000f280000100800 */
[----:B------:R-:W4:Y:S04]  /*d290*/  LDL R32, [R1+0x47c] ;  /* 0x00047c0001207983 */ /* 0x000f280000100800 */
[----:B------:R-:W0:Y:S04]  /*d2a0*/  LDS R25, [R42] ;  /* 0x000000002a197984 */ /* 0x000e280000000800 */
[----:B0-----:R-:W0:Y:S02]  /*d2b0*/  SHFL.BFLY PT, R26, R25, 0x4, 0x1f ;  /* 0x0c801f00191a7f89 */ /* 0x001e2400000e0000 */
[----:B0-----:R-:W-:-:S05]  /*d2c0*/  FADD R25, R25, R26 ;  /* 0x0000001a19197221 */ /* 0x001fca0000000000 */
[----:B------:R-:W0:Y:S02]  /*d2d0*/  SHFL.BFLY PT, R26, R25, 0x2, 0x1f ;  /* 0x0c401f00191a7f89 */ /* 0x000e2400000e0000 */
[----:B0-----:R-:W-:-:S05]  /*d2e0*/  FADD R25, R25, R26 ;  /* 0x0000001a19197221 */ /* 0x001fca0000000000 */
[----:B------:R-:W0:Y:S04]  /*d2f0*/  SHFL.BFLY PT, R26, R25, 0x1, 0x1f ;  /* 0x0c201f00191a7f89 */ /* 0x000e2800000e0000 */
[----:B-----5:R-:W-:Y:S04]  /*d300*/  STL [R1+0x914], R3 ;  /* 0x0009140301007387 */ /* 0x020fe80000100800 */
[----:B------:R-:W-:Y:S04]  /*d310*/  STL [R1+0x910], R8 ;  /* 0x0009100801007387 */ /* 0x000fe80000100800 */
[----:B------:R-:W-:Y:S04]  /*d320*/  STL [R1+0x90c], R9 ;  /* 0x00090c0901007387 */ /* 0x000fe80000100800 */
[----:B------:R-:W-:Y:S04]  /*d330*/  STL [R1+0x908], R100 ;  /* 0x0009086401007387 */ /* 0x000fe80000100800 */
[----:B------:R-:W-:Y:S01]  /*d340*/  STL [R1+0x904], R10 ;  /* 0x0009040a01007387 */ /* 0x000fe20000100800 */
[----:B0-----:R-:W-:-:S03]  /*d350*/  FADD R25, R25, R26 ;  /* 0x0000001a19197221 */ /* 0x001fc60000000000 */
[----:B------:R-:W-:Y:S04]  /*d360*/  STL [R1+0x900], R11 ;  /* 0x0009000b01007387 */ /* 0x000fe80000100800 */
[----:B------:R0:W-:Y:S04]  /*d370*/  @!P1 STS [R42], R25 ;  /* 0x000000192a009388 */ /* 0x0001e80000000800 */
[----:B------:R-:W-:Y:S04]  /*d380*/  STL [R1+0x8fc], R76 ;  /* 0x0008fc4c01007387 */ /* 0x000fe80000100800 */
[----:B------:R1:W-:Y:S04]  /*d390*/  STL [R1+0x8f8], R77 ;  /* 0x0008f84d01007387 */ /* 0x0003e80000100800 */
[----:B------:R-:W-:Y:S04]  /*d3a0*/  STL [R1+0x8f4], R78 ;  /* 0x0008f44e01007387 */ /* 0x000fe80000100800 */
[----:B------:R-:W-:Y:S04]  /*d3b0*/  STL [R1+0x8f0], R79 ;  /* 0x0008f04f01007387 */ /* 0x000fe80000100800 */
[----:B------:R-:W-:Y:S04]  /*d3c0*/  STL [R1+0x8ec], R84 ;  /* 0x0008ec5401007387 */ /* 0x000fe80000100800 */
[----:B------:R-:W-:Y:S04]  /*d3d0*/  STL [R1+0x8e8], R85 ;  /* 0x0008e85501007387 */ /* 0x000fe80000100800 */
[----:B------:R-:W-:Y:S04]  /*d3e0*/  STL [R1+0x8e4], R86 ;  /* 0x0008e45601007387 */ /* 0x000fe80000100800 */
[----:B------:R-:W-:Y:S04]  /*d3f0*/  STL [R1+0x8e0], R87 ;  /* 0x0008e05701007387 */ /* 0x000fe80000100800 */
[----:B------:R-:W-:Y:S04]  /*d400*/  STL [R1+0x8dc], R80 ;  /* 0x0008dc5001007387 */ /* 0x000fe80000100800 */
[----:B------:R-:W-:Y:S01]  /*d410*/  STL [R1+0x8d8], R81 ;  /* 0x0008d85101007387 */ /* 0x000fe20000100800 */
[----:B------:R-:W-:-:S03]  /*d420*/  USHF.R.S32.HI UR8, URZ, 0x1f, UR5 ;  /* 0x0000001f3f087899 */ /* 0x000fc60008011405 */
[----:B------:R-:W-:Y:S04]  /*d430*/  STL [R1+0x8d4], R82 ;  /* 0x0008d45201007387 */ /* 0x000fe80000100800 */
[----:B------:R-:W-:Y:S04]  /*d440*/  STL [R1+0x8d0], R83 ;  /* 0x0008d05301007387 */ /* 0x000fe80000100800 */
[----:B------:R-:W-:Y:S04]  /*d450*/  STL [R1+0x8cc], R64 ;  /* 0x0008cc4001007387 */ /* 0x000fe80000100800 */
[----:B------:R-:W-:Y:S04]  /*d460*/  STL [R1+0x8c8], R99 ;  /* 0x0008c86301007387 */ /* 0x000fe80000100800 */
[----:B------:R-:W-:Y:S04]  /*d470*/  STL [R1+0x8c4], R65 ;  /* 0x0008c44101007387 */ /* 0x000fe80000100800 */
        /* <DEDUP_REMOVED lines=11> */
[----:B--2---:R-:W-:-:S04]  /*d530*/  IADD3 R28, P2, R28, UR5, RZ ;  /* 0x000000051c1c7c10 */ /* 0x004fc8000ff5e0ff */
[----:B---3--:R-:W-:Y:S01]  /*d540*/  IADD3.X R29, R31, UR8, RZ, P2, !PT ;  /* 0x000000081f1d7c10 */ /* 0x008fe200097fe4ff */
[----:B------:R-:W-:Y:S01]  /*d550*/  BAR.SYNC.DEFER_BLOCKING 0x0 ;  /* 0x0000000000007b1d */ /* 0x000fe20000010000 */
[----:B----4-:R-:W-:Y:S02]  /*d560*/  IADD3 R26, P3, R27, UR5, RZ ;  /* 0x000000051b1a7c10 */ /* 0x010fe4000ff7e0ff */
[----:B------:R-:W-:-:S03]  /*d570*/  IADD3 R30, P2, R30, UR5, RZ ;  /* 0x000000051e1e7c10 */ /* 0x000fc6000ff5e0ff */
[----:B------:R-:W-:Y:S01]  /*d580*/  STL [R1+0x894], R60 ;  /* 0x0008943c01007387 */ /* 0x000fe20000100800 */
[----:B------:R-:W-:-:S03]  /*d590*/  IADD3.X R27, R35, UR8, RZ, P3, !PT ;  /* 0x00000008231b7c10 */ /* 0x000fc60009ffe4ff */
[----:B------:R-:W-:Y:S04]  /*d5a0*/  STL [R1+0x890], R61 ;  /* 0x0008903d01007387 */ /* 0x000fe80000100800 */
[----:B------:R-:W-:Y:S01]  /*d5b0*/  STL [R1+0x88c], R62 ;  /* 0x00088c3e01007387 */ /* 0x000fe20000100800 */
[----:B------:R-:W-:-:S03]  /*d5c0*/  IADD3.X R31, R40, UR8, RZ, P2, !PT ;  /* 0x00000008281f7c10 */ /* 0x000fc600097fe4ff */
[----:B0-----:R0:W2:Y:S04]  /*d5d0*/  LDG.E.U8 R42, desc[UR12][R28.64] ;  /* 0x0000000c1c2a7981 */ /* 0x0010a8000c1e1100 */
[----:B------:R-:W-:Y:S04]  /*d5e0*/  STL [R1+0x888], R63 ;  /* 0x0008883f01007387 */ /* 0x000fe80000100800 */
[----:B-1----:R1:W3:Y:S01]  /*d5f0*/  LDG.E.U8 R77, desc[UR12][R30.64] ;  /* 0x0000000c1e4d7981 */ /* 0x0022e2000c1e1100 */
[----:B0-----:R-:W-:-:S03]  /*d600*/  IADD3 R28, P3, R41, UR5, RZ ;  /* 0x00000005291c7c10 */ /* 0x001fc6000ff7e0ff */
[----:B------:R-:W-:Y:S01]  /*d610*/  STL [R1+0x884], R114 ;  /* 0x0008847201007387 */ /* 0x000fe20000100800 */
[----:B------:R-:W-:-:S03]  /*d620*/  IADD3.X R29, R38, UR8, RZ, P3, !PT ;  /* 0x00000008261d7c10 */ /* 0x000fc60009ffe4ff */
[----:B------:R-:W-:Y:S04]  /*d630*/  STL [R1+0x880], R112 ;  /* 0x0008807001007387 */ /* 0x000fe80000100800 */
[----:B------:R-:W-:Y:S04]  /*d640*/  STL [R1+0x87c], R110 ;  /* 0x00087c6e01007387 */ /* 0x000fe80000100800 */
[----:B------:R0:W-:Y:S04]  /*d650*/  STL [R1+0x878], R0 ;  /* 0x0008780001007387 */ /* 0x0001e80000100800 */
[----:B------:R-:W4:Y:S04]  /*d660*/  LDL R8, [R1+0x490] ;  /* 0x0004900001087983 */ /* 0x000f280000100800 */
[----:B------:R-:W2:Y:S04]  /*d670*/  LDG.E.U8 R98, desc[UR12][R28.64] ;  /* 0x0000000c1c627981 */ /* 0x000ea8000c1e1100 */
[----:B------:R-:W2:Y:S04]  /*d680*/  LDL R34, [R1+0x48c] ;  /* 0x00048c0001227983 */ /* 0x000ea80000100800 */
[----:B------:R-:W2:Y:S04]  /*d690*/  LDL R37, [R1+0x484] ;  /* 0x0004840001257983 */ /* 0x000ea80000100800 */
[----:B------:R-:W2:Y:S04]  /*d6a0*/  LDL R36, [R1+0x498] ;  /* 0x0004980001247983 */ /* 0x000ea80000100800 */
[----:B------:R-:W2:Y:S04]  /*d6b0*/  LDL R25, [R1+0x494] ;  /* 0x0004940001197983 */ /* 0x000ea80000100800 */
[----:B------:R-:W2:Y:S04]  /*d6c0*/  LDL R35, [R1+0x4a0] ;  /* 0x0004a00001237983 */ /* 0x000ea80000100800 */
[----:B------:R-:W2:Y:S04]  /*d6d0*/  LDL R3, [R1+0x49c] ;  /* 0x00049c0001037983 */ /* 0x000ea80000100800 */
[----:B------:R-:W2:Y:S01]  /*d6e0*/  LDL R11, [R1+0x4a8] ;  /* 0x0004a800010b7983 */ /* 0x000ea20000100800 */
[----:B-1----:R-:W-:-:S03]  /*d6f0*/  IADD3 R30, P3, R33, UR5, RZ ;  /* 0x00000005211e7c10 */ /* 0x002fc6000ff7e0ff */
[----:B------:R1:W2:Y:S04]  /*d700*/  LDG.E.U8 R41, desc[UR12][R26.64] ;  /* 0x0000000c1a297981 */ /* 0x0002a8000c1e1100 */
[----:B------:R-:W2:Y:S04]  /*d710*/  LDL R9, [R1+0x4b0] ;  /* 0x0004b00001097983 */ /* 0x000ea80000100800 */
[----:B0-----:R-:W2:Y:S01]  /*d720*/  LDL R0, [R1+0x4a4] ;  /* 0x0004a40001007983 */ /* 0x001ea20000100800 */
[----:B-1----:R-:W-:-:S04]  /*d730*/  IADD3 R26, P2, R39, UR5, RZ ;  /* 0x00000005271a7c10 */ /* 0x002fc8000ff5e0ff */
[----:B------:R-:W-:-:S05]  /*d740*/  IADD3.X R27, R32, UR8, RZ, P2, !PT ;  /* 0x00000008201b7c10 */ /* 0x000fca00097fe4ff */
[----:B------:R0:W2:Y:S04]  /*d750*/  LDG.E.U8 R40, desc[UR12][R26.64] ;  /* 0x0000000c1a287981 */ /* 0x0000a8000c1e1100 */
[----:B---3--:R-:W-:Y:S04]  /*d760*/  STL [R1+0x918], R77 ;  /* 0x0009184d01007387 */ /* 0x008fe80000100800 */
[----:B------:R-:W3:Y:S04]  /*d770*/  LDL R33, [R1+0x4b8] ;  /* 0x0004b80001217983 */ /* 0x000ee80000100800 */
[----:B------:R-:W3:Y:S01]  /*d780*/  LDL R10, [R1+0x4ac] ;  /* 0x0004ac00010a7983 */ /* 0x000ee20000100800 */
[----:B----4-:R-:W-:-:S03]  /*d790*/  IADD3 R28, P2, R8, UR5, RZ ;  /* 0x00000005081c7c10 */ /* 0x010fc6000ff5e0ff */
[----:B--2---:R-:W-:Y:S04]  /*d7a0*/  STL [R1+0x91c], R98 ;  /* 0x00091c6201007387 */ /* 0x004fe80000100800 */
[----:B------:R-:W2:Y:S01]  /*d7b0*/  LDL R8, [R1+0x4b4] ;  /* 0x0004b40001087983 */ /* 0x000ea20000100800 */
[----:B------:R-:W-:Y:S02]  /*d7c0*/  IADD3.X R29, R34, UR8, RZ, P2, !PT ;  /* 0x00000008221d7c10 */ /* 0x000fe400097fe4ff */
[----:B------:R-:W-:Y:S01]  /*d7d0*/  IADD3.X R31, R37, UR8, RZ, P3, !PT ;  /* 0x00000008251f7c10 */ /* 0x000fe20009ffe4ff */
[----:B------:R-:W4:Y:S04]  /*d7e0*/  LDL R32, [R1+0x4c0] ;  /* 0x0004c00001207983 */ /* 0x000f280000100800 */
[----:B------:R-:W4:Y:S01]  /*d7f0*/  LDG.E.U8 R78, desc[UR12][R28.64] ;  /* 0x0000000c1c4e7981 */ /* 0x000f22000c1e1100 */
[----:B0-----:R-:W-:-:S03]  /*d800*/  IADD3 R26, P3, R36, UR5, RZ ;  /* 0x00000005241a7c10 */ /* 0x001fc6000ff7e0ff */
[----:B------:R0:W4:Y:S01]  /*d810*/  LDG.E.U8 R38, desc[UR12][R30.64] ;  /* 0x0000000c1e267981 */ /* 0x000122000c1e1100 */
[----:B------:R-:W-:-:S03]  /*d820*/  IADD3.X R27, R25, UR8, RZ, P3, !PT ;  /* 0x00000008191b7c10 */ /* 0x000fc60009ffe4ff */
[----:B------:R-:W4:Y:S04]  /*d830*/  LDL R36, [R1+0x4c8] ;  /* 0x0004c80001247983 */ /* 0x000f280000100800 */
[----:B------:R1:W4:Y:S01]  /*d840*/  LDG.E.U8 R67, desc[UR12][R26.64] ;  /* 0x0000000c1a437981 */ /* 0x000322000c1e1100 */
[----:B0-----:R-:W-:Y:S02]  /*d850*/  IADD3 R30, P2, R35, UR5, RZ ;  /* 0x00000005231e7c10 */ /* 0x001fe4000ff5e0ff */
[----:B------:R-:W-:Y:S01]  /*d860*/  IADD3 R28, P3, R11, UR5, RZ ;  /* 0x000000050b1c7c10 */ /* 0x000fe2000ff7e0ff */
[----:B------:R-:W4:Y:S01]  /*d870*/  LDL R34, [R1+0x4bc] ;  /* 0x0004bc0001227983 */ /* 0x000f220000100800 */
[----:B------:R-:W-:-:S03]  /*d880*/  IADD3.X R31, R3, UR8, RZ, P2, !PT ;  /* 0x00000008031f7c10 */ /* 0x000fc600097fe4ff */
[----:B------:R-:W4:Y:S01]  /*d890*/  LDL R35, [R1+0x4d0] ;  /* 0x0004d00001237983 */ /* 0x000f220000100800 */
[----:B-1----:R-:W-:-:S03]  /*d8a0*/  IADD3 R26, P2, R9, UR5, RZ ;  /* 0x00000005091a7c10 */ /* 0x002fc6000ff5e0ff */
[----:B------:R3:W4:Y:S01]  /*d8b0*/  LDG.E.U8 R39, desc[UR12][R30.64] ;  /* 0x0000000c1e277981 */ /* 0x000722000c1e1100 */
[----:B------:R-:W-:-:S03]  /*d8c0*/  IADD3.X R29, R0, UR8, RZ, P3, !PT ;  /* 0x00000008001d7c10 */ /* 0x000fc60009ffe4ff */
[----:B------:R-:W-:Y:S04]  /*d8d0*/  STL [R1+0x6c], R42 ;  /* 0x00006c2a01007387 */ /* 0x000fe80000100800 */
[----:B------:R-:W4:Y:S04]  /*d8e0*/  LDL R25, [R1+0x4c4] ;  /* 0x0004c40001197983 */ /* 0x000f280000100800 */
[----:B------:R-:W4:Y:S01]  /*d8f0*/  LDG.E.U8 R37, desc[UR12][R28.64] ;  /* 0x0000000c1c257981 */ /* 0x000f22000c1e1100 */
[----:B---3--:R-:W-:Y:S02]  /*d900*/  IADD3 R30, P3, R33, UR5, RZ ;  /* 0x00000005211e7c10 */ /* 0x008fe4000ff7e0ff */
[----:B------:R-:W-:-:S05]  /*d910*/  IADD3.X R27, R10, UR8, RZ, P2, !PT ;  /* 0x000000080a1b7c10 */ /* 0x000fca00097fe4ff */
[----:B------:R0:W3:Y:S01]  /*d920*/  LDG.E.U8 R79, desc[UR12][R26.64] ;  /* 0x0000000c1a4f7981 */ /* 0x0000e2000c1e1100 */
[----:B--2---:R-:W-:-:S05]  /*d930*/  IADD3.X R31, R8, UR8, RZ, P3, !PT ;  /* 0x00000008081f7c10 */ /* 0x004fca0009ffe4ff */
[----:B------:R1:W2:Y:S04]  /*d940*/  LDG.E.U8 R72, desc[UR12][R30.64] ;  /* 0x0000000c1e487981 */ /* 0x0002a8000c1e1100 */
[----:B----4-:R-:W-:Y:S04]  /*d950*/  STL [R1+0x920], R78 ;  /* 0x0009204e01007387 */ /* 0x010fe80000100800 */
[----:B------:R-:W-:Y:S04]  /*d960*/  STL [R1+0x68], R41 ;  /* 0x0000682901007387 */ /* 0x000fe80000100800 */
[----:B------:R-:W4:Y:S04]  /*d970*/  LDL R3, [R1+0x4cc] ;  /* 0x0004cc0001037983 */ /* 0x000f280000100800 */
[----:B------:R-:W4:Y:S04]  /*d980*/  LDL R11, [R1+0x4d8] ;  /* 0x0004d800010b7983 */ /* 0x000f280000100800 */
[----:B------:R-:W-:Y:S04]  /*d990*/  STL [R1+0x924], R67 ;  /* 0x0009244301007387 */ /* 0x000fe80000100800 */
[----:B------:R-:W4:Y:S01]  /*d9a0*/  LDL R0, [R1+0x4d4] ;  /* 0x0004d40001007983 */ /* 0x000f220000100800 */
[----:B0-----:R-:W-:-:S02]  /*d9b0*/  IADD3 R26, P3, R36, UR5, RZ ;  /* 0x00000005241a7c10 */ /* 0x001fc4000ff7e0ff */
[----:B------:R-:W-:Y:S01]  /*d9c0*/  IADD3 R28, P2, R32, UR5, RZ ;  /* 0x00000005201c7c10 */ /* 0x000fe2000ff5e0ff */
[----:B------:R-:W4:Y:S04]  /*d9d0*/  LDL R9, [R1+0x4e0] ;  /* 0x0004e00001097983 */ /* 0x000f280000100800 */
[----:B------:R-:W4:Y:S04]  /*d9e0*/  LDL R33, [R1+0x4e8] ;  /* 0x0004e80001217983 */ /* 0x000f280000100800 */
[----:B------:R-:W4:Y:S01]  /*d9f0*/  LDL R10, [R1+0x4dc] ;  /* 0x0004dc00010a7983 */ /* 0x000f220000100800 */
[----:B------:R-:W-:-:S03]  /*da00*/  IADD3.X R27, R25, UR8, RZ, P3, !PT ;  /* 0x00000008191b7c10 */ /* 0x000fc60009ffe4ff */
[----:B------:R-:W4:Y:S01]  /*da10*/  LDL R32, [R1+0x4f0] ;  /* 0x0004f00001207983 */ /* 0x000f220000100800 */
[----:B------:R-:W-:-:S03]  /*da20*/  IADD3.X R29, R34, UR8, RZ, P2, !PT ;  /* 0x00000008221d7c10 */ /* 0x000fc600097fe4ff */
[----:B------:R-:W-:Y:S04]  /*da30*/  STL [R1+0x64], R40 ;  /* 0x0000642801007387 */ /* 0x000fe80000100800 */
[----:B------:R-:W4:Y:S01]  /*da40*/  LDL R8, [R1+0x4e4] ;  /* 0x0004e40001087983 */ /* 0x000f220000100800 */
[----:B-1----:R-:W-:-:S03]  /*da50*/  IADD3 R30, P2, R35, UR5, RZ ;  /* 0x00000005231e7c10 */ /* 0x002fc6000ff5e0ff */
[----:B---3--:R-:W-:Y:S04]  /*da60*/  STL [R1+0x928], R79 ;  /* 0x0009284f01007387 */ /* 0x008fe80000100800 */
[----:B------:R0:W-:Y:S04]  /*da70*/  STL [R1+0x60], R38 ;  /* 0x0000602601007387 */ /* 0x0001e80000100800 */
[----:B------:R-:W3:Y:S04]  /*da80*/  LDL R36, [R1+0x4f8] ;  /* 0x0004f80001247983 */ /* 0x000ee80000100800 */
[----:B------:R-:W3:Y:S04]  /*da90*/  LDL R34, [R1+0x4ec] ;  /* 0x0004ec0001227983 */ /* 0x000ee80000100800 */
[----:B0-----:R0:W3:Y:S04]  /*daa0*/  LDG.E.U8 R38, desc[UR12][R28.64] ;  /* 0x0000000c1c267981 */ /* 0x0010e8000c1e1100 */
[----:B--2---:R1:W-:Y:S04]  /*dab0*/  STL [R1+0x92c], R72 ;  /* 0x00092c4801007387 */ /* 0x0043e80000100800 */
[----:B------:R-:W2:Y:S04]  /*dac0*/  LDL R35, [R1+0x4f4] ;  /* 0x0004f40001237983 */ /* 0x000ea80000100800 */
[----:B------:R-:W2:Y:S04]  /*dad0*/  LDL R25, [R1+0x500] ;  /* 0x0005000001197983 */ /* 0x000ea80000100800 */
[----:B-1----:R1:W3:Y:S01]  /*dae0*/  LDG.E.U8 R72, desc[UR12][R26.64] ;  /* 0x0000000c1a487981 */ /* 0x0022e2000c1e1100 */
[----:B----4-:R-:W-:-:S02]  /*daf0*/  IADD3.X R31, R3, UR8, RZ, P2, !PT ;  /* 0x00000008031f7c10 */ /* 0x010fc400097fe4ff */
[----:B0-----:R-:W-:Y:S01]  /*db00*/  IADD3 R28, P3, R11, UR5, RZ ;  /* 0x000000050b1c7c10 */ /* 0x001fe2000ff7e0ff */
[----:B------:R-:W4:Y:S04]  /*db10*/  LDL R3, [R1+0x4fc] ;  /* 0x0004fc0001037983 */ /* 0x000f280000100800 */
[----:B------:R0:W2:Y:S01]  /*db20*/  LDG.E.U8 R84, desc[UR12][R30.64] ;  /* 0x0000000c1e547981 */ /* 0x0000a2000c1e1100 */
[----:B------:R-:W-:-:S03]  /*db30*/  IADD3.X R29, R0, UR8, RZ, P3, !PT ;  /* 0x00000008001d7c10 */ /* 0x000fc60009ffe4ff */
[----:B------:R-:W4:Y:S04]  /*db40*/  LDL R11, [R1+0x508] ;  /* 0x00050800010b7983 */ /* 0x000f280000100800 */
[----:B------:R0:W4:Y:S01]  /*db50*/  LDG.E.U8 R73, desc[UR12][R28.64] ;  /* 0x0000000c1c497981 */ /* 0x000122000c1e1100 */
[----:B-1----:R-:W-:Y:S02]  /*db60*/  IADD3 R26, P2, R9, UR5, RZ ;  /* 0x00000005091a7c10 */ /* 0x002fe4000ff5e0ff */
[----:B0-----:R-:W-:Y:S02]  /*db70*/  IADD3 R30, P3, R33, UR5, RZ ;  /* 0x00000005211e7c10 */ /* 0x001fe4000ff7e0ff */
[----:B------:R-:W-:Y:S02]  /*db80*/  IADD3.X R27, R10, UR8, RZ, P2, !PT ;  /* 0x000000080a1b7c10 */ /* 0x000fe400097fe4ff */
[----:B------:R-:W-:-:S05]  /*db90*/  IADD3.X R31, R8, UR8, RZ, P3, !PT ;  /* 0x00000008081f7c10 */ /* 0x000fca0009ffe4ff */
[----:B------:R-:W4:Y:S01]  /*dba0*/  LDG.E.U8 R79, desc[UR12][R30.64] ;  /* 0x0000000c1e4f7981 */ /* 0x000f22000c1e1100 */
[----:B------:R-:W-:-:S03]  /*dbb0*/  IADD3 R28, P2, R32, UR5, RZ ;  /* 0x00000005201c7c10 */ /* 0x000fc6000ff5e0ff */
[----:B---3--:R-:W-:Y:S04]  /*dbc0*/  STL [R1+0x930], R72 ;  /* 0x0009304801007387 */ /* 0x008fe80000100800 */
[----:B------:R-:W-:Y:S04]  /*dbd0*/  STL [R1+0x5c], R39 ;  /* 0x00005c2701007387 */ /* 0x000fe80000100800 */
[----:B------:R-:W3:Y:S04]  /*dbe0*/  LDL R0, [R1+0x504] ;  /* 0x0005040001007983 */ /* 0x000ee80000100800 */
[----:B------:R-:W3:Y:S04]  /*dbf0*/  LDL R9, [R1+0x510] ;  /* 0x0005100001097983 */ /* 0x000ee80000100800 */
[----:B------:R0:W-:Y:S04]  /*dc00*/  STL [R1+0x58], R37 ;  /* 0x0000582501007387 */ /* 0x0001e80000100800 */
[----:B--2---:R-:W-:Y:S04]  /*dc10*/  STL [R1+0x934], R84 ;  /* 0x0009345401007387 */ /* 0x004fe80000100800 */
[----:B------:R-:W2:Y:S01]  /*dc20*/  LDL R10, [R1+0x50c] ;  /* 0x00050c00010a7983 */ /* 0x000ea20000100800 */
[----:B------:R-:W-:-:S03]  /*dc30*/  IADD3.X R29, R34, UR8, RZ, P2, !PT ;  /* 0x00000008221d7c10 */ /* 0x000fc600097fe4ff */
[----:B------:R-:W2:Y:S04]  /*dc40*/  LDL R33, [R1+0x518] ;  /* 0x0005180001217983 */ /* 0x000ea80000100800 */
[----:B----4-:R-:W-:Y:S04]  /*dc50*/  STL [R1+0x938], R73 ;  /* 0x0009384901007387 */ /* 0x010fe80000100800 */
[----:B0-----:R0:W4:Y:S04]  /*dc60*/  LDG.E.U8 R37, desc[UR12][R26.64] ;  /* 0x0000000c1a257981 */ /* 0x001128000c1e1100 */
[----:B------:R-:W4:Y:S04]  /*dc70*/  LDL R8, [R1+0x514] ;  /* 0x0005140001087983 */ /* 0x000f280000100800 */
[----:B------:R1:W4:Y:S01]  /*dc80*/  LDG.E.U8 R85, desc[UR12][R28.64] ;  /* 0x0000000c1c557981 */ /* 0x000322000c1e1100 */
[----:B0-----:R-:W-:-:S03]  /*dc90*/  IADD3 R26, P3, R36, UR5, RZ ;  /* 0x00000005241a7c10 */ /* 0x001fc6000ff7e0ff */
[----:B------:R-:W4:Y:S01]  /*dca0*/  LDL R32, [R1+0x520] ;  /* 0x0005200001207983 */ /* 0x000f220000100800 */
[----:B------:R-:W-:Y:S02]  /*dcb0*/  IADD3.X R27, R35, UR8, RZ, P3, !PT ;  /* 0x00000008231b7c10 */ /* 0x000fe40009ffe4ff */
[----:B------:R-:W-:Y:S01]  /*dcc0*/  IADD3 R30, P2, R25, UR5, RZ ;  /* 0x00000005191e7c10 */ /* 0x000fe2000ff5e0ff */
[----:B------:R-:W4:Y:S04]  /*dcd0*/  LDL R34, [R1+0x528] ;  /* 0x0005280001227983 */ /* 0x000f280000100800 */
[----:B------:R0:W4:Y:S01]  /*dce0*/  LDG.E.U8 R74, desc[UR12][R26.64] ;  /* 0x0000000c1a4a7981 */ /* 0x000122000c1e1100 */
[----:B-1----:R-:W-:Y:S02]  /*dcf0*/  IADD3 R28, P3, R11, UR5, RZ ;  /* 0x000000050b1c7c10 */ /* 0x002fe4000ff7e0ff */
[----:B------:R-:W-:Y:S01]  /*dd00*/  IADD3.X R31, R3, UR8, RZ, P2, !PT ;  /* 0x00000008031f7c10 */ /* 0x000fe200097fe4ff */
[----:B------:R-:W-:Y:S04]  /*dd10*/  STL [R1+0x93c], R79 ;  /* 0x00093c4f01007387 */ /* 0x000fe80000100800 */
[----:B------:R1:W-:Y:S04]  /*dd20*/  STL [R1+0x54], R38 ;  /* 0x0000542601007387 */ /* 0x0003e80000100800 */
[----:B------:R-:W4:Y:S04]  /*dd30*/  LDL R25, [R1+0x51c] ;  /* 0x00051c0001197983 */ /* 0x000f280000100800 */
[----:B------:R1:W4:Y:S01]  /*dd40*/  LDG.E.U8 R39, desc[UR12][R30.64] ;  /* 0x0000000c1e277981 */ /* 0x000322000c1e1100 */
[----:B---3--:R-:W-:-:S05]  /*dd50*/  IADD3.X R29, R0, UR8, RZ, P3, !PT ;  /* 0x00000008001d7c10 */ /* 0x008fca0009ffe4ff */
[----:B------:R3:W3:Y:S01]  /*dd60*/  LDG.E.U8 R67, desc[UR12][R28.64] ;  /* 0x0000000c1c437981 */ /* 0x0006e2000c1e1100 */
[----:B0-----:R-:W-:-:S04]  /*dd70*/  IADD3 R26, P2, R9, UR5, RZ ;  /* 0x00000005091a7c10 */ /* 0x001fc8000ff5e0ff */
[----:B--2---:R-:W-:-:S05]  /*dd80*/  IADD3.X R27, R10, UR8, RZ, P2, !PT ;  /* 0x000000080a1b7c10 */ /* 0x004fca00097fe4ff */
[----:B------:R0:W2:Y:S01]  /*dd90*/  LDG.E.U8 R86, desc[UR12][R26.64] ;  /* 0x0000000c1a567981 */ /* 0x0000a2000c1e1100 */
[----:B-1----:R-:W-:-:S04]  /*dda0*/  IADD3 R30, P3, R33, UR5, RZ ;  /* 0x00000005211e7c10 */ /* 0x002fc8000ff7e0ff */
[----:B----4-:R-:W-:Y:S01]  /*ddb0*/  IADD3.X R31, R8, UR8, RZ, P3, !PT ;  /* 0x00000008081f7c10 */ /* 0x010fe20009ffe4ff */
[----:B------:R-:W-:Y:S04]  /*ddc0*/  STL [R1+0x940], R85 ;  /* 0x0009405501007387 */ /* 0x000fe80000100800 */
[----:B------:R-:W4:Y:S04]  /*ddd0*/  LDL R36, [R1+0x530] ;  /* 0x0005300001247983 */ /* 0x000f280000100800 */
[----:B------:R4:W4:Y:S04]  /*dde0*/  LDG.E.U8 R75, desc[UR12][R30.64] ;  /* 0x0000000c1e4b7981 */ /* 0x000928000c1e1100 */
[----:B------:R-:W4:Y:S04]  /*ddf0*/  LDL R3, [R1+0x524] ;  /* 0x0005240001037983 */ /* 0x000f280000100800 */
[----:B------:R-:W4:Y:S04]  /*de00*/  LDL R11, [R1+0x538] ;  /* 0x00053800010b7983 */ /* 0x000f280000100800 */
[----:B------:R-:W-:Y:S04]  /*de10*/  STL [R1+0x944], R74 ;  /* 0x0009444a01007387 */ /* 0x000fe80000100800 */
[----:B------:R-:W4:Y:S04]  /*de20*/  LDL R9, [R1+0x52c] ;  /* 0x00052c0001097983 */ /* 0x000f280000100800 */
[----:B------:R-:W4:Y:S04]  /*de30*/  LDL R0, [R1+0x540] ;  /* 0x0005400001007983 */ /* 0x000f280000100800 */
[----:B------:R-:W4:Y:S01]  /*de40*/  LDL R35, [R1+0x534] ;  /* 0x0005340001237983 */ /* 0x000f220000100800 */
[----:B---3--:R-:W-:-:S03]  /*de50*/  IADD3 R28, P2, R32, UR5, RZ ;  /* 0x00000005201c7c10 */ /* 0x008fc6000ff5e0ff */
[----:B------:R-:W3:Y:S04]  /*de60*/  LDL R33, [R1+0x548] ;  /* 0x0005480001217983 */ /* 0x000ee80000100800 */
[----:B------:R-:W3:Y:S04]  /*de70*/  LDL R10, [R1+0x53c] ;  /* 0x00053c00010a7983 */ /* 0x000ee80000100800 */
[----:B------:R1:W-:Y:S01]  /*de80*/  STL [R1+0x50], R37 ;  /* 0x0000502501007387 */ /* 0x0003e20000100800 */
[----:B0-----:R-:W-:Y:S02]  /*de90*/  IADD3 R26, P3, R34, UR5, RZ ;  /* 0x00000005221a7c10 */ /* 0x001fe4000ff7e0ff */
[----:B------:R-:W-:-:S05]  /*dea0*/  IADD3.X R29, R25, UR8, RZ, P2, !PT ;  /* 0x00000008191d7c10 */ /* 0x000fca00097fe4ff */
[----:B------:R0:W3:Y:S04]  /*deb0*/  LDG.E.U8 R38, desc[UR12][R28.64] ;  /* 0x0000000c1c267981 */ /* 0x0000e8000c1e1100 */
[----:B------:R-:W-:Y:S04]  /*dec0*/  STL [R1+0x948], R67 ;  /* 0x0009484301007387 */ /* 0x000fe80000100800 */
[----:B------:R-:W3:Y:S04]  /*ded0*/  LDL R32, [R1+0x550] ;  /* 0x0005500001207983 */ /* 0x000ee80000100800 */
[----:B------:R-:W3:Y:S04]  /*dee0*/  LDL R8, [R1+0x544] ;  /* 0x0005440001087983 */ /* 0x000ee80000100800 */
[----:B--2---:R-:W-:Y:S04]  /*def0*/  STL [R1+0x94c], R86 ;  /* 0x00094c5601007387 */ /* 0x004fe80000100800 */
[----:B------:R-:W2:Y:S04]  /*df00*/  LDL R34, [R1+0x558] ;  /* 0x0005580001227983 */ /* 0x000ea80000100800 */
[----:B-1----:R-:W2:Y:S04]  /*df10*/  LDL R37, [R1+0x54c] ;  /* 0x00054c0001257983 */ /* 0x002ea80000100800 */
[----:B------:R-:W2:Y:S01]  /*df20*/  LDL R25, [R1+0x560] ;  /* 0x0005600001197983 */ /* 0x000ea20000100800 */
[----:B----4-:R-:W-:-:S03]  /*df30*/  IADD3 R30, P2, R36, UR5, RZ ;  /* 0x00000005241e7c10 */ /* 0x010fc6000ff5e0ff */
[----:B------:R1:W-:Y:S04]  /*df40*/  STL [R1+0x950], R75 ;  /* 0x0009504b01007387 */ /* 0x0003e80000100800 */
[----:B------:R-:W4:Y:S01]  /*df50*/  LDL R36, [R1+0x554] ;  /* 0x0005540001247983 */ /* 0x000f220000100800 */
[----:B------:R-:W-:-:S03]  /*df60*/  IADD3.X R27, R3, UR8, RZ, P3, !PT ;  /* 0x00000008031b7c10 */ /* 0x000fc60009ffe4ff */
[----:B------:R-:W4:Y:S01]  /*df70*/  LDL R3, [R1+0x568] ;  /* 0x0005680001037983 */ /* 0x000f220000100800 */
[----:B0-----:R-:W-:-:S03]  /*df80*/  IADD3 R28, P3, R11, UR5, RZ ;  /* 0x000000050b1c7c10 */ /* 0x001fc6000ff7e0ff */
[----:B------:R-:W4:Y:S01]  /*df90*/  LDL R11, [R1+0x55c] ;  /* 0x00055c00010b7983 */ /* 0x000f220000100800 */
[----:B------:R-:W-:-:S03]  /*dfa0*/  IADD3.X R31, R9, UR8, RZ, P2, !PT ;  /* 0x00000008091f7c10 */ /* 0x000fc600097fe4ff */
[----:B------:R0:W4:Y:S04]  /*dfb0*/  LDG.E.U8 R78, desc[UR12][R26.64] ;  /* 0x0000000c1a4e7981 */ /* 0x000128000c1e1100 */
[----:B------:R-:W4:Y:S04]  /*dfc0*/  LDL R9, [R1+0x570] ;  /* 0x0005700001097983 */ /* 0x000f280000100800 */
[----:B------:R-:W-:Y:S01]  /*dfd0*/  STL [R1+0x40], R39 ;  /* 0x0000402701007387 */ /* 0x000fe20000100800 */
[----:B0-----:R-:W-:-:S03]  /*dfe0*/  IADD3 R26, P2, R0, UR5, RZ ;  /* 0x00000005001a7c10 */ /* 0x001fc6000ff5e0ff */
[----:B------:R-:W4:Y:S01]  /*dff0*/  LDL R0, [R1+0x564] ;  /* 0x0005640001007983 */ /* 0x000f220000100800 */
[----:B------:R-:W-:-:S03]  /*e000*/  IADD3.X R29, R35, UR8, RZ, P3, !PT ;  /* 0x00000008231d7c10 */ /* 0x000fc60009ffe4ff */
[----:B------:R-:W4:Y:S01]  /*e010*/  LDL R35, [R1+0x578] ;  /* 0x0005780001237983 */ /* 0x000f220000100800 */
[----:B---3--:R-:W-:-:S03]  /*e020*/  IADD3.X R27, R10, UR8, RZ, P2, !PT ;  /* 0x000000080a1b7c10 */ /* 0x008fc600097fe4ff */
[----:B------:R0:W3:Y:S04]  /*e030*/  LDG.E.U8 R87, desc[UR12][R30.64] ;  /* 0x0000000c1e577981 */ /* 0x0000e8000c1e1100 */
[----:B------:R-:W3:Y:S04]  /*e040*/  LDL R10, [R1+0x580] ;  /* 0x00058000010a7983 */ /* 0x000ee80000100800 */
[----:B------:R1:W3:Y:S01]  /*e050*/  LDG.E.U8 R56, desc[UR12][R28.64] ;  /* 0x0000000c1c387981 */ /* 0x0002e2000c1e1100 */
[----:B0-----:R-:W-:-:S03]  /*e060*/  IADD3 R30, P3, R33, UR5, RZ ;  /* 0x00000005211e7c10 */ /* 0x001fc6000ff7e0ff */
[----:B------:R-:W3:Y:S04]  /*e070*/  LDL R33, [R1+0x56c] ;  /* 0x00056c0001217983 */ /* 0x000ee80000100800 */
[----:B-1----:R2:W3:Y:S01]  /*e080*/  LDG.E.U8 R75, desc[UR12][R26.64] ;  /* 0x0000000c1a4b7981 */ /* 0x0024e2000c1e1100 */
[----:B------:R-:W-:-:S03]  /*e090*/  IADD3 R28, P2, R32, UR5, RZ ;  /* 0x00000005201c7c10 */ /* 0x000fc6000ff5e0ff */
[----:B------:R-:W3:Y:S01]  /*e0a0*/  LDL R32, [R1+0x574] ;  /* 0x0005740001207983 */ /* 0x000ee20000100800 */
[----:B------:R-:W-:-:S03]  /*e0b0*/  IADD3.X R31, R8, UR8, RZ, P3, !PT ;  /* 0x00000008081f7c10 */ /* 0x000fc60009ffe4ff */
[----:B------:R-:W3:Y:S04]  /*e0c0*/  LDL R8, [R1+0x588] ;  /* 0x0005880001087983 */ /* 0x000ee80000100800 */
[----:B------:R0:W3:Y:S01]  /*e0d0*/  LDG.E.U8 R98, desc[UR12][R30.64] ;  /* 0x0000000c1e627981 */ /* 0x0000e2000c1e1100 */
[----:B--2---:R-:W-:-:S03]  /*e0e0*/  IADD3 R26, P3, R34, UR5, RZ ;  /* 0x00000005221a7c10 */ /* 0x004fc6000ff7e0ff */
[----:B------:R-:W2:Y:S01]  /*e0f0*/  LDL R34, [R1+0x57c] ;  /* 0x00057c0001227983 */ /* 0x000ea20000100800 */
[----:B------:R-:W-:-:S03]  /*e100*/  IADD3.X R29, R37, UR8, RZ, P2, !PT ;  /* 0x00000008251d7c10 */ /* 0x000fc600097fe4ff */
[----:B------:R-:W2:Y:S01]  /*e110*/  LDL R37, [R1+0x590] ;  /* 0x0005900001257983 */ /* 0x000ea20000100800 */
[----:B0-----:R-:W-:-:S03]  /*e120*/  IADD3 R30, P2, R25, UR5, RZ ;  /* 0x00000005191e7c10 */ /* 0x001fc6000ff5e0ff */
[----:B------:R-:W2:Y:S04]  /*e130*/  LDL R25, [R1+0x584] ;  /* 0x0005840001197983 */ /* 0x000ea80000100800 */
[----:B------:R0:W2:Y:S01]  /*e140*/  LDG.E.U8 R80, desc[UR12][R28.64] ;  /* 0x0000000c1c507981 */ /* 0x0000a2000c1e1100 */
[----:B----4-:R-:W-:-:S03]  /*e150*/  IADD3.X R27, R36, UR8, RZ, P3, !PT ;  /* 0x00000008241b7c10 */ /* 0x010fc60009ffe4ff */
[----:B------:R-:W4:Y:S01]  /*e160*/  LDL R36, [R1+0x598] ;  /* 0x0005980001247983 */ /* 0x000f220000100800 */
[----:B0-----:R-:W-:-:S03]  /*e170*/  IADD3 R28, P3, R3, UR5, RZ ;  /* 0x00000005031c7c10 */ /* 0x001fc6000ff7e0ff */
[----:B------:R0:W-:Y:S04]  /*e180*/  STL [R1+0x3c], R38 ;  /* 0x00003c2601007387 */ /* 0x0001e80000100800 */
[----:B------:R-:W4:Y:S01]  /*e190*/  LDL R3, [R1+0x58c] ;  /* 0x00058c0001037983 */ /* 0x000f220000100800 */
[----:B------:R-:W-:-:S03]  /*e1a0*/  IADD3.X R31, R11, UR8, RZ, P2, !PT ;  /* 0x000000080b1f7c10 */ /* 0x000fc600097fe4ff */
[----:B------:R1:W4:Y:S04]  /*e1b0*/  LDG.E.U8 R57, desc[UR12][R26.64] ;  /* 0x0000000c1a397981 */ /* 0x000328000c1e1100 */
[----:B------:R-:W4:Y:S04]  /*e1c0*/  LDL R11, [R1+0x5a0] ;  /* 0x0005a000010b7983 */ /* 0x000f280000100800 */
[----:B------:R0:W4:Y:S01]  /*e1d0*/  LDG.E.U8 R86, desc[UR12][R30.64] ;  /* 0x0000000c1e567981 */ /* 0x000122000c1e1100 */
[----:B-1----:R-:W-:-:S03]  /*e1e0*/  IADD3 R26, P2, R9, UR5, RZ ;  /* 0x00000005091a7c10 */ /* 0x002fc6000ff5e0ff */
[----:B------:R-:W4:Y:S01]  /*e1f0*/  LDL R9, [R1+0x594] ;  /* 0x0005940001097983 */ /* 0x000f220000100800 */
[----:B------:R-:W-:-:S03]  /*e200*/  IADD3.X R29, R0, UR8, RZ, P3, !PT ;  /* 0x00000008001d7c10 */ /* 0x000fc60009ffe4ff */
[----:B------:R-:W4:Y:S01]  /*e210*/  LDL R0, [R1+0x5a8] ;  /* 0x0005a80001007983 */ /* 0x000f220000100800 */
[----:B0-----:R-:W-:-:S03]  /*e220*/  IADD3 R30, P3, R35, UR5, RZ ;  /* 0x00000005231e7c10 */ /* 0x001fc6000ff7e0ff */
[----:B------:R-:W4:Y:S04]  /*e230*/  LDL R35, [R1+0x59c] ;  /* 0x00059c0001237983 */ /* 0x000f280000100800 */
[----:B------:R0:W4:Y:S04]  /*e240*/  LDG.E.U8 R77, desc[UR12][R28.64] ;  /* 0x0000000c1c4d7981 */ /* 0x000128000c1e1100 */
[----:B------:R-:W4:Y:S01]  /*e250*/  LDL R38, [R1+0x5b4] ;  /* 0x0005b40001267983 */ /* 0x000f220000100800 */
[----:B---3--:R-:W-:-:S03]  /*e260*/  IADD3.X R27, R33, UR8, RZ, P2, !PT ;  /* 0x00000008211b7c10 */ /* 0x008fc600097fe4ff */
[----:B------:R-:W3:Y:S01]  /*e270*/  LDL R40, [R1+0x834] ;  /* 0x0008340001287983 */ /* 0x000ee20000100800 */
[----:B0-----:R-:W-:-:S03]  /*e280*/  IADD3 R28, P2, R10, UR5, RZ ;  /* 0x000000050a1c7c10 */ /* 0x001fc6000ff5e0ff */
[----:B------:R-:W3:Y:S04]  /*e290*/  LDL R33, [R1+0x5b0] ;  /* 0x0005b00001217983 */ /* 0x000ee80000100800 */
[----:B------:R-:W3:Y:S04]  /*e2a0*/  LDL R10, [R1+0x5a4] ;  /* 0x0005a400010a7983 */ /* 0x000ee80000100800 */
[----:B------:R0:W3:Y:S04]  /*e2b0*/  LDG.E.U8 R81, desc[UR12][R26.64] ;  /* 0x0000000c1a517981 */ /* 0x0000e8000c1e1100 */
[----:B------:R-:W3:Y:S04]  /*e2c0*/  LDL R39, [R1+0x838] ;  /* 0x0008380001277983 */ /* 0x000ee80000100800 */
        /* <DEDUP_REMOVED lines=23> */
[----:B------:R-:W3:Y:S01]  /*e440*/  LDL R115, [R1+0x628] ;  /* 0x0006280001737983 */ /* 0x000ee20000100800 */
[----:B------:R-:W-:-:S03]  /*e450*/  IADD3.X R31, R32, UR8, RZ, P3, !PT ;  /* 0x00000008201f7c10 */ /* 0x000fc60009ffe4ff */
[----:B------:R-:W3:Y:S01]  /*e460*/  LDL R32, [R1+0x850] ;  /* 0x0008500001207983 */ /* 0x000ee20000100800 */
[----:B0-----:R-:W-:-:S03]  /*e470*/  IADD3 R26, P3, R8, UR5, RZ ;  /* 0x00000005081a7c10 */ /* 0x001fc6000ff7e0ff */
[----:B------:R-:W3:Y:S04]  /*e480*/  LDL R8, [R1+0x5ac] ;  /* 0x0005ac0001087983 */ /* 0x000ee80000100800 */
[----:B------:R0:W3:Y:S01]  /*e490*/  LDG.E.U8 R58, desc[UR12][R30.64] ;  /* 0x0000000c1e3a7981 */ /* 0x0000e2000c1e1100 */
[----:B--2---:R-:W-:-:S03]  /*e4a0*/  IADD3.X R29, R34, UR8, RZ, P2, !PT ;  /* 0x00000008221d7c10 */ /* 0x004fc600097fe4ff */
[----:B------:R-:W2:Y:S01]  /*e4b0*/  LDL R34, [R1+0x854] ;  /* 0x0008540001227983 */ /* 0x000ea20000100800 */
[----:B------:R-:W-:-:S03]  /*e4c0*/  IADD3.X R27, R25, UR8, RZ, P3, !PT ;  /* 0x00000008191b7c10 */ /* 0x000fc60009ffe4ff */
[----:B------:R4:W2:Y:S04]  /*e4d0*/  LDG.E.U8 R67, desc[UR12][R28.64] ;  /* 0x0000000c1c437981 */ /* 0x0008a8000c1e1100 */
[----:B------:R-:W2:Y:S01]  /*e4e0*/  LDL R25, [R1+0x858] ;  /* 0x0008580001197983 */ /* 0x000ea20000100800 */
[----:B0-----:R-:W-:-:S03]  /*e4f0*/  IADD3 R30, P2, R37, UR5, RZ ;  /* 0x00000005251e7c10 */ /* 0x001fc6000ff5e0ff */
[----:B------:R-:W2:Y:S01]  /*e500*/  LDL R37, [R1+0x83c] ;  /* 0x00083c0001257983 */ /* 0x000ea20000100800 */
[----:B----4-:R-:W-:-:S03]  /*e510*/  IADD3 R28, P3, R36, UR5, RZ ;  /* 0x00000005241c7c10 */ /* 0x010fc6000ff7e0ff */
[----:B------:R-:W4:Y:S01]  /*e520*/  LDL R36, [R1+0x844] ;  /* 0x0008440001247983 */ /* 0x000f220000100800 */
[----:B------:R-:W-:-:S03]  /*e530*/  IADD3.X R31, R3, UR8, RZ, P2, !PT ;  /* 0x00000008031f7c10 */ /* 0x000fc600097fe4ff */
[----:B------:R0:W4:Y:S04]  /*e540*/  LDG.E.U8 R3, desc[UR12][R26.64] ;  /* 0x0000000c1a037981 */ /* 0x000128000c1e1100 */
[----:B------:R1:W4:Y:S01]  /*e550*/  LDG.E.U8 R82, desc[UR12][R30.64] ;  /* 0x0000000c1e527981 */ /* 0x000322000c1e1100 */
[----:B------:R-:W-:Y:S02]  /*e560*/  IADD3.X R29, R9, UR8, RZ, P3, !PT ;  /* 0x00000008091d7c10 */ /* 0x000fe40009ffe4ff */
[----:B0-----:R-:W-:Y:S01]  /*e570*/  IADD3 R26, P2, R11, UR5, RZ ;  /* 0x000000050b1a7c10 */ /* 0x001fe2000ff5e0ff */
[----:B------:R-:W4:Y:S01]  /*e580*/  LDL R9, [R1+0x848] ;  /* 0x0008480001097983 */ /* 0x000f220000100800 */
[----:B-1----:R-:W-:-:S03]  /*e590*/  IADD3 R30, P3, R0, UR5, RZ ;  /* 0x00000005001e7c10 */ /* 0x002fc6000ff7e0ff */
[----:B------:R-:W4:Y:S04]  /*e5a0*/  LDL R0, [R1+0x5b8] ;  /* 0x0005b80001007983 */ /* 0x000f280000100800 */
[----:B------:R-:W4:Y:S01]  /*e5b0*/  LDL R11, [R1+0x840] ;  /* 0x00084000010b7983 */ /* 0x000f220000100800 */
[----:B------:R-:W-:-:S03]  /*e5c0*/  IADD3.X R27, R35, UR8, RZ, P2, !PT ;  /* 0x00000008231b7c10 */ /* 0x000fc600097fe4ff */
[----:B------:R-:W4:Y:S04]  /*e5d0*/  LDL R35, [R1+0x84c] ;  /* 0x00084c0001237983 */ /* 0x000f280000100800 */
[----:B------:R0:W4:Y:S04]  /*e5e0*/  LDG.E.U8 R59, desc[UR12][R28.64] ;  /* 0x0000000c1c3b7981 */ /* 0x000128000c1e1100 */
[----:B------:R1:W4:Y:S01]  /*e5f0*/  LDG.E.U8 R74, desc[UR12][R26.64] ;  /* 0x0000000c1a4a7981 */ /* 0x000322000c1e1100 */
[----:B---3--:R-:W-:Y:S02]  /*e600*/  IADD3.X R31, R10, UR8, RZ, P3, !PT ;  /* 0x000000080a1f7c10 */ /* 0x008fe40009ffe4ff */
[----:B0-----:R-:W-:Y:S01]  /*e610*/  IADD3 R28, P2, R33, UR5, RZ ;  /* 0x00000005211c7c10 */ /* 0x001fe2000ff5e0ff */
[----:B------:R-:W3:Y:S04]  /*e620*/  LDL R10, [R1+0x830] ;  /* 0x00083000010a7983 */ /* 0x000ee80000100800 */
[----:B------:R-:W3:Y:S01]  /*e630*/  LDL R33, [R1+0x828] ;  /* 0x0008280001217983 */ /* 0x000ee20000100800 */
[----:B-1----:R-:W-:-:S03]  /*e640*/  IADD3 R26, P3, R32, UR5, RZ ;  /* 0x00000005201a7c10 */ /* 0x002fc6000ff7e0ff */
[----:B------:R-:W3:Y:S01]  /*e650*/  LDL R32, [R1+0x82c] ;  /* 0x00082c0001207983 */ /* 0x000ee20000100800 */
[----:B------:R-:W-:-:S03]  /*e660*/  IADD3.X R29, R8, UR8, RZ, P2, !PT ;  /* 0x00000008081d7c10 */ /* 0x000fc600097fe4ff */
[----:B------:R2:W3:Y:S01]  /*e670*/  LDG.E.U8 R8, desc[UR12][R30.64] ;  /* 0x0000000c1e087981 */ /* 0x0004e2000c1e1100 */
[----:B------:R-:W-:-:S03]  /*e680*/  IADD3.X R27, R38, UR8, RZ, P3, !PT ;  /* 0x00000008261b7c10 */ /* 0x000fc60009ffe4ff */
[----:B------:R0:W3:Y:S04]  /*e690*/  LDG.E.U8 R83, desc[UR12][R28.64] ;  /* 0x0000000c1c537981 */ /* 0x0000e8000c1e1100 */
[----:B------:R4:W3:Y:S01]  /*e6a0*/  LDG.E.U8 R60, desc[UR12][R26.64] ;  /* 0x0000000c1a3c7981 */ /* 0x0008e2000c1e1100 */
[----:B--2---:R-:W-:-:S03]  /*e6b0*/  IADD3 R30, P2, R34, UR5, RZ ;  /* 0x00000005221e7c10 */ /* 0x004fc6000ff5e0ff */
[----:B------:R-:W2:Y:S04]  /*e6c0*/  LDL R34, [R1+0x5bc] ;  /* 0x0005bc0001227983 */ /* 0x000ea80000100800 */
[----:B------:R-:W2:Y:S01]  /*e6d0*/  LDL R38, [R1+0x81c] ;  /* 0x00081c0001267983 */ /* 0x000ea20000100800 */
[----:B0-----:R-:W-:-:S03]  /*e6e0*/  IADD3 R28, P3, R25, UR5, RZ ;  /* 0x00000005191c7c10 */ /* 0x001fc6000ff7e0ff */
[----:B------:R-:W2:Y:S01]  /*e6f0*/  LDL R25, [R1+0x814] ;  /* 0x0008140001197983 */ /* 0x000ea20000100800 */
[----:B------:R-:W-:-:S03]  /*e700*/  IADD3.X R31, R37, UR8, RZ, P2, !PT ;  /* 0x00000008251f7c10 */ /* 0x000fc600097fe4ff */
[----:B------:R-:W2:Y:S04]  /*e710*/  LDL R37, [R1+0x818] ;  /* 0x0008180001257983 */ /* 0x000ea80000100800 */
[----:B------:R0:W2:Y:S01]  /*e720*/  LDG.E.U8 R85, desc[UR12][R30.64] ;  /* 0x0000000c1e557981 */ /* 0x0000a2000c1e1100 */
[----:B----4-:R-:W-:-:S03]  /*e730*/  IADD3 R26, P2, R36, UR5, RZ ;  /* 0x00000005241a7c10 */ /* 0x010fc6000ff5e0ff */
[----:B------:R-:W4:Y:S01]  /*e740*/  LDL R36, [R1+0x5c0] ;  /* 0x0005c00001247983 */ /* 0x000f220000100800 */
[----:B------:R-:W-:-:S03]  /*e750*/  IADD3.X R27, R0, UR8, RZ, P2, !PT ;  /* 0x00000008001b7c10 */ /* 0x000fc600097fe4ff */
[----:B------:R-:W4:Y:S01]  /*e760*/  LDL R0, [R1+0x824] ;  /* 0x0008240001007983 */ /* 0x000f220000100800 */
[----:B------:R-:W-:-:S03]  /*e770*/  IADD3.X R29, R11, UR8, RZ, P3, !PT ;  /* 0x000000080b1d7c10 */ /* 0x000fc60009ffe4ff */
[----:B------:R-:W4:Y:S01]  /*e780*/  LDL R11, [R1+0x820] ;  /* 0x00082000010b7983 */ /* 0x000f220000100800 */
[----:B0-----:R-:W-:-:S03]  /*e790*/  IADD3 R30, P3, R9, UR5, RZ ;  /* 0x00000005091e7c10 */ /* 0x001fc6000ff7e0ff */
[----:B------:R0:W4:Y:S04]  /*e7a0*/  LDG.E.U8 R9, desc[UR12][R28.64] ;  /* 0x0000000c1c097981 */ /* 0x000128000c1e1100 */
[----:B------:R1:W4:Y:S01]  /*e7b0*/  LDG.E.U8 R64, desc[UR12][R26.64] ;  /* 0x0000000c1a407981 */ /* 0x000322000c1e1100 */
[----:B0-----:R-:W-:-:S03]  /*e7c0*/  IADD3 R28, P2, R35, UR5, RZ ;  /* 0x00000005231c7c10 */ /* 0x001fc6000ff5e0ff */
[----:B------:R-:W4:Y:S01]  /*e7d0*/  LDL R35, [R1+0x800] ;  /* 0x0008000001237983 */ /* 0x000f220000100800 */
[----:B---3--:R-:W-:Y:S02]  /*e7e0*/  IADD3.X R31, R33, UR8, RZ, P3, !PT ;  /* 0x00000008211f7c10 */ /* 0x008fe40009ffe4ff */
[----:B-1----:R-:W-:Y:S01]  /*e7f0*/  IADD3 R26, P3, R10, UR5, RZ ;  /* 0x000000050a1a7c10 */ /* 0x002fe2000ff7e0ff */
[----:B------:R-:W3:Y:S04]  /*e800*/  LDL R33, [R1+0x808] ;  /* 0x0008080001217983 */ /* 0x000ee80000100800 */
[----:B------:R-:W3:Y:S04]  /*e810*/  LDL R10, [R1+0x804] ;  /* 0x00080400010a7983 */ /* 0x000ee80000100800 */
[----:B------:R0:W3:Y:S01]  /*e820*/  LDG.E.U8 R61, desc[UR12][R30.64] ;  /* 0x0000000c1e3d7981 */ /* 0x0000e2000c1e1100 */
        /* <DEDUP_REMOVED lines=12> */
[----:B------:R-:W-:Y:S02]  /*e8f0*/  IADD3.X R29, R37, UR8, RZ, P3, !PT ;  /* 0x00000008251d7c10 */ /* 0x000fe40009ffe4ff */
[----:B-1----:R-:W-:Y:S01]  /*e900*/  IADD3 R26, P2, R38, UR5, RZ ;  /* 0x00000005261a7c10 */ /* 0x002fe2000ff5e0ff */
[----:B------:R-:W2:Y:S04]  /*e910*/  LDG.E.U8 R99, desc[UR12][R30.64] ;  /* 0x0000000c1e637981 */ /* 0x000ea8000c1e1100 */
[----:B------:R-:W2:Y:S01]  /*e920*/  LDL R38, [R1+0x7f8] ;  /* 0x0007f80001267983 */ /* 0x000ea20000100800 */
[----:B----4-:R-:W-:-:S03]  /*e930*/  IADD3.X R27, R36, UR8, RZ, P2, !PT ;  /* 0x00000008241b7c10 */ /* 0x010fc600097fe4ff */
[----:B------:R0:W4:Y:S04]  /*e940*/  LDG.E.U8 R62, desc[UR12][R28.64] ;  /* 0x0000000c1c3e7981 */ /* 0x000128000c1e1100 */
[----:B------:R-:W4:Y:S04]  /*e950*/  LDL R37, [R1+0x7fc] ;  /* 0x0007fc0001257983 */ /* 0x000f280000100800 */
[----:B------:R-:W4:Y:S04]  /*e960*/  LDL R36, [R1+0x7e0] ;  /* 0x0007e00001247983 */ /* 0x000f280000100800 */
[----:B------:R3:W4:Y:S01]  /*e970*/  LDG.E.U8 R73, desc[UR12][R26.64] ;  /* 0x0000000c1a497981 */ /* 0x000722000c1e1100 */
[----:B0-----:R-:W-:-:S03]  /*e980*/  IADD3 R28, P2, R0, UR5, RZ ;  /* 0x00000005001c7c10 */ /* 0x001fc6000ff5e0ff */
[----:B------:R-:W4:Y:S01]  /*e990*/  LDL R0, [R1+0x7d8] ;  /* 0x0007d80001007983 */ /* 0x000f220000100800 */
[----:B------:R-:W-:-:S03]  /*e9a0*/  IADD3 R30, P3, R11, UR5, RZ ;  /* 0x000000050b1e7c10 */ /* 0x000fc6000ff7e0ff */
[----:B------:R-:W4:Y:S01]  /*e9b0*/  LDL R11, [R1+0x5c8] ;  /* 0x0005c800010b7983 */ /* 0x000f220000100800 */
[----:B------:R-:W-:-:S03]  /*e9c0*/  IADD3.X R31, R35, UR8, RZ, P3, !PT ;  /* 0x00000008231f7c10 */ /* 0x000fc60009ffe4ff */
[----:B------:R-:W4:Y:S01]  /*e9d0*/  LDL R35, [R1+0x7dc] ;  /* 0x0007dc0001237983 */ /* 0x000f220000100800 */
[----:B---3--:R-:W-:-:S03]  /*e9e0*/  IADD3 R26, P3, R33, UR5, RZ ;  /* 0x00000005211a7c10 */ /* 0x008fc6000ff7e0ff */
[----:B------:R-:W3:Y:S01]  /*e9f0*/  LDL R33, [R1+0x7e4] ;  /* 0x0007e40001217983 */ /* 0x000ee20000100800 */
[----:B------:R-:W-:-:S03]  /*ea00*/  IADD3.X R29, R10, UR8, RZ, P2, !PT ;  /* 0x000000080a1d7c10 */ /* 0x000fc600097fe4ff */
[----:B------:R0:W3:Y:S01]  /*ea10*/  LDG.E.U8 R10, desc[UR12][R30.64] ;  /* 0x0000000c1e0a7981 */ /* 0x0000e2000c1e1100 */
[----:B------:R-:W-:-:S03]  /*ea20*/  IADD3.X R27, R41, UR8, RZ, P3, !PT ;  /* 0x00000008291b7c10 */ /* 0x000fc60009ffe4ff */
[----:B------:R2:W3:Y:S04]  /*ea30*/  LDG.E.U8 R65, desc[UR12][R28.64] ;  /* 0x0000000c1c417981 */ /* 0x0004e8000c1e1100 */
[----:B------:R1:W3:Y:S04]  /*ea40*/  LDG.E.U8 R63, desc[UR12][R26.64] ;  /* 0x0000000c1a3f7981 */ /* 0x0002e8000c1e1100 */
[----:B------:R-:W3:Y:S01]  /*ea50*/  LDL R41, [R1+0x7d0] ;  /* 0x0007d00001297983 */ /* 0x000ee20000100800 */
[----:B0-----:R-:W-:-:S03]  /*ea60*/  IADD3 R30, P2, R32, UR5, RZ ;  /* 0x00000005201e7c10 */ /* 0x001fc6000ff5e0ff */
[----:B------:R-:W3:Y:S01]  /*ea70*/  LDL R32, [R1+0x5cc] ;  /* 0x0005cc0001207983 */ /* 0x000ee20000100800 */
[----:B------:R-:W-:-:S03]  /*ea80*/  IADD3.X R31, R40, UR8, RZ, P2, !PT ;  /* 0x00000008281f7c10 */ /* 0x000fc600097fe4ff */
[----:B------:R-:W3:Y:S04]  /*ea90*/  LDL R40, [R1+0x5d0] ;  /* 0x0005d00001287983 */ /* 0x000ee80000100800 */
[----:B------:R0:W3:Y:S01]  /*eaa0*/  LDG.E.U8 R84, desc[UR12][R30.64] ;  /* 0x0000000c1e547981 */ /* 0x0000e2000c1e1100 */
[----:B--2---:R-:W-:-:S03]  /*eab0*/  IADD3 R28, P3, R34, UR5, RZ ;  /* 0x00000005221c7c10 */ /* 0x004fc6000ff7e0ff */
[----:B------:R-:W2:Y:S01]  /*eac0*/  LDL R34, [R1+0x7c4] ;  /* 0x0007c40001227983 */ /* 0x000ea20000100800 */
[----:B-1----:R-:W-:-:S03]  /*ead0*/  IADD3 R26, P2, R25, UR5, RZ ;  /* 0x00000005191a7c10 */ /* 0x002fc6000ff5e0ff */
[----:B------:R-:W2:Y:S01]  /*eae0*/  LDL R25, [R1+0x7c8] ;  /* 0x0007c80001197983 */ /* 0x000ea20000100800 */
[----:B------:R-:W-:-:S03]  /*eaf0*/  IADD3.X R29, R39, UR8, RZ, P3, !PT ;  /* 0x00000008271d7c10 */ /* 0x000fc60009ffe4ff */
[----:B------:R-:W2:Y:S01]  /*eb00*/  LDL R39, [R1+0x7d4] ;  /* 0x0007d40001277983 */ /* 0x000ea20000100800 */
[----:B0-----:R-:W-:-:S03]  /*eb10*/  IADD3 R30, P3, R38, UR5, RZ ;  /* 0x00000005261e7c10 */ /* 0x001fc6000ff7e0ff */
[----:B------:R-:W2:Y:S01]  /*eb20*/  LDL R38, [R1+0x7b0] ;  /* 0x0007b00001267983 */ /* 0x000ea20000100800 */
[----:B----4-:R-:W-:-:S03]  /*eb30*/  IADD3.X R31, R0, UR8, RZ, P3, !PT ;  /* 0x00000008001f7c10 */ /* 0x010fc60009ffe4ff */
[----:B------:R-:W4:Y:S01]  /*eb40*/  LDL R0, [R1+0x7b8] ;  /* 0x0007b80001007983 */ /* 0x000f220000100800 */
[----:B------:R-:W-:-:S03]  /*eb50*/  IADD3.X R27, R11, UR8, RZ, P2, !PT ;  /* 0x000000080b1b7c10 */ /* 0x000fc600097fe4ff */
[----:B------:R0:W4:Y:S04]  /*eb60*/  LDG.E.U8 R11, desc[UR12][R28.64] ;  /* 0x0000000c1c0b7981 */ /* 0x000128000c1e1100 */
[----:B------:R1:W4:Y:S04]  /*eb70*/  LDG.E.U8 R66, desc[UR12][R26.64] ;  /* 0x0000000c1a427981 */ /* 0x000328000c1e1100 */
[----:B------:R-:W4:Y:S01]  /*eb80*/  LDG.E.U8 R114, desc[UR12][R30.64] ;  /* 0x0000000c1e727981 */ /* 0x000f22000c1e1100 */
[----:B0-----:R-:W-:-:S03]  /*eb90*/  IADD3 R28, P2, R37, UR5, RZ ;  /* 0x00000005251c7c10 */ /* 0x001fc6000ff5e0ff */
[----:B------:R-:W4:Y:S01]  /*eba0*/  LDL R37, [R1+0x7b4] ;  /* 0x0007b40001257983 */ /* 0x000f220000100800 */
[----:B-1----:R-:W-:-:S03]  /*ebb0*/  IADD3 R26, P3, R36, UR5, RZ ;  /* 0x00000005241a7c10 */ /* 0x002fc6000ff7e0ff */
[----:B------:R-:W4:Y:S01]  /*ebc0*/  LDL R36, [R1+0x7bc] ;  /* 0x0007bc0001247983 */ /* 0x000f220000100800 */
[----:B------:R-:W-:-:S03]  /*ebd0*/  IADD3.X R29, R35, UR8, RZ, P2, !PT ;  /* 0x00000008231d7c10 */ /* 0x000fc600097fe4ff */
[----:B------:R-:W4:Y:S01]  /*ebe0*/  LDL R35, [R1+0x5d4] ;  /* 0x0005d40001237983 */ /* 0x000f220000100800 */
[----:B---3--:R-:W-:-:S03]  /*ebf0*/  IADD3 R124, P2, R33, UR5, RZ ;  /* 0x00000005217c7c10 */ /* 0x008fc6000ff5e0ff */
[----:B------:R-:W3:Y:S04]  /*ec00*/  LDL R31, [R1+0x5d8] ;  /* 0x0005d800011f7983 */ /* 0x000ee80000100800 */
[----:B------:R-:W3:Y:S04]  /*ec10*/  LDL R33, [R1+0x7c0] ;  /* 0x0007c00001217983 */ /* 0x000ee80000100800 */
[----:B------:R-:W3:Y:S04]  /*ec20*/  LDL R30, [R1+0x7ac] ;  /* 0x0007ac00011e7983 */ /* 0x000ee80000100800 */
[----:B------:R-:W3:Y:S04]  /*ec30*/  LDG.E.U8 R72, desc[UR12][R28.64] ;  /* 0x0000000c1c487981 */ /* 0x000ee8000c1e1100 */
[----:B------:R-:W3:Y:S04]  /*ec40*/  LDL R29, [R1+0x788] ;  /* 0x00078800011d7983 */ /* 0x000ee80000100800 */
[----:B------:R-:W3:Y:S01]  /*ec50*/  LDL R28, [R1+0x790] ;  /* 0x00079000011c7983 */ /* 0x000ee20000100800 */
[----:B------:R-:W-:-:S03]  /*ec60*/  IADD3.X R27, R32, UR8, RZ, P3, !PT ;  /* 0x00000008201b7c10 */ /* 0x000fc60009ffe4ff */
[----:B------:R-:W3:Y:S01]  /*ec70*/  LDL R32, [R1+0x79c] ;  /* 0x00079c0001207983 */ /* 0x000ee20000100800 */
[----:B------:R-:W-:-:S03]  /*ec80*/  IADD3 R122, P3, R43, UR5, RZ ;  /* 0x000000052b7a7c10 */ /* 0x000fc6000ff7e0ff */
[----:B------:R0:W3:Y:S04]  /*ec90*/  LDG.E.U8 R76, desc[UR12][R26.64] ;  /* 0x0000000c1a4c7981 */ /* 0x0000e8000c1e1100 */
[----:B------:R-:W3:Y:S01]  /*eca0*/  LDL R43, [R1+0x784] ;  /* 0x00078400012b7983 */ /* 0x000ee20000100800 */
[----:B--2---:R-:W-:-:S03]  /*ecb0*/  IADD3.X R125, R34, UR8, RZ, P2, !PT ;  /* 0x00000008227d7c10 */ /* 0x004fc600097fe4ff */
[----:B------:R-:W2:Y:S04]  /*ecc0*/  LDL R26, [R1+0x7a0] ;  /* 0x0007a000011a7983 */ /* 0x000ea80000100800 */
[----:B------:R-:W2:Y:S01]  /*ecd0*/  LDL R34, [R1+0x7a4] ;  /* 0x0007a40001227983 */ /* 0x000ea20000100800 */
[----:B------:R-:W-:-:S03]  /*ece0*/  IADD3.X R123, R25, UR8, RZ, P3, !PT ;  /* 0x00000008197b7c10 */ /* 0x000fc60009ffe4ff */
[----:B------:R-:W2:Y:S04]  /*ecf0*/  LDG.E.U8 R124, desc[UR12][R124.64] ;  /* 0x0000000c7c7c7981 */ /* 0x000ea8000c1e1100 */
[----:B------:R-:W0:Y:S01]  /*ed00*/  LDL R25, [R1+0x7a8] ;  /* 0x0007a80001197983 */ /* 0x000e220000100800 */
[----:B------:R-:W-:Y:S02]  /*ed10*/  IADD3 R118, P3, R41, UR5, RZ ;  /* 0x0000000529767c10 */ /* 0x000fe4000ff7e0ff */
[----:B------:R-:W-:Y:S01]  /*ed20*/  IADD3 R120, P2, R42, UR5, RZ ;  /* 0x000000052a787c10 */ /* 0x000fe2000ff5e0ff */
[----:B------:R-:W2:Y:S01]  /*ed30*/  LDL R41, [R1+0x794] ;  /* 0x0007940001297983 */ /* 0x000ea20000100800 */
[----:B------:R-:W-:-:S03]  /*ed40*/  IADD3.X R119, R38, UR8, RZ, P3, !PT ;  /* 0x0000000826777c10 */ /* 0x000fc60009ffe4ff */
[----:B------:R-:W2:Y:S01]  /*ed50*/  LDL R42, [R1+0x760] ;  /* 0x00076000012a7983 */ /* 0x000ea20000100800 */
[----:B------:R-:W-:-:S03]  /*ed60*/  IADD3.X R121, R40, UR8, RZ, P2, !PT ;  /* 0x0000000828797c10 */ /* 0x000fc600097fe4ff */
[----:B------:R-:W2:Y:S04]  /*ed70*/  LDL R38, [R1+0x5dc] ;  /* 0x0005dc0001267983 */ /* 0x000ea80000100800 */
[----:B------:R-:W2:Y:S04]  /*ed80*/  LDG.E.U8 R122, desc[UR12][R122.64] ;  /* 0x0000000c7a7a7981 */ /* 0x000ea8000c1e1100 */
[----:B------:R-:W2:Y:S01]  /*ed90*/  LDL R125, [R1+0x638] ;  /* 0x00063800017d7983 */ /* 0x000ea20000100800 */
[----:B----4-:R-:W-:-:S03]  /*eda0*/  IADD3 R108, P3, R0, UR5, RZ ;  /* 0x00000005006c7c10 */ /* 0x010fc6000ff7e0ff */
[----:B------:R-:W4:Y:S04]  /*edb0*/  LDL R40, [R1+0x77c] ;  /* 0x00077c0001287983 */ /* 0x000f280000100800 */
[----:B------:R-:W4:Y:S01]  /*edc0*/  LDL R0, [R1+0x78c] ;  /* 0x00078c0001007983 */ /* 0x000f220000100800 */
[----:B------:R-:W-:-:S03]  /*edd0*/  IADD3 R116, P2, R39, UR5, RZ ;  /* 0x0000000527747c10 */ /* 0x000fc6000ff5e0ff */
[----:B------:R-:W4:Y:S04]  /*ede0*/  LDL R39, [R1+0x764] ;  /* 0x0007640001277983 */ /* 0x000f280000100800 */
[----:B------:R-:W4:Y:S01]  /*edf0*/  LDG.E.U8 R120, desc[UR12][R120.64] ;  /* 0x0000000c78787981 */ /* 0x000f22000c1e1100 */
[----:B------:R-:W-:-:S03]  /*ee00*/  IADD3.X R117, R37, UR8, RZ, P2, !PT ;  /* 0x0000000825757c10 */ /* 0x000fc600097fe4ff */
[----:B------:R-:W4:Y:S01]  /*ee10*/  LDL R123, [R1+0x640] ;  /* 0x00064000017b7983 */ /* 0x000f220000100800 */
[----:B------:R-:W-:-:S03]  /*ee20*/  IADD3 R106, P2, R36, UR5, RZ ;  /* 0x00000005246a7c10 */ /* 0x000fc6000ff5e0ff */
[----:B------:R-:W4:Y:S01]  /*ee30*/  LDL R37, [R1+0x768] ;  /* 0x0007680001257983 */ /* 0x000f220000100800 */
[----:B------:R-:W-:-:S03]  /*ee40*/  IADD3.X R109, R35, UR8, RZ, P3, !PT ;  /* 0x00000008236d7c10 */ /* 0x000fc60009ffe4ff */
[----:B------:R-:W4:Y:S04]  /*ee50*/  LDL R36, [R1+0x76c] ;  /* 0x00076c0001247983 */ /* 0x000f280000100800 */
[----:B------:R-:W4:Y:S01]  /*ee60*/  LDL R35, [R1+0x778] ;  /* 0x0007780001237983 */ /* 0x000f220000100800 */
[----:B---3--:R-:W-:-:S03]  /*ee70*/  IADD3 R104, P3, R33, UR5, RZ ;  /* 0x0000000521687c10 */ /* 0x008fc6000ff7e0ff */
[----:B------:R-:W3:Y:S04]  /*ee80*/  LDG.E.U8 R108, desc[UR12][R108.64] ;  /* 0x0000000c6c6c7981 */ /* 0x000ee8000c1e1100 */
[----:B------:R-:W3:Y:S04]  /*ee90*/  LDL R33, [R1+0x798] ;  /* 0x0007980001217983 */ /* 0x000ee80000100800 */
[----:B------:R-:W3:Y:S04]  /*eea0*/  LDL R121, [R1+0x650] ;  /* 0x0006500001797983 */ /* 0x000ee80000100800 */
[----:B------:R-:W3:Y:S04]  /*eeb0*/  LDL R109, [R1+0x694] ;  /* 0x00069400016d7983 */ /* 0x000ee80000100800 */
[----:B------:R-:W3:Y:S04]  /*eec0*/  LDG.E.U8 R118, desc[UR12][R118.64] ;  /* 0x0000000c76767981 */ /* 0x000ee8000c1e1100 */
[----:B------:R-:W3:Y:S04]  /*eed0*/  LDG.E.U8 R116, desc[UR12][R116.64] ;  /* 0x0000000c74747981 */ /* 0x000ee8000c1e1100 */
[----:B------:R-:W3:Y:S04]  /*eee0*/  LDL R119, [R1+0x664] ;  /* 0x0006640001777983 */ /* 0x000ee80000100800 */
[----:B------:R-:W3:Y:S01]  /*eef0*/  LDL R117, [R1+0x618] ;  /* 0x0006180001757983 */ /* 0x000ee20000100800 */
[----:B------:R-:W-:-:S03]  /*ef00*/  IADD3.X R107, R32, UR8, RZ, P2, !PT ;  /* 0x00000008206b7c10 */ /* 0x000fc600097fe4ff */
[----:B------:R-:W3:Y:S04]  /*ef10*/  LDL R32, [R1+0x774] ;  /* 0x0007740001207983 */ /* 0x000ee80000100800 */
[----:B------:R-:W3:Y:S01]  /*ef20*/  LDG.E.U8 R106, desc[UR12][R106.64] ;  /* 0x0000000c6a6a7981 */ /* 0x000ee2000c1e1100 */
[----:B--2---:R-:W-:-:S03]  /*ef30*/  IADD3.X R105, R26, UR8, RZ, P3, !PT ;  /* 0x000000081a697c10 */ /* 0x004fc60009ffe4ff */
[----:B------:R-:W2:Y:S01]  /*ef40*/  LDL R107, [R1+0x690] ;  /* 0x00069000016b7983 */ /* 0x000ea20000100800 */
[----:B------:R-:W-:-:S03]  /*ef50*/  IADD3 R102, P2, R34, UR5, RZ ;  /* 0x0000000522667c10 */ /* 0x000fc6000ff5e0ff */
[----:B------:R-:W2:Y:S04]  /*ef60*/  LDG.E.U8 R104, desc[UR12][R104.64] ;  /* 0x0000000c68687981 */ /* 0x000ea8000c1e1100 */
[----:B------:R-:W2:Y:S01]  /*ef70*/  LDL R34, [R1+0x780] ;  /* 0x0007800001227983 */ /* 0x000ea20000100800 */
[----:B0-----:R-:W-:-:S03]  /*ef80*/  IADD3 R26, P3, R25, UR5, RZ ;  /* 0x00000005191a7c10 */ /* 0x001fc6000ff7e0ff */
[----:B------:R-:W2:Y:S04]  /*ef90*/  LDL R105, [R1+0x6a4] ;  /* 0x0006a40001697983 */ /* 0x000ea80000100800 */
[----:B------:R-:W2:Y:S01]  /*efa0*/  LDL R25, [R1+0x5e0] ;  /* 0x0005e00001197983 */ /* 0x000ea20000100800 */
[----:B------:R-:W-:Y:S02]  /*efb0*/  IADD3.X R103, R31, UR8, RZ, P2, !PT ;  /* 0x000000081f677c10 */ /* 0x000fe400097fe4ff */
[----:B------:R-:W-:Y:S02]  /*efc0*/  IADD3 R30, P2, R30, UR5, RZ ;  /* 0x000000051e1e7c10 */ /* 0x000fe4000ff5e0ff */
[----:B------:R-:W-:Y:S01]  /*efd0*/  IADD3.X R27, R29, UR8, RZ, P3, !PT ;  /* 0x000000081d1b7c10 */ /* 0x000fe20009ffe4ff */
[----:B------:R-:W2:Y:S01]  /*efe0*/  LDG.E.U8 R102, desc[UR12][R102.64] ;  /* 0x0000000c66667981 */ /* 0x000ea2000c1e1100 */
[----:B----4-:R-:W-:-:S03]  /*eff0*/  IADD3.X R31, R0, UR8, RZ, P2, !PT ;  /* 0x00000008001f7c10 */ /* 0x010fc600097fe4ff */
[----:B------:R0:W4:Y:S04]  /*f000*/  LDG.E.U8 R97, desc[UR12][R26.64] ;  /* 0x0000000c1a617981 */ /* 0x000128000c1e1100 */
[----:B------:R-:W4:Y:S01]  /*f010*/  LDL R0, [R1+0x5e4] ;  /* 0x0005e40001007983 */ /* 0x000f220000100800 */
[----:B------:R-:W-:-:S03]  /*f020*/  IADD3 R28, P3, R28, UR5, RZ ;  /* 0x000000051c1c7c10 */ /* 0x000fc6000ff7e0ff */
[----:B------:R3:W4:Y:S01]  /*f030*/  LDG.E.U8 R95, desc[UR12][R30.64] ;  /* 0x0000000c1e5f7981 */ /* 0x000722000c1e1100 */
[----:B------:R-:W-:Y:S02]  /*f040*/  IADD3.X R29, R38, UR8, RZ, P3, !PT ;  /* 0x00000008261d7c10 */ /* 0x000fe40009ffe4ff */
[----:B0-----:R-:W-:Y:S01]  /*f050*/  IADD3 R26, P2, R41, UR5, RZ ;  /* 0x00000005291a7c10 */ /* 0x001fe2000ff5e0ff */
[----:B------:R-:W4:Y:S04]  /*f060*/  LDL R38, [R1+0x74c] ;  /* 0x00074c0001267983 */ /* 0x000f280000100800 */
[----:B------:R-:W4:Y:S04]  /*f070*/  LDL R41, [R1+0x770] ;  /* 0x0007700001297983 */ /* 0x000f280000100800 */
[----:B------:R0:W4:Y:S04]  /*f080*/  LDG.E.U8 R93, desc[UR12][R28.64] ;  /* 0x0000000c1c5d7981 */ /* 0x000128000c1e1100 */
[----:B------:R-:W4:Y:S01]  /*f090*/  LDL R103, [R1+0x6a8] ;  /* 0x0006a80001677983 */ /* 0x000f220000100800 */
[----:B---3--:R-:W-:-:S03]  /*f0a0*/  IADD3 R30, P3, R33, UR5, RZ ;  /* 0x00000005211e7c10 */ /* 0x008fc6000ff7e0ff */
[----:B------:R-:W3:Y:S01]  /*f0b0*/  LDL R33, [R1+0x754] ;  /* 0x0007540001217983 */ /* 0x000ee20000100800 */
[----:B------:R-:W-:-:S03]  /*f0c0*/  IADD3.X R31, R35, UR8, RZ, P3, !PT ;  /* 0x00000008231f7c10 */ /* 0x000fc60009ffe4ff */
[----:B------:R-:W3:Y:S04]  /*f0d0*/  LDL R35, [R1+0x5e8] ;  /* 0x0005e80001237983 */ /* 0x000ee80000100800 */
[----:B------:R-:W3:Y:S01]  /*f0e0*/  LDG.E.U8 R89, desc[UR12][R30.64] ;  /* 0x0000000c1e597981 */ /* 0x000ee2000c1e1100 */
[----:B------:R-:W-:-:S03]  /*f0f0*/  IADD3.X R27, R32, UR8, RZ, P2, !PT ;  /* 0x00000008201b7c10 */ /* 0x000fc600097fe4ff */
[----:B------:R-:W3:Y:S01]  /*f100*/  LDL R32, [R1+0x750] ;  /* 0x0007500001207983 */ /* 0x000ee20000100800 */
[----:B0-----:R-:W-:-:S03]  /*f110*/  IADD3 R28, P2, R40, UR5, RZ ;  /* 0x00000005281c7c10 */ /* 0x001fc6000ff5e0ff */
[----:B------:R-:W3:Y:S04]  /*f120*/  LDL R40, [R1+0x758] ;  /* 0x0007580001287983 */ /* 0x000ee80000100800 */
[----:B------:R2:W3:Y:S02]  /*f130*/  LDG.E.U8 R91, desc[UR12][R26.64] ;  /* 0x0000000c1a5b7981 */ /* 0x0004e4000c1e1100 */
[----:B--2---:R-:W-:Y:S02]  /*f140*/  IADD3 R26, P3, R34, UR5, RZ ;  /* 0x00000005221a7c10 */ /* 0x004fe4000ff7e0ff */
[----:B------:R-:W2:Y:S02]  /*f150*/  LDL R34, [R1+0x75c] ;  /* 0x00075c0001227983 */ /* 0x000ea40000100800 */
[----:B------:R-:W-:-:S02]  /*f160*/  IADD3.X R27, R42, UR8, RZ, P3, !PT ;  /* 0x000000082a1b7c10 */ /* 0x000fc40009ffe4ff */
[----:B------:R-:W2:Y:S04]  /*f170*/  LDL R42, [R1+0x73c] ;  /* 0x00073c00012a7983 */ /* 0x000ea80000100800 */
[----:B------:R0:W2:Y:S01]  /*f180*/  LDG.E.U8 R69, desc[UR12][R26.64] ;  /* 0x0000000c1a457981 */ /* 0x0000a2000c1e1100 */
[----:B------:R-:W-:-:S03]  /*f190*/  IADD3.X R29, R25, UR8, RZ, P2, !PT ;  /* 0x00000008191d7c10 */ /* 0x000fc600097fe4ff */
[----:B------:R-:W2:Y:S01]  /*f1a0*/  LDL R25, [R1+0x738] ;  /* 0x0007380001197983 */ /* 0x000ea20000100800 */
[----:B------:R-:W-:-:S03]  /*f1b0*/  IADD3 R30, P2, R43, UR5, RZ ;  /* 0x000000052b1e7c10 */ /* 0x000fc6000ff5e0ff */
[----:B------:R1:W2:Y:S01]  /*f1c0*/  LDG.E.U8 R71, desc[UR12][R28.64] ;  /* 0x0000000c1c477981 */ /* 0x0002a2000c1e1100 */
[----:B------:R-:W-:Y:S02]  /*f1d0*/  IADD3.X R31, R39, UR8, RZ, P2, !PT ;  /* 0x00000008271f7c10 */ /* 0x000fe400097fe4ff */
[----:B0-----:R-:W-:Y:S01]  /*f1e0*/  IADD3 R26, P2, R36, UR5, RZ ;  /* 0x00000005241a7c10 */ /* 0x001fe2000ff5e0ff */
[----:B------:R-:W2:Y:S04]  /*f1f0*/  LDL R39, [R1+0x5ec] ;  /* 0x0005ec0001277983 */ /* 0x000ea80000100800 */
[----:B------:R-:W2:Y:S01]  /*f200*/  LDL R36, [R1+0x744] ;  /* 0x0007440001247983 */ /* 0x000ea20000100800 */
[----:B-1----:R-:W-:-:S03]  /*f210*/  IADD3 R28, P3, R37, UR5, RZ ;  /* 0x00000005251c7c10 */ /* 0x002fc6000ff7e0ff */
[----:B------:R-:W2:Y:S04]  /*f220*/  LDL R37, [R1+0x740] ;  /* 0x0007400001257983 */ /* 0x000ea80000100800 */
[----:B------:R0:W2:Y:S04]  /*f230*/  LDG.E.U8 R55, desc[UR12][R30.64] ;  /* 0x0000000c1e377981 */ /* 0x0000a8000c1e1100 */
[----:B------:R-:W2:Y:S01]  /*f240*/  LDL R43, [R1+0x714] ;  /* 0x00071400012b7983 */ /* 0x000ea20000100800 */
[----:B----4-:R-:W-:-:S03]  /*f250*/  IADD3.X R29, R0, UR8, RZ, P3, !PT ;  /* 0x00000008001d7c10 */ /* 0x010fc60009ffe4ff */
[----:B------:R-:W4:Y:S04]  /*f260*/  LDL R0, [R1+0x724] ;  /* 0x0007240001007983 */ /* 0x000f280000100800 */
[----:B------:R3:W4:Y:S01]  /*f270*/  LDG.E.U8 R53, desc[UR12][R28.64] ;  /* 0x0000000c1c357981 */ /* 0x000722000c1e1100 */
[----:B------:R-:W-:-:S03]  /*f280*/  IADD3.X R27, R38, UR8, RZ, P2, !PT ;  /* 0x00000008261b7c10 */ /* 0x000fc600097fe4ff */
[----:B------:R-:W4:Y:S01]  /*f290*/  LDL R38, [R1+0x748] ;  /* 0x0007480001267983 */ /* 0x000f220000100800 */
[----:B0-----:R-:W-:-:S03]  /*f2a0*/  IADD3 R30, P3, R41, UR5, RZ ;  /* 0x00000005291e7c10 */ /* 0x001fc6000ff7e0ff */
[----:B------:R-:W4:Y:S04]  /*f2b0*/  LDL R41, [R1+0x5f0] ;  /* 0x0005f00001297983 */ /* 0x000f280000100800 */
[----:B------:R0:W4:Y:S01]  /*f2c0*/  LDG.E.U8 R51, desc[UR12][R26.64] ;  /* 0x0000000c1a337981 */ /* 0x000122000c1e1100 */
[----:B---3--:R-:W-:-:S03]  /*f2d0*/  IADD3 R28, P2, R33, UR5, RZ ;  /* 0x00000005211c7c10 */ /* 0x008fc6000ff5e0ff */
[----:B------:R-:W3:Y:S01]  /*f2e0*/  LDL R33, [R1+0x728] ;  /* 0x0007280001217983 */ /* 0x000ee20000100800 */
[----:B------:R-:W-:-:S03]  /*f2f0*/  IADD3.X R29, R35, UR8, RZ, P2, !PT ;  /* 0x00000008231d7c10 */ /* 0x000fc600097fe4ff */
[----:B------:R-:W3:Y:S01]  /*f300*/  LDL R35, [R1+0x710] ;  /* 0x0007100001237983 */ /* 0x000ee20000100800 */
        /* <DEDUP_REMOVED lines=8> */
[----:B------:R-:W2:Y:S01]  /*f390*/  LDL R42, [R1+0x718] ;  /* 0x00071800012a7983 */ /* 0x000ea20000100800 */
[----:B------:R-:W-:-:S03]  /*f3a0*/  IADD3.X R27, R25, UR8, RZ, P3, !PT ;  /* 0x00000008191b7c10 */ /* 0x000fc60009ffe4ff */
[----:B------:R0:W2:Y:S04]  /*f3b0*/  LDG.E.U8 R25, desc[UR12][R28.64] ;  /* 0x0000000c1c197981 */ /* 0x0000a8000c1e1100 */
[----:B------:R-:W2:Y:S01]  /*f3c0*/  LDG.E.U8 R26, desc[UR12][R26.64] ;  /* 0x0000000c1a1a7981 */ /* 0x000ea2000c1e1100 */
[----:B0-----:R-:W-:-:S03]  /*f3d0*/  IADD3 R28, P2, R37, UR5, RZ ;  /* 0x00000005251c7c10 */ /* 0x001fc6000ff5e0ff */
[----:B------:R0:W2:Y:S04]  /*f3e0*/  LDG.E.U8 R27, desc[UR12][R30.64] ;  /* 0x0000000c1e1b7981 */ /* 0x0000a8000c1e1100 */
[----:B------:R-:W2:Y:S01]  /*f3f0*/  LDL R37, [R1+0x5f4] ;  /* 0x0005f40001257983 */ /* 0x000ea20000100800 */
[----:B0-----:R-:W-:-:S03]  /*f400*/  IADD3 R30, P3, R36, UR5, RZ ;  /* 0x00000005241e7c10 */ /* 0x001fc6000ff7e0ff */
[----:B------:R-:W2:Y:S01]  /*f410*/  LDL R36, [R1+0x71c] ;  /* 0x00071c0001247983 */ /* 0x000ea20000100800 */
[----:B------:R-:W-:-:S03]  /*f420*/  IADD3.X R29, R39, UR8, RZ, P2, !PT ;  /* 0x00000008271d7c10 */ /* 0x000fc600097fe4ff */
[----:B------:R-:W2:Y:S04]  /*f430*/  LDL R39, [R1+0x720] ;  /* 0x0007200001277983 */ /* 0x000ea80000100800 */
[----:B------:R-:W2:Y:S01]  /*f440*/  LDG.E.U8 R28, desc[UR12][R28.64] ;  /* 0x0000000c1c1c7981 */ /* 0x000ea2000c1e1100 */
[----:B----4-:R-:W-:-:S03]  /*f450*/  IADD3.X R31, R0, UR8, RZ, P3, !PT ;  /* 0x00000008001f7c10 */ /* 0x010fc60009ffe4ff */
[----:B------:R-:W4:Y:S04]  /*f460*/  LDL R0, [R1+0x700] ;  /* 0x0007000001007983 */ /* 0x000f280000100800 */
[----:B------:R0:W4:Y:S02]  /*f470*/  LDG.E.U8 R29, desc[UR12][R30.64] ;  /* 0x0000000c1e1d7981 */ /* 0x000124000c1e1100 */
[----:B0-----:R-:W-:Y:S02]  /*f480*/  IADD3 R30, P2, R38, UR5, RZ ;  /* 0x00000005261e7c10 */ /* 0x001fe4000ff5e0ff */
[----:B------:R-:W4:Y:S02]  /*f490*/  LDL R38, [R1+0x704] ;  /* 0x0007040001267983 */ /* 0x000f240000100800 */
[----:B---3--:R-:W-:-:S05]  /*f4a0*/  IADD3.X R31, R33, UR8, RZ, P2, !PT ;  /* 0x00000008211f7c10 */ /* 0x008fca00097fe4ff */
[----:B------:R-:W3:Y:S01]  /*f4b0*/  LDG.E.U8 R30, desc[UR12][R30.64] ;  /* 0x0000000c1e1e7981 */ /* 0x000ee2000c1e1100 */
[----:B------:R-:W-:-:S04]  /*f4c0*/  IADD3 R32, P2, R32, UR5, RZ ;  /* 0x0000000520207c10 */ /* 0x000fc8000ff5e0ff */
[----:B------:R-:W-:Y:S02]  /*f4d0*/  IADD3.X R33, R41, UR8, RZ, P2, !PT ;  /* 0x0000000829217c10 */ /* 0x000fe400097fe4ff */
[----:B------:R-:W3:Y:S04]  /*f4e0*/  LDL R41, [R1+0x6e8] ;  /* 0x0006e80001297983 */ /* 0x000ee80000100800 */
[----:B------:R0:W3:Y:S02]  /*f4f0*/  LDG.E.U8 R31, desc[UR12][R32.64] ;  /* 0x0000000c201f7981 */ /* 0x0000e4000c1e1100 */
[----:B0-----:R-:W-:Y:S02]  /*f500*/  IADD3 R32, P2, R40, UR5, RZ ;  /* 0x0000000528207c10 */ /* 0x001fe4000ff5e0ff */
[----:B------:R-:W3:Y:S02]  /*f510*/  LDL R40, [R1+0x70c] ;  /* 0x00070c0001287983 */ /* 0x000ee40000100800 */
[----:B------:R-:W-:-:S02]  /*f520*/  IADD3.X R33, R35, UR8, RZ, P2, !PT ;  /* 0x0000000823217c10 */ /* 0x000fc400097fe4ff */
[----:B--2---:R-:W-:-:S03]  /*f530*/  IADD3 R34, P2, R34, UR5, RZ ;  /* 0x0000000522227c10 */ /* 0x004fc6000ff5e0ff */
[----:B------:R-:W2:Y:S01]  /*f540*/  LDG.E.U8 R32, desc[UR12][R32.64] ;  /* 0x0000000c20207981 */ /* 0x000ea2000c1e1100 */
[----:B------:R-:W-:-:S03]  /*f550*/  IADD3.X R35, R43, UR8, RZ, P2, !PT ;  /* 0x000000082b237c10 */ /* 0x000fc600097fe4ff */
[----:B------:R-:W2:Y:S04]  /*f560*/  LDL R43, [R1+0x5fc] ;  /* 0x0005fc00012b7983 */ /* 0x000ea80000100800 */
[----:B------:R0:W2:Y:S02]  /*f570*/  LDG.E.U8 R33, desc[UR12][R34.64] ;  /* 0x0000000c22217981 */ /* 0x0000a4000c1e1100 */
[----:B0-----:R-:W-:Y:S02]  /*f580*/  IADD3 R34, P2, R42, UR5, RZ ;  /* 0x000000052a227c10 */ /* 0x001fe4000ff5e0ff */
[----:B------:R-:W2:Y:S02]  /*f590*/  LDL R42, [R1+0x6f4] ;  /* 0x0006f400012a7983 */ /* 0x000ea40000100800 */
[----:B------:R-:W-:-:S05]  /*f5a0*/  IADD3.X R35, R37, UR8, RZ, P2, !PT ;  /* 0x0000000825237c10 */ /* 0x000fca00097fe4ff */
[----:B------:R-:W2:Y:S01]  /*f5b0*/  LDG.E.U8 R34, desc[UR12][R34.64] ;  /* 0x0000000c22227981 */ /* 0x000ea2000c1e1100 */
[----:B------:R-:W-:-:S04]  /*f5c0*/  IADD3 R36, P2, R36, UR5, RZ ;  /* 0x0000000524247c10 */ /* 0x000fc8000ff5e0ff */
[----:B------:R-:W-:Y:S02]  /*f5d0*/  IADD3.X R37, R44, UR8, RZ, P2, !PT ;  /* 0x000000082c257c10 */ /* 0x000fe400097fe4ff */
[----:B------:R-:W2:Y:S04]  /*f5e0*/  LDL R44, [R1+0x6dc] ;  /* 0x0006dc00012c7983 */ /* 0x000ea80000100800 */
[----:B------:R0:W2:Y:S02]  /*f5f0*/  LDG.E.U8 R35, desc[UR12][R36.64] ;  /* 0x0000000c24237981 */ /* 0x0000a4000c1e1100 */
[----:B0-----:R-:W-:-:S04]  /*f600*/  IADD3 R36, P2, R39, UR5, RZ ;  /* 0x0000000527247c10 */ /* 0x001fc8000ff5e0ff */
[----:B----4-:R-:W-:Y:S02]  /*f610*/  IADD3.X R37, R0, UR8, RZ, P2, !PT ;  /* 0x0000000800257c10 */ /* 0x010fe400097fe4ff */
[----:B------:R-:W4:Y:S01]  /*f620*/  LDL R0, [R1+0x6d8] ;  /* 0x0006d80001007983 */ /* 0x000f220000100800 */
[----:B------:R-:W-:-:S03]  /*f630*/  IADD3 R38, P2, R38, UR5, RZ ;  /* 0x0000000526267c10 */ /* 0x000fc6000ff5e0ff */
[----:B------:R-:W4:Y:S01]  /*f640*/  LDG.E.U8 R36, desc[UR12][R36.64] ;  /* 0x0000000c24247981 */ /* 0x000f22000c1e1100 */
[----:B------:R-:W-:-:S03]  /*f650*/  IADD3.X R39, R49, UR8, RZ, P2, !PT ;  /* 0x0000000831277c10 */ /* 0x000fc600097fe4ff */
        /* <DEDUP_REMOVED lines=12> */
[----:B--2---:R-:W-:-:S02]  /*f720*/  IADD3.X R41, R43, UR8, RZ, P2, !PT ;  /* 0x000000082b297c10 */ /* 0x004fc400097fe4ff */
[----:B------:R-:W-:-:S03]  /*f730*/  IADD3 R42, P2, R42, UR5, RZ ;  /* 0x000000052a2a7c10 */ /* 0x000fc6000ff5e0ff */
[----:B------:R-:W2:Y:S01]  /*f740*/  LDG.E.U8 R40, desc[UR12][R40.64] ;  /* 0x0000000c28287981 */ /* 0x000ea2000c1e1100 */
[----:B------:R-:W-:-:S03]  /*f750*/  IADD3.X R43, R52, UR8, RZ, P2, !PT ;  /* 0x00000008342b7c10 */ /* 0x000fc600097fe4ff */
        /* <DEDUP_REMOVED lines=12> */
[----:B------:R-:W-:-:S02]  /*f820*/  IADD3.X R45, R49, UR8, RZ, P2, !PT ;  /* 0x00000008312d7c10 */ /* 0x000fc400097fe4ff */
        /* <DEDUP_REMOVED lines=8> */
[----:B------:R0:W3:Y:S02]  /*f8b0*/  LDG.E.U8 R46, desc[UR12][R48.64] ;  /* 0x0000000c302e7981 */ /* 0x0000e4000c1e1100 */
[----:B0-----:R-:W-:Y:S02]  /*f8c0*/  IADD3 R48, P2, R90, UR5, RZ ;  /* 0x000000055a307c10 */ /* 0x001fe4000ff5e0ff */
[----:B------:R-:W3:Y:S02]  /*f8d0*/  LDL R90, [R1+0x684] ;  /* 0x00068400015a7983 */ /* 0x000ee40000100800 */
[----:B------:R-:W-:-:S05]  /*f8e0*/  IADD3.X R49, R50, UR8, RZ, P2, !PT ;  /* 0x0000000832317c10 */ /* 0x000fca00097fe4ff */
[----:B------:R0:W3:Y:S02]  /*f8f0*/  LDG.E.U8 R50, desc[UR12][R48.64] ;  /* 0x0000000c30327981 */ /* 0x0000e4000c1e1100 */
[----:B0-----:R-:W-:Y:S02]  /*f900*/  IADD3 R48, P2, R92, UR5, RZ ;  /* 0x000000055c307c10 */ /* 0x001fe4000ff5e0ff */
[----:B------:R-:W3:Y:S02]  /*f910*/  LDL R92, [R1+0x688] ;  /* 0x00068800015c7983 */ /* 0x000ee40000100800 */
[----:B--2---:R-:W-:-:S05]  /*f920*/  IADD3.X R49, R52, UR8, RZ, P2, !PT ;  /* 0x0000000834317c10 */ /* 0x004fca00097fe4ff */
[----:B------:R0:W2:Y:S02]  /*f930*/  LDG.E.U8 R52, desc[UR12][R48.64] ;  /* 0x0000000c30347981 */ /* 0x0000a4000c1e1100 */
[----:B0-----:R-:W-:-:S04]  /*f940*/  IADD3 R48, P2, R54, UR5, RZ ;  /* 0x0000000536307c10 */ /* 0x001fc8000ff5e0ff */
[----:B----4-:R-:W-:Y:S02]  /*f950*/  IADD3.X R49, R0, UR8, RZ, P2, !PT ;  /* 0x0000000800317c10 */ /* 0x010fe400097fe4ff */
[----:B------:R-:W4:Y:S04]  /*f960*/  LDL R0, [R1+0x68c] ;  /* 0x00068c0001007983 */ /* 0x000f280000100800 */
[----:B------:R0:W2:Y:S02]  /*f970*/  LDG.E.U8 R54, desc[UR12][R48.64] ;  /* 0x0000000c30367981 */ /* 0x0000a4000c1e1100 */
[----:B0-----:R-:W-:Y:S02]  /*f980*/  IADD3 R48, P2, R94, UR5, RZ ;  /* 0x000000055e307c10 */ /* 0x001fe4000ff5e0ff */
[----:B------:R-:W2:Y:S02]  /*f990*/  LDL R94, [R1+0x610] ;  /* 0x00061000015e7983 */ /* 0x000ea40000100800 */
[----:B------:R-:W-:-:S05]  /*f9a0*/  IADD3.X R49, R68, UR8, RZ, P2, !PT ;  /* 0x0000000844317c10 */ /* 0x000fca00097fe4ff */
        /* <DEDUP_REMOVED lines=11> */
[----:B---3--:R-:W-:-:S05]  /*fa60*/  IADD3.X R49, R90, UR8, RZ, P2, !PT ;  /* 0x000000085a317c10 */ /* 0x008fca00097fe4ff */
[----:B------:R0:W3:Y:S02]  /*fa70*/  LDG.E.U8 R90, desc[UR12][R48.64] ;  /* 0x0000000c305a7981 */ /* 0x0000e4000c1e1100 */
[----:B0-----:R-:W-:Y:S02]  /*fa80*/  IADD3 R48, P2, R103, UR5, RZ ;  /* 0x0000000567307c10 */ /* 0x001fe4000ff5e0ff */
[----:B------:R-:W3:Y:S02]  /*fa90*/  LDL R103, [R1+0x614] ;  /* 0x0006140001677983 */ /* 0x000ee40000100800 */
[----:B------:R-:W-:-:S05]  /*faa0*/  IADD3.X R49, R92, UR8, RZ, P2, !PT ;  /* 0x000000085c317c10 */ /* 0x000fca00097fe4ff */
[----:B------:R4:W3:Y:S02]  /*fab0*/  LDG.E.U8 R92, desc[UR12][R48.64] ;  /* 0x0000000c305c7981 */ /* 0x0008e4000c1e1100 */
[----:B----4-:R-:W-:Y:S02]  /*fac0*/  IADD3 R48, P2, R0, UR5, RZ ;  /* 0x0000000500307c10 */ /* 0x010fe4000ff5e0ff */
[----:B------:R-:W4:Y:S02]  /*fad0*/  LDL R0, [R1+0x65c] ;  /* 0x00065c0001007983 */ /* 0x000f240000100800 */
[----:B--2---:R-:W-:-:S05]  /*fae0*/  IADD3.X R49, R94, UR8, RZ, P2, !PT ;  /* 0x000000085e317c10 */ /* 0x004fca00097fe4ff */
        /* <DEDUP_REMOVED lines=13> */
[----:B0-----:R-:W-:-:S04]  /*fbc0*/  IADD3 R48, P2, R105, UR5, RZ ;  /* 0x0000000569307c10 */ /* 0x001fc8000ff5e0ff */
[----:B----4-:R-:W-:Y:S02]  /*fbd0*/  IADD3.X R49, R0, UR8, RZ, P2, !PT ;  /* 0x0000000800317c10 */ /* 0x010fe400097fe4ff */
[----:B------:R-:W4:Y:S04]  /*fbe0*/  LDL R0, [R1+0x660] ;  /* 0x0006600001007983 */ /* 0x000f280000100800 */
[----:B------:R0:W3:Y:S02]  /*fbf0*/  LDG.E.U8 R105, desc[UR12][R48.64] ;  /* 0x0000000c30697981 */ /* 0x0000e4000c1e1100 */
[----:B0-----:R-:W-:Y:S02]  /*fc00*/  IADD3 R48, P2, R112, UR5, RZ ;  /* 0x0000000570307c10 */ /* 0x001fe4000ff5e0ff */
[----:B------:R-:W3:Y:S02]  /*fc10*/  LDL R112, [R1+0x654] ;  /* 0x0006540001707983 */ /* 0x000ee40000100800 */
[----:B--2---:R-:W-:-:S05]  /*fc20*/  IADD3.X R49, R107, UR8, RZ, P2, !PT ;  /* 0x000000086b317c10 */ /* 0x004fca00097fe4ff */
[----:B------:R0:W2:Y:S02]  /*fc30*/  LDG.E.U8 R107, desc[UR12][R48.64] ;  /* 0x0000000c306b7981 */ /* 0x0000a4000c1e1100 */
[----:B0-----:R-:W-:-:S04]  /*fc40*/  IADD3 R48, P2, R111, UR5, RZ ;  /* 0x000000056f307c10 */ /* 0x001fc8000ff5e0ff */
[----:B------:R-:W-:-:S05]  /*fc50*/  IADD3.X R49, R109, UR8, RZ, P2, !PT ;  /* 0x000000086d317c10 */ /* 0x000fca00097fe4ff */
[----:B------:R0:W2:Y:S02]  /*fc60*/  LDG.E.U8 R109, desc[UR12][R48.64] ;  /* 0x0000000c306d7981 */ /* 0x0000a4000c1e1100 */
[----:B0-----:R-:W-:Y:S02]  /*fc70*/  IADD3 R48, P2, R110, UR5, RZ ;  /* 0x000000056e307c10 */ /* 0x001fe4000ff5e0ff */
[----:B------:R-:W2:Y:S02]  /*fc80*/  LDL R110, [R1+0x620] ;  /* 0x00062000016e7983 */ /* 0x000ea40000100800 */
[----:B----4-:R-:W-:Y:S02]  /*fc90*/  IADD3.X R49, R0, UR8, RZ, P2, !PT ;  /* 0x0000000800317c10 */ /* 0x010fe400097fe4ff */
[----:B------:R-:W4:Y:S04]  /*fca0*/  LDL R0, [R1+0x644] ;  /* 0x0006440001007983 */ /* 0x000f280000100800 */
[----:B------:R0:W4:Y:S02]  /*fcb0*/  LDG.E.U8 R111, desc[UR12][R48.64] ;  /* 0x0000000c306f7981 */ /* 0x000124000c1e1100 */
[----:B0-----:R-:W-:-:S02]  /*fcc0*/  IADD3 R48, P2, R121, UR5, RZ ;  /* 0x0000000579307c10 */ /* 0x001fc4000ff5e0ff */
[----:B------:R-:W4:Y:S02]  /*fcd0*/  LDL R121, [R1+0x62c] ;  /* 0x00062c0001797983 */ /* 0x000f240000100800 */
[----:B------:R-:W-:-:S05]  /*fce0*/  IADD3.X R49, R113, UR8, RZ, P2, !PT ;  /* 0x0000000871317c10 */ /* 0x000fca00097fe4ff */
[----:B------:R0:W4:Y:S02]  /*fcf0*/  LDG.E.U8 R113, desc[UR12][R48.64] ;  /* 0x0000000c30717981 */ /* 0x000124000c1e1100 */
[----:B0-----:R-:W-:Y:S02]  /*fd00*/  IADD3 R48, P2, R123, UR5, RZ ;  /* 0x000000057b307c10 */ /* 0x001fe4000ff5e0ff */
[----:B------:R-:W4:Y:S02]  /*fd10*/  LDL R123, [R1+0x648] ;  /* 0x00064800017b7983 */ /* 0x000f240000100800 */
[----:B------:R-:W-:-:S05]  /*fd20*/  IADD3.X R49, R115, UR8, RZ, P2, !PT ;  /* 0x0000000873317c10 */ /* 0x000fca00097fe4ff */
[----:B------:R0:W4:Y:S02]  /*fd30*/  LDG.E.U8 R115, desc[UR12][R48.64] ;  /* 0x0000000c30737981 */ /* 0x000124000c1e1100 */
[----:B0-----:R-:W-:-:S04]  /*fd40*/  IADD3 R48, P2, R119, UR5, RZ ;  /* 0x0000000577307c10 */ /* 0x001fc8000ff5e0ff */
[----:B------:R-:W-:-:S05]  /*fd50*/  IADD3.X R49, R117, UR8, RZ, P2, !PT ;  /* 0x0000000875317c10 */ /* 0x000fca00097fe4ff */
[----:B------:R3:W4:Y:S02]  /*fd60*/  LDG.E.U8 R117, desc[UR12][R48.64] ;  /* 0x0000000c30757981 */ /* 0x000724000c1e1100 */
[----:B---3--:R-:W-:Y:S02]  /*fd70*/  IADD3 R48, P2, R112, UR5, RZ ;  /* 0x0000000570307c10 */ /* 0x008fe4000ff5e0ff */
[----:B------:R-:W3:Y:S02]  /*fd80*/  LDL R112, [R1+0x8c] ;  /* 0x00008c0001707983 */ /* 0x000ee40000100800 */
[----:B--2---:R-:W-:Y:S02]  /*fd90*/  IADD3.X R49, R110, UR8, RZ, P2, !PT ;  /* 0x000000086e317c10 */ /* 0x004fe400097fe4ff */
[----:B------:R-:W2:Y:S04]  /*fda0*/  LDL R110, [R1+0x88] ;  /* 0x00008800016e7983 */ /* 0x000ea80000100800 */
[----:B------:R4:W2:Y:S02]  /*fdb0*/  LDG.E.U8 R119, desc[UR12][R48.64] ;  /* 0x0000000c30777981 */ /* 0x0008a4000c1e1100 */
[----:B----4-:R-:W-:-:S02]  /*fdc0*/  IADD3 R48, P2, R0, UR5, RZ ;  /* 0x0000000500307c10 */ /* 0x010fc4000ff5e0ff */
[----:B------:R-:W4:Y:S02]  /*fdd0*/  LDL R0, [R1+0x84] ;  /* 0x0000840001007983 */ /* 0x000f240000100800 */
[----:B------:R-:W-:-:S05]  /*fde0*/  IADD3.X R49, R121, UR8, RZ, P2, !PT ;  /* 0x0000000879317c10 */ /* 0x000fca00097fe4ff */
[----:B------:R0:W4:Y:S04]  /*fdf0*/  LDG.E.U8 R121, desc[UR12][R48.64] ;  /* 0x0000000c30797981 */ /* 0x000128000c1e1100 */
[----:B------:R-:W0:Y:S01]  /*fe00*/  LDL R49, [R1+0x668] ;  /* 0x0006680001317983 */ /* 0x000e220000100800 */
[----:B------:R-:W-:Y:S02]  /*fe10*/  F2FP.SATFINITE.E4M3.F32.PACK_AB_MERGE_C R5, R17, R5, RZ ;  /* 0x000000051105723e */ /* 0x000fe400048070ff */
[----:B------:R-:W-:Y:S02]  /*fe20*/  F2FP.SATFINITE.E4M3.F32.PACK_AB_MERGE_C R16, R18, R16, RZ ;  /* 0x000000101210723e */ /* 0x000fe400048070ff */
[----:B------:R-:W-:Y:S02]  /*fe30*/  F2FP.SATFINITE.E4M3.F32.PACK_AB_MERGE_C R12, R20, R12, RZ ;  /* 0x0000000c140c723e */ /* 0x000fe400048070ff */
[----:B------:R-:W-:-:S02]  /*fe40*/  F2FP.SATFINITE.E4M3.F32.PACK_AB_MERGE_C R7, R21, R7, RZ ;  /* 0x000000071507723e */ /* 0x000fc400048070ff */
[----:B------:R-:W-:Y:S02]  /*fe50*/  F2FP.SATFINITE.E4M3.F32.PACK_AB_MERGE_C R15, R22, R15, RZ ;  /* 0x0000000f160f723e */ /* 0x000fe400048070ff */
[----:B------:R-:W-:Y:S02]  /*fe60*/  F2FP.SATFINITE.E4M3.F32.PACK_AB_MERGE_C R14, R19, R14, RZ ;  /* 0x0000000e130e723e */ /* 0x000fe400048070ff */
[----:B------:R-:W-:Y:S01]  /*fe70*/  F2FP.SATFINITE.E4M3.F32.PACK_AB_MERGE_C R13, R23, R13, RZ ;  /* 0x0000000d170d723e */ /* 0x000fe200048070ff */
[----:B---3--:R-:W-:Y:S04]  /*fe80*/  LDS R112, [R112] ;  /* 0x0000000070707984 */ /* 0x008fe80000000800 */
[----:B--2---:R-:W-:Y:S04]  /*fe90*/  LDS R110, [R110] ;  /* 0x000000006e6e7984 */ /* 0x004fe80000000800 */
[----:B----4-:R-:W-:Y:S01]  /*fea0*/  LDS R0, [R0] ;  /* 0x0000000000007984 */ /* 0x010fe20000000800 */
[----:B0-----:R-:W-:-:S04]  /*feb0*/  IADD3 R48, P2, R49, UR5, RZ ;  /* 0x0000000531307c10 */ /* 0x001fc8000ff5e0ff */
[----:B------:R-:W-:-:S05]  /*fec0*/  IADD3.X R49, R123, UR8, RZ, P2, !PT ;  /* 0x000000087b317c10 */ /* 0x000fca00097fe4ff */
[----:B------:R0:W2:Y:S04]  /*fed0*/  LDG.E.U8 R123, desc[UR12][R48.64] ;  /* 0x0000000c307b7981 */ /* 0x0000a8000c1e1100 */
[----:B------:R-:W0:Y:S02]  /*fee0*/  LDL R49, [R1+0x658] ;  /* 0x0006580001317983 */ /* 0x000e240000100800 */
[----:B0-----:R-:W-:-:S04]  /*fef0*/  IADD3 R48, P2, R49, UR5, RZ ;  /* 0x0000000531307c10 */ /* 0x001fc8000ff5e0ff */
[----:B------:R-:W-:-:S05]  /*ff00*/  IADD3.X R49, R125, UR8, RZ, P2, !PT ;  /* 0x000000087d317c10 */ /* 0x000fca00097fe4ff */
[----:B------:R0:W3:Y:S04]  /*ff10*/  LDG.E.U8 R125, desc[UR12][R48.64] ;  /* 0x0000000c307d7981 */ /* 0x0000e8000c1e1100 */
[----:B------:R-:W0:Y:S01]  /*ff20*/  LDL R49, [R1+0x634] ;  /* 0x0006340001317983 */ /* 0x000e220000100800 */
[----:B------:R-:W-:Y:S02]  /*ff30*/  F2FP.SATFINITE.E4M3.F32.PACK_AB_MERGE_C R19, R24, R4, RZ ;  /* 0x000000041813723e */ /* 0x000fe400048070ff */
[----:B0-----:R-:W-:Y:S02]  /*ff40*/  IADD3 R48, P2, R49, UR5, RZ ;  /* 0x0000000531307c10 */ /* 0x001fe4000ff5e0ff */
[----:B------:R-:W4:Y:S04]  /*ff50*/  LDL R49, [R1+0x630] ;  /* 0x0006300001317983 */ /* 0x000f280000100800 */
[----:B------:R-:W2:Y:S04]  /*ff60*/  LDL.LU R17, [R1+0x3c] ;  /* 0x00003c0001117983 */ /* 0x000ea80000300800 */
[----:B------:R-:W3:Y:S04]  /*ff70*/  LDL.LU R18, [R1+0x50] ;  /* 0x0000500001127983 */ /* 0x000ee80000300800 */
[----:B------:R-:W2:Y:S04]  /*ff80*/  LDL.LU R20, [R1+0x54] ;  /* 0x0000540001147983 */ /* 0x000ea80000300800 */
[----:B------:R-:W3:Y:S04]  /*ff90*/  LDL.LU R21, [R1+0x5c] ;  /* 0x00005c0001157983 */ /* 0x000ee80000300800 */
[----:B------:R-:W2:Y:S04]  /*ffa0*/  LDL.LU R22, [R1+0x40] ;  /* 0x0000400001167983 */ /* 0x000ea80000300800 */
[----:B------:R-:W2:Y:S04]  /*ffb0*/  LDL.LU R23, [R1+0x64] ;  /* 0x0000640001177983 */ /* 0x000ea80000300800 */
[----:B------:R-:W2:Y:S04]  /*ffc0*/  LDL.LU R24, [R1+0x80] ;  /* 0x0000800001187983 */ /* 0x000ea80000300800 */
[----:B------:R-:W2:Y:S01]  /*ffd0*/  LDL.LU R4, [R1+0x6c] ;  /* 0x00006c0001047983 */ /* 0x000ea20000300800 */
[----:B----4-:R-:W-:-:S05]  /*ffe0*/  IADD3.X R49, R49, UR8, RZ, P2, !PT ;  /* 0x0000000831317c10 */ /* 0x010fca00097fe4ff */
[----:B------:R0:W4:Y:S02]  /*fff0*/  LDG.E.U8 R48, desc[UR12][R48.64] ;  /* 0x0000000c30307981 */ /* 0x000124000c1e1100 */
[----:B0-----:R-:W0:Y:S02]  /*10000*/  S2R R49, SR_TID.X ;  /* 0x0000000000317919 */ /* 0x001e240000002100 */
[----:B0-----:R-:W-:-:S04]  /*10010*/  LOP3.LUT R49, R49, 0x1c, RZ, 0xc0, !PT ;  /* 0x0000001c31317812 */ /* 0x001fc800078ec0ff */
[----:B------:R-:W-:-:S06]  /*10020*/  LEA R49, R49, UR7, 0x3 ;  /* 0x0000000731317c11 */ /* 0x000fcc000f8e18ff */
[----:B------:R-:W0:Y:S01]  /*10030*/  LDS R49, [R49] ;  /* 0x0000000031317984 */ /* 0x000e220000000800 */
[----:B------:R-:W-:Y:S06]  /*10040*/  BAR.SYNC.DEFER_BLOCKING 0x0 ;  /* 0x0000000000007b1d */ /* 0x000fec0000010000 */
[----:B---3--:R1:W-:Y:S04]  /*10050*/  STS.U8 [R2+UR7+0x800], R21 ;  /* 0x0008001502007988 */ /* 0x0083e80008000007 */
[----:B--2---:R2:W-:Y:S01]  /*10060*/  STS.U8 [R2+UR7+0xc00], R20 ;  /* 0x000c001402007988 */ /* 0x0045e20008000007 */
[----:B0-----:R-:W-:-:S03]  /*10070*/  FFMA R24, R6, R24, R49 ;  /* 0x0000001806187223 */ /* 0x001fc60000000031 */
[----:B------:R0:W-:Y:S04]  /*10080*/  STS.U8 [R2+UR7+0x1000], R18 ;  /* 0x0010001202007988 */ /* 0x0001e80008000007 */
[----:B------:R-:W-:Y:S04]  /*10090*/  STL [R1+0x80], R24 ;  /* 0x0000801801007387 */ /* 0x000fe80000100800 */
[----:B-1----:R-:W3:Y:S04]  /*100a0*/  LDL.LU R21, [R1+0x68] ;  /* 0x0000680001157983 */ /* 0x002ee80000300800 */
[----:B--2---:R-:W2:Y:S04]  /*100b0*/  LDL.LU R20, [R1+0x60] ;  /* 0x0000600001147983 */ /* 0x004ea80000300800 */
[----:B0-----:R-:W4:Y:S04]  /*100c0*/  LDL.LU R18, [R1+0x58] ;  /* 0x0000580001127983 */ /* 0x001f280000300800 */
[----:B------:R0:W-:Y:S04]  /*100d0*/  STS.U8 [R2+UR7+0x1c00], R75 ;  /* 0x001c004b02007988 */ /* 0x0001e80008000007 */
[----:B------:R1:W-:Y:S04]  /*100e0*/  STS.U8 [R2+UR7+0x2000], R86 ;  /* 0x0020005602007988 */ /* 0x0003e80008000007 */
[----:B------:R1:W-:Y:S04]  /*100f0*/  STS.U8 [R2+UR7+0x2400], R67 ;  /* 0x0024004302007988 */ /* 0x0003e80008000007 */
[----:B0-----:R-:W4:Y:S04]  /*10100*/  LDL.LU R75, [R1+0x950] ;  /* 0x00095000014b7983 */ /* 0x001f280000300800 */
[----:B-1----:R-:W4:Y:S04]  /*10110*/  LDL.LU R86, [R1+0x94c] ;  /* 0x00094c0001567983 */ /* 0x002f280000300800 */
[----:B------:R-:W4:Y:S04]  /*10120*/  LDL.LU R67, [R1+0x948] ;  /* 0x0009480001437983 */ /* 0x000f280000300800 */
        /* <DEDUP_REMOVED lines=13> */
[----:B------:R-:W-:Y:S01]  /*10200*/  STS.U8 [R2+UR7], R4 ;  /* 0x0000000402007988 */ /* 0x000fe20008000007 */
        /* <DEDUP_REMOVED lines=19> */
[----:B---3--:R-:W-:Y:S04]  /*10340*/  STS.U8 [R17+UR7+0x100], R21 ;  /* 0x0001001511007988 */ /* 0x008fe80008000007 */
[----:B--2---:R-:W-:Y:S04]  /*10350*/  STS.U8 [R17+UR7+0x500], R20 ;  /* 0x0005001411007988 */ /* 0x004fe80008000007 */
[----:B----4-:R-:W-:Y:S04]  /*10360*/  STS.U8 [R17+UR7+0x900], R18 ;  /* 0x0009001211007988 */ /* 0x010fe80008000007 */
[----:B------:R0:W-:Y:S04]  /*10370*/  STS.U8 [R17+UR7+0xd00], R72 ;  /* 0x000d004811007988 */ /* 0x0001e80008000007 */
[----:B------:R1:W-:Y:S04]  /*10380*/  STS.U8 [R17+UR7+0x1100], R79 ;  /* 0x0011004f11007988 */ /* 0x0003e80008000007 */
[----:B------:R2:W-:Y:S04]  /*10390*/  STS.U8 [R17+UR7+0x1500], R67 ;  /* 0x0015004311007988 */ /* 0x0005e80008000007 */
[----:B0-----:R-:W3:Y:S04]  /*103a0*/  LDL.LU R72, [R1+0x92c] ;  /* 0x00092c0001487983 */ /* 0x001ee80000300800 */
[----:B-1----:R-:W4:Y:S04]  /*103b0*/  LDL.LU R79, [R1+0x928] ;  /* 0x00092800014f7983 */ /* 0x002f280000300800 */
[----:B--2---:R-:W2:Y:S04]  /*103c0*/  LDL.LU R67, [R1+0x924] ;  /* 0x0009240001437983 */ /* 0x004ea80000300800 */
[----:B------:R0:W-:Y:S04]  /*103d0*/  STS.U8 [R17+UR7+0x1900], R78 ;  /* 0x0019004e11007988 */ /* 0x0001e80008000007 */
[----:B------:R1:W-:Y:S04]  /*103e0*/  STS.U8 [R17+UR7+0x1d00], R98 ;  /* 0x001d006211007988 */ /* 0x0003e80008000007 */
[----:B------:R1:W-:Y:S04]  /*103f0*/  STS.U8 [R17+UR7+0x2100], R77 ;  /* 0x0021004d11007988 */ /* 0x0003e80008000007 */
[----:B0-----:R-:W3:Y:S04]  /*10400*/  LDL.LU R78, [R1+0x920] ;  /* 0x00092000014e7983 */ /* 0x001ee80000300800 */
[----:B-1----:R-:W2:Y:S04]  /*10410*/  LDL.LU R98, [R1+0x91c] ;  /* 0x00091c0001627983 */ /* 0x002ea80000300800 */
[----:B------:R-:W4:Y:S04]  /*10420*/  LDL.LU R77, [R1+0x918] ;  /* 0x00091800014d7983 */ /* 0x000f280000300800 */
[----:B------:R0:W-:Y:S04]  /*10430*/  STS.U8 [R17+UR7+0x2500], R3 ;  /* 0x0025000311007988 */ /* 0x0001e80008000007 */
[----:B------:R1:W-:Y:S04]  /*10440*/  STS.U8 [R17+UR7+0x2900], R8 ;  /* 0x0029000811007988 */ /* 0x0003e80008000007 */
[----:B------:R1:W-:Y:S04]  /*10450*/  STS.U8 [R17+UR7+0x2d00], R9 ;  /* 0x002d000911007988 */ /* 0x0003e80008000007 */
[----:B------:R1:W-:Y:S04]  /*10460*/  STS.U8 [R17+UR7+0x3100], R100 ;  /* 0x0031006411007988 */ /* 0x0003e80008000007 */
[----:B------:R1:W-:Y:S04]  /*10470*/  STS.U8 [R17+UR7+0x3500], R10 ;  /* 0x0035000a11007988 */ /* 0x0003e80008000007 */
[----:B------:R1:W-:Y:S04]  /*10480*/  STS.U8 [R17+UR7+0x3900], R11 ;  /* 0x0039000b11007988 */ /* 0x0003e80008000007 */
        /* <DEDUP_REMOVED lines=18> */
[----:B0-----:R-:W2:Y:S04]  /*105b0*/  LDL.LU R3, [R1+0x914] ;  /* 0x0009140001037983 */ /* 0x001ea80000300800 */
[----:B-1----:R-:W2:Y:S04]  /*105c0*/  LDL.LU R8, [R1+0x910] ;  /* 0x0009100001087983 */ /* 0x002ea80000300800 */
[----:B------:R-:W2:Y:S04]  /*105d0*/  LDL.LU R9, [R1+0x90c] ;  /* 0x00090c0001097983 */ /* 0x000ea80000300800 */
[----:B------:R-:W2:Y:S04]  /*105e0*/  LDL.LU R100, [R1+0x908] ;  /* 0x0009080001647983 */ /* 0x000ea80000300800 */
[----:B------:R-:W2:Y:S04]  /*105f0*/  LDL.LU R10, [R1+0x904] ;  /* 0x00090400010a7983 */ /* 0x000ea80000300800 */
[----:B------:R-:W2:Y:S04]  /*10600*/  LDL.LU R11, [R1+0x900] ;  /* 0x00090000010b7983 */ /* 0x000ea80000300800 */
[----:B------:R-:W2:Y:S01]  /*10610*/  LDL.LU R76, [R1+0x8fc] ;  /* 0x0008fc00014c7983 */ /* 0x000ea20000300800 */
[----:B------:R-:W-:-:S03]  /*10620*/  LOP3.LUT R17, R2, 0x60, RZ, 0x3c, !PT ;  /* 0x0000006002117812 */ /* 0x000fc600078e3cff */
[----:B----4-:R0:W-:Y:S04]  /*10630*/  STS.U8 [R4+UR7+0x200], R77 ;  /* 0x0002004d04007988 */ /* 0x0101e80008000007 */
[----:B---3--:R1:W-:Y:S04]  /*10640*/  STS.U8 [R4+UR7+0x600], R78 ;  /* 0x0006004e04007988 */ /* 0x0083e80008000007 */
[----:B------:R3:W-:Y:S04]  /*10650*/  STS.U8 [R4+UR7+0xa00], R79 ;  /* 0x000a004f04007988 */ /* 0x0007e80008000007 */
        /* <DEDUP_REMOVED lines=15> */
[----:B0-----:R-:W2:Y:S04]  /*10750*/  LDL.LU R77, [R1+0x8f8] ;  /* 0x0008f800014d7983 */ /* 0x001ea80000300800 */
[----:B------:R-:W-:Y:S04]  /*10760*/  STS.U8 [R4+UR7+0x4a00], R91 ;  /* 0x004a005b04007988 */ /* 0x000fe80008000007 */
[----:B-1----:R-:W2:Y:S04]  /*10770*/  LDL.LU R78, [R1+0x8f4] ;  /* 0x0008f400014e7983 */ /* 0x002ea80000300800 */
[----:B------:R-:W-:Y:S04]  /*10780*/  STS.U8 [R4+UR7+0x4e00], R55 ;  /* 0x004e003704007988 */ /* 0x000fe80008000007 */
[----:B---3--:R-:W3:Y:S04]  /*10790*/  LDL.LU R79, [R1+0x8f0] ;  /* 0x0008f000014f7983 */ /* 0x008ee80000300800 */
[----:B------:R-:W-:Y:S04]  /*107a0*/  STS.U8 [R4+UR7+0x5200], R25 ;  /* 0x0052001904007988 */ /* 0x000fe80008000007 */
[----:B----4-:R-:W4:Y:S04]  /*107b0*/  LDL.LU R84, [R1+0x8ec] ;  /* 0x0008ec0001547983 */ /* 0x010f280000300800 */
[----:B------:R-:W-:Y:S04]  /*107c0*/  STS.U8 [R4+UR7+0x5600], R29 ;  /* 0x0056001d04007988 */ /* 0x000fe80008000007 */
[----:B------:R-:W3:Y:S04]  /*107d0*/  LDL.LU R85, [R1+0x8e8] ;  /* 0x0008e80001557983 */ /* 0x000ee80000300800 */
        /* <DEDUP_REMOVED lines=15> */
[----:B--2---:R-:W2:Y:S04]  /*108d0*/  LDL.LU R99, [R1+0x8c8] ;  /* 0x0008c80001637983 */ /* 0x004ea80000300800 */
[----:B------:R-:W-:Y:S04]  /*108e0*/  STS.U8 [R4+UR7+0x7a00], R119 ;  /* 0x007a007704007988 */ /* 0x000fe80008000007 */
[----:B------:R-:W2:Y:S04]  /*108f0*/  LDL.LU R65, [R1+0x8c4] ;  /* 0x0008c40001417983 */ /* 0x000ea80000300800 */
[----:B------:R-:W-:Y:S04]  /*10900*/  STS.U8 [R4+UR7+0x7e00], R121 ;  /* 0x007e007904007988 */ /* 0x000fe80008000007 */
[----:B------:R-:W2:Y:S04]  /*10910*/  LDL.LU R66, [R1+0x8c0] ;  /* 0x0008c00001427983 */ /* 0x000ea80000300800 */
[----:B------:R0:W-:Y:S04]  /*10920*/  STS.U8 [R17+UR7+0x300], R98 ;  /* 0x0003006211007988 */ /* 0x0001e80008000007 */
[----:B------:R1:W-:Y:S04]  /*10930*/  STS.U8 [R17+UR7+0x700], R67 ;  /* 0x0007004311007988 */ /* 0x0003e80008000007 */
[----:B------:R1:W-:Y:S04]  /*10940*/  STS.U8 [R17+UR7+0xb00], R72 ;  /* 0x000b004811007988 */ /* 0x0003e80008000007 */
[----:B0-----:R-:W2:Y:S04]  /*10950*/  LDL.LU R98, [R1+0x8bc] ;  /* 0x0008bc0001627983 */ /* 0x001ea80000300800 */
[----:B-1----:R-:W2:Y:S04]  /*10960*/  LDL.LU R67, [R1+0x8b8] ;  /* 0x0008b80001437983 */ /* 0x002ea80000300800 */
        /* <DEDUP_REMOVED lines=24> */
[----:B------:R-:W2:Y:S04]  /*10af0*/  LDL R24, [R1+0x70] ;  /* 0x0000700001187983 */ /* 0x000ea80000100800 */
[----:B------:R-:W2:Y:S04]  /*10b00*/  LDL.LU R114, [R1+0x884] ;  /* 0x0008840001727983 */ /* 0x000ea80000300800 */
[----:B------:R-:W2:Y:S04]  /*10b10*/  LDL R36, [R1+0x874] ;  /* 0x0008740001247983 */ /* 0x000ea80000100800 */
[----:B------:R-:W2:Y:S04]  /*10b20*/  LDL R4, [R1+0x90] ;  /* 0x0000900001047983 */ /* 0x000ea80000100800 */
        /* <DEDUP_REMOVED lines=16> */
[----:B------:R0:W-:Y:S01]  /*10c30*/  STS.U8 [R17+UR7+0x7f00], R48 ;  /* 0x007f003011007988 */ /* 0x0001e20008000007 */
[----:B------:R-:W-:Y:S01]  /*10c40*/  BAR.SYNC.DEFER_BLOCKING 0x0 ;  /* 0x0000000000007b1d */ /* 0x000fe20000010000 */
[----:B------:R-:W-:-:S02]  /*10c50*/  F2FP.F16.E4M3.UNPACK_B R22, R14 ;  /* 0x0000000eff16723e */ /* 0x000fc400020006ff */
[----:B------:R-:W-:Y:S02]  /*10c60*/  F2FP.F16.E4M3.UNPACK_B R23, R12 ;  /* 0x0000000cff17723e */ /* 0x000fe400020006ff */
[----:B------:R-:W-:Y:S02]  /*10c70*/  F2FP.F16.E4M3.UNPACK_B R18, R13 ;  /* 0x0000000dff12723e */ /* 0x000fe400020006ff */
[----:B0-----:R-:W-:Y:S02]  /*10c80*/  F2FP.F16.E4M3.UNPACK_B R17, R15 ;  /* 0x0000000fff11723e */ /* 0x001fe400020006ff */
[----:B------:R-:W-:Y:S02]  /*10c90*/  F2FP.F16.E4M3.UNPACK_B R20, R5 ;  /* 0x00000005ff14723e */ /* 0x000fe400020006ff */
[----:B------:R-:W-:Y:S02]  /*10ca0*/  F2FP.F16.E4M3.UNPACK_B R21, R16 ;  /* 0x00000010ff15723e */ /* 0x000fe400020006ff */
[----:B------:R-:W-:-:S02]  /*10cb0*/  F2FP.F16.E4M3.UNPACK_B R16, R7 ;  /* 0x00000007ff10723e */ /* 0x000fc400020006ff */
[----:B------:R-:W-:Y:S02]  /*10cc0*/  F2FP.F16.E4M3.UNPACK_B R19, R19 ;  /* 0x00000013ff13723e */ /* 0x000fe400020006ff */
[----:B------:R-:W-:Y:S01]  /*10cd0*/  LOP3.LUT R104, R3, 0x20, RZ, 0x3c, !PT ;  /* 0x0000002003687812 */ /* 0x000fe200078e3cff */
[C---:B------:R-:W-:Y:S01]  /*10ce0*/  FMUL R38, R100.reuse, R10 ;  /* 0x0000000a64267220 */ /* 0x040fe20000400000 */
[----:B------:R-:W-:Y:S01]  /*10cf0*/  FMUL R39, R100, R11 ;  /* 0x0000000b64277220 */ /* 0x000fe20000400000 */
[C---:B------:R-:W-:Y:S01]  /*10d00*/  FMUL R37, R6.reuse, R9 ;  /* 0x0000000906257220 */ /* 0x040fe20000400000 */
[C---:B----4-:R-:W-:Y:S01]  /*10d10*/  FMUL R84, R6.reuse, R84 ;  /* 0x0000005406547220 */ /* 0x050fe20000400000 */
[----:B---3--:R-:W-:Y:S01]  /*10d20*/  FMUL R85, R6, R85 ;  /* 0x0000005506557220 */ /* 0x008fe20000400000 */
[----:B------:R-:W-:Y:S01]  /*10d30*/  FMUL R86, R100, R86 ;  /* 0x0000005664567220 */ /* 0x000fe20000400000 */
[----:B------:R-:W-:Y:S01]  /*10d40*/  FMUL R76, R6, R76 ;  /* 0x0000004c064c7220 */ /* 0x000fe20000400000 */
[----:B------:R-:W-:Y:S01]  /*10d50*/  FMUL R87, R100, R87 ;  /* 0x0000005764577220 */ /* 0x000fe20000400000 */
[----:B------:R-:W-:Y:S01]  /*10d60*/  FMUL R77, R6, R77 ;  /* 0x0000004d064d7220 */ /* 0x000fe20000400000 */
[C---:B------:R-:W-:Y:S01]  /*10d70*/  FMUL R78, R100.reuse, R78 ;  /* 0x0000004e644e7220 */ /* 0x040fe20000400000 */
[----:B------:R-:W-:Y:S01]  /*10d80*/  FMUL R79, R100, R79 ;  /* 0x0000004f644f7220 */ /* 0x000fe20000400000 */
[C---:B------:R-:W-:Y:S01]  /*10d90*/  FMUL R80, R6.reuse, R80 ;  /* 0x0000005006507220 */ /* 0x040fe20000400000 */
[----:B------:R-:W-:Y:S01]  /*10da0*/  FMUL R81, R6, R81 ;  /* 0x0000005106517220 */ /* 0x000fe20000400000 */
[C---:B------:R-:W-:Y:S01]  /*10db0*/  FMUL R82, R100.reuse, R82 ;  /* 0x0000005264527220 */ /* 0x040fe20000400000 */
[----:B------:R-:W-:Y:S01]  /*10dc0*/  FMUL R83, R100, R83 ;  /* 0x0000005364537220 */ /* 0x000fe20000400000 */
[----:B--2---:R-:W0:Y:S04]  /*10dd0*/  LDSM.16.M88.4 R28, [R24+UR7] ;  /* 0x00000007181c783b */ /* 0x004e280008000200 */
[----:B------:R-:W-:Y:S04]  /*10de0*/  LDSM.16.M88.4 R12, [R24+UR7+0x2000] ;  /* 0x00200007180c783b */ /* 0x000fe80008000200 */
[----:B------:R-:W1:Y:S04]  /*10df0*/  LDSM.16.M88.4 R32, [R24+UR7+0x4000] ;  /* 0x004000071820783b */ /* 0x000e680008000200 */
[----:B------:R-:W-:Y:S04]  /*10e00*/  LDSM.16.M88.4 R24, [R24+UR7+0x6000] ;  /* 0x006000071818783b */ /* 0x000fe80008000200 */
[----:B------:R-:W-:Y:S04]  /*10e10*/  LDSM.16.M88.4 R44, [R36+UR7] ;  /* 0x00000007242c783b */ /* 0x000fe80008000200 */
[----:B------:R-:W-:Y:S04]  /*10e20*/  LDSM.16.M88.4 R48, [R36+UR7+0x2000] ;  /* 0x002000072430783b */ /* 0x000fe80008000200 */
[----:B------:R-:W-:Y:S04]  /*10e30*/  LDSM.16.M88.4 R68, [R36+UR7+0x4000] ;  /* 0x004000072444783b */ /* 0x000fe80008000200 */
[----:B------:R2:W-:Y:S01]  /*10e40*/  LDSM.16.M88.4 R52, [R36+UR7+0x6000] ;  /* 0x006000072434783b */ /* 0x0005e20008000200 */
[----:B------:R-:W-:Y:S06]  /*10e50*/  BAR.SYNC.DEFER_BLOCKING 0x0 ;  /* 0x0000000000007b1d */ /* 0x000fec0000010000 */
[----:B------:R-:W-:Y:S04]  /*10e60*/  STSM.16.M88.4 [R4], R20 ;  /* 0x0000001404007844 */ /* 0x000fe80000000200 */
[----:B------:R-:W-:Y:S01]  /*10e70*/  STSM.16.M88.4 [R4+0x1000], R16 ;  /* 0x0010001004007844 */ /* 0x000fe20000000200 */
[----:B------:R-:W-:Y:S06]  /*10e80*/  BAR.SYNC.DEFER_BLOCKING 0x0 ;  /* 0x0000000000007b1d */ /* 0x000fec0000010000 */
[----:B------:R-:W3:Y:S04]  /*10e90*/  LDS.64 R88, [R3+UR7] ;  /* 0x0000000703587984 */ /* 0x000ee80008000a00 */
[----:B------:R-:W4:Y:S04]  /*10ea0*/  LDS.64 R96, [R3+UR7+0x800] ;  /* 0x0008000703607984 */ /* 0x000f280008000a00 */
[----:B------:R-:W4:Y:S04]  /*10eb0*/  LDS.64 R90, [R104+UR7] ;  /* 0x00000007685a7984 */ /* 0x000f280008000a00 */
[----:B------:R-:W4:Y:S01]  /*10ec0*/  LDS.64 R94, [R104+UR7+0x800] ;  /* 0x00080007685e7984 */ /* 0x000f220008000a00 */
[----:B--2---:R-:W-:Y:S01]  /*10ed0*/  FMUL R36, R6, R8 ;  /* 0x0000000806247220 */ /* 0x004fe20000400000 */
[----:B0-----:R-:W-:-:S02]  /*10ee0*/  F2FP.F16.E4M3.UNPACK_B R10, R28 ;  /* 0x0000001cff0a723e */ /* 0x001fc400020006ff */
[----:B------:R-:W-:Y:S02]  /*10ef0*/  F2FP.F16.E4M3.UNPACK_B R11, R29 ;  /* 0x0000001dff0b723e */ /* 0x000fe400020006ff */
[----:B-1----:R-:W-:Y:S02]  /*10f00*/  F2FP.F16.E4M3.UNPACK_B R92, R32 ;  /* 0x00000020ff5c723e */ /* 0x002fe400020006ff */
[----:B------:R-:W-:Y:S01]  /*10f10*/  F2FP.F16.E4M3.UNPACK_B R93, R33 ;  /* 0x00000021ff5d723e */ /* 0x000fe200020006ff */
[----:B---3--:R-:W-:Y:S02]  /*10f20*/  IMAD.MOV.U32 R16, RZ, RZ, R88 ;  /* 0x000000ffff107224 */ /* 0x008fe400078e0058 */
[----:B----4-:R-:W-:Y:S02]  /*10f30*/  IMAD.MOV.U32 R17, RZ, RZ, R96 ;  /* 0x000000ffff117224 */ /* 0x010fe400078e0060 */
[----:B------:R-:W-:Y:S02]  /*10f40*/  IMAD.MOV.U32 R18, RZ, RZ, R90 ;  /* 0x000000ffff127224 */ /* 0x000fe400078e005a */
[----:B------:R-:W-:-:S07]  /*10f50*/  IMAD.MOV.U32 R19, RZ, RZ, R94 ;  /* 0x000000ffff137224 */ /* 0x000fce00078e005e */
[C---:B------:R-:W-:Y:S01]  /*10f60*/  HMMA.16816.F32 R36, R16.reuse, R10, R36 ;  /* 0x0000000a1024723c */ /* 0x040fe20000001824 */
[----:B------:R-:W-:Y:S01]  /*10f70*/  F2FP.F16.E4M3.UNPACK_B R6, R28.H1 ;  /* 0x0000001cff06723e */ /* 0x000fe200030006ff */
[----:B------:R-:W-:Y:S01]  /*10f80*/  IMAD.MOV.U32 R20, RZ, RZ, R88 ;  /* 0x000000ffff147224 */ /* 0x000fe200078e0058 */
[----:B------:R-:W-:Y:S01]  /*10f90*/  F2FP.F16.E4M3.UNPACK_B R7, R29.H1 ;  /* 0x0000001dff07723e */ /* 0x000fe200030006ff */
[----:B------:R-:W-:Y:S02]  /*10fa0*/  IMAD.MOV.U32 R21, RZ, RZ, R96 ;  /* 0x000000ffff157224 */ /* 0x000fe400078e0060 */
[----:B------:R-:W-:Y:S01]  /*10fb0*/  HMMA.16816.F32 R84, R16, R92, R84 ;  /* 0x0000005c1054723c */ /* 0x000fe20000001854 */
[----:B------:R-:W-:Y:S01]  /*10fc0*/  F2FP.F16.E4M3.UNPACK_B R4, R12 ;  /* 0x0000000cff04723e */ /* 0x000fe200020006ff */
[----:B------:R-:W-:Y:S01]  /*10fd0*/  IMAD.MOV.U32 R22, RZ, RZ, R90 ;  /* 0x000000ffff167224 */ /* 0x000fe200078e005a */
[----:B------:R-:W-:Y:S01]  /*10fe0*/  F2FP.F16.E4M3.UNPACK_B R5, R13 ;  /* 0x0000000dff05723e */ /* 0x000fe200020006ff */
[----:B------:R-:W-:Y:S01]  /*10ff0*/  IMAD.MOV.U32 R23, RZ, RZ, R94 ;  /* 0x000000ffff177224 */ /* 0x000fe200078e005e */
[----:B------:R-:W-:-:S02]  /*11000*/  F2FP.F16.E4M3.UNPACK_B R8, R24 ;  /* 0x00000018ff08723e */ /* 0x000fc400020006ff */
[----:B------:R-:W-:Y:S01]  /*11010*/  IMAD.MOV.U32 R16, RZ, RZ, R89 ;  /* 0x000000ffff107224 */ /* 0x000fe200078e0059 */
[----:B------:R-:W-:Y:S01]  /*11020*/  F2FP.F16.E4M3.UNPACK_B R9, R25 ;  /* 0x00000019ff09723e */ /* 0x000fe200020006ff */
[----:B------:R-:W-:Y:S02]  /*11030*/  IMAD.MOV.U32 R17, RZ, RZ, R97 ;  /* 0x000000ffff117224 */ /* 0x000fe400078e0061 */
[----:B------:R-:W-:Y:S02]  /*11040*/  IMAD.MOV.U32 R18, RZ, RZ, R91 ;  /* 0x000000ffff127224 */ /* 0x000fe400078e005b */
[----:B------:R-:W-:Y:S01]  /*11050*/  IMAD.MOV.U32 R19, RZ, RZ, R95 ;  /* 0x000000ffff137224 */ /* 0x000fe200078e005f */
[----:B------:R-:W-:Y:S06]  /*11060*/  HMMA.16816.F32 R76, R20, R4, R76 ;  /* 0x00000004144c723c */ /* 0x000fec000000184c */
[----:B------:R-:W-:Y:S01]  /*11070*/  HMMA.16816.F32 R36, R16, R6, R36 ;  /* 0x000000061024723c */ /* 0x000fe20000001824 */
[----:B------:R-:W-:Y:S05]  /*11080*/  LDS.64 R18, [R104+UR7+0x1800] ;  /* 0x0018000768127984 */ /* 0x000fea0008000a00 */
[----:B------:R-:W-:Y:S01]  /*11090*/  HMMA.16816.F32 R80, R20, R8, R80 ;  /* 0x000000081450723c */ /* 0x000fe20000001850 */
[----:B------:R-:W-:Y:S01]  /*110a0*/  F2FP.F16.E4M3.UNPACK_B R16, R12.H1 ;  /* 0x0000000cff10723e */ /* 0x000fe200030006ff */
[----:B------:R-:W-:Y:S01]  /*110b0*/  LDS.64 R22, [R3+UR7+0x1800] ;  /* 0x0018000703167984 */ /* 0x000fe20008000a00 */
[----:B------:R-:W-:-:S03]  /*110c0*/  F2FP.F16.E4M3.UNPACK_B R17, R13.H1 ;  /* 0x0000000dff11723e */ /* 0x000fc600030006ff */
[----:B------:R-:W0:Y:S04]  /*110d0*/  LDS.64 R12, [R3+UR7+0x1000] ;  /* 0x00100007030c7984 */ /* 0x000e280008000a00 */
[----:B------:R-:W1:Y:S01]  /*110e0*/  LDS.64 R20, [R104+UR7+0x1000] ;  /* 0x0010000768147984 */ /* 0x000e620008000a00 */
[----:B------:R-:W-:Y:S02]  /*110f0*/  IMAD.MOV.U32 R40, RZ, RZ, R89 ;  /* 0x000000ffff287224 */ /* 0x000fe400078e0059 */
[----:B------:R-:W-:Y:S02]  /*11100*/  IMAD.MOV.U32 R41, RZ, RZ, R97 ;  /* 0x000000ffff297224 */ /* 0x000fe400078e0061 */
[----:B------:R-:W-:Y:S02]  /*11110*/  IMAD.MOV.U32 R42, RZ, RZ, R91 ;  /* 0x000000ffff2a7224 */ /* 0x000fe400078e005b */
[----:B------:R-:W-:Y:S01]  /*11120*/  IMAD.MOV.U32 R43, RZ, RZ, R95 ;  /* 0x000000ffff2b7224 */ /* 0x000fe200078e005f */
[----:B------:R-:W-:-:S02]  /*11130*/  F2FP.F16.E4M3.UNPACK_B R24, R24.H1 ;  /* 0x00000018ff18723e */ /* 0x000fc400030006ff */
[----:B------:R-:W-:-:S04]  /*11140*/  F2FP.F16.E4M3.UNPACK_B R25, R25.H1 ;  /* 0x00000019ff19723e */ /* 0x000fc800030006ff */
[----:B------:R-:W-:Y:S07]  /*11150*/  HMMA.16816.F32 R40, R40, R16, R76 ;  /* 0x000000102828723c */ /* 0x000fee000000184c */
[----:B------:R-:W-:Y:S02]  /*11160*/  IMAD.MOV.U32 R76, RZ, RZ, R89 ;  /* 0x000000ffff4c7224 */ /* 0x000fe400078e0059 */
[----:B------:R-:W-:Y:S02]  /*11170*/  IMAD.MOV.U32 R77, RZ, RZ, R97 ;  /* 0x000000ffff4d7224 */ /* 0x000fe400078e0061 */
[----:B------:R-:W-:-:S02]  /*11180*/  IMAD.MOV.U32 R78, RZ, RZ, R91 ;  /* 0x000000ffff4e7224 */ /* 0x000fc400078e005b */
[----:B------:R-:W-:Y:S02]  /*11190*/  IMAD.MOV.U32 R79, RZ, RZ, R95 ;  /* 0x000000ffff4f7224 */ /* 0x000fe400078e005f */
[C---:B------:R-:W-:Y:S01]  /*111a0*/  FMUL R64, R99.reuse, R64 ;  /* 0x0000004063407220 */ /* 0x040fe20000400000 */
[----:B------:R-:W-:Y:S02]  /*111b0*/  IMAD.MOV.U32 R88, RZ, RZ, R89 ;  /* 0x000000ffff587224 */ /* 0x000fe400078e0059 */
[----:B------:R-:W-:Y:S01]  /*111c0*/  FMUL R65, R99, R65 ;  /* 0x0000004163417220 */ /* 0x000fe20000400000 */
[----:B------:R-:W-:Y:S02]  /*111d0*/  IMAD.MOV.U32 R90, RZ, RZ, R91 ;  /* 0x000000ffff5a7224 */ /* 0x000fe400078e005b */
[C---:B------:R-:W-:Y:S01]  /*111e0*/  FMUL R66, R98.reuse, R66 ;  /* 0x0000004262427220 */ /* 0x040fe20000400000 */
[----:B------:R-:W-:Y:S01]  /*111f0*/  FMUL R67, R98, R67 ;  /* 0x0000004362437220 */ /* 0x000fe20000400000 */
[----:B------:R-:W-:Y:S01]  /*11200*/  HMMA.16816.F32 R76, R76, R24, R80 ;  /* 0x000000184c4c723c */ /* 0x000fe20000001850 */
[----:B------:R-:W-:Y:S01]  /*11210*/  F2FP.F16.E4M3.UNPACK_B R32, R32.H1 ;  /* 0x00000020ff20723e */ /* 0x000fe200030006ff */
[----:B------:R-:W-:Y:S01]  /*11220*/  IMAD.MOV.U32 R89, RZ, RZ, R97 ;  /* 0x000000ffff597224 */ /* 0x000fe200078e0061 */
[----:B------:R-:W-:Y:S01]  /*11230*/  F2FP.F16.E4M3.UNPACK_B R33, R33.H1 ;  /* 0x00000021ff21723e */ /* 0x000fe200030006ff */
[----:B------:R-:W-:-:S03]  /*11240*/  IMAD.MOV.U32 R91, RZ, RZ, R95 ;  /* 0x000000ffff5b7224 */ /* 0x000fc600078e005f */
[----:B0-----:R-:W-:Y:S02]  /*11250*/  IMAD.MOV.U32 R80, RZ, RZ, R12 ;  /* 0x000000ffff507224 */ /* 0x001fe400078e000c */
[----:B------:R-:W-:Y:S02]  /*11260*/  IMAD.MOV.U32 R81, RZ, RZ, R22 ;  /* 0x000000ffff517224 */ /* 0x000fe400078e0016 */
[----:B-1----:R-:W-:Y:S02]  /*11270*/  IMAD.MOV.U32 R82, RZ, RZ, R20 ;  /* 0x000000ffff527224 */ /* 0x002fe400078e0014 */
[----:B------:R-:W-:Y:S01]  /*11280*/  IMAD.MOV.U32 R83, RZ, RZ, R18 ;  /* 0x000000ffff537224 */ /* 0x000fe200078e0012 */
[----:B------:R-:W-:Y:S01]  /*11290*/  HMMA.16816.F32 R84, R88, R32, R84 ;  /* 0x000000205854723c */ /* 0x000fe20000001854 */
[C---:B------:R-:W-:Y:S01]  /*112a0*/  FMUL R72, R99.reuse, R72 ;  /* 0x0000004863487220 */ /* 0x040fe20000400000 */
[----:B------:R-:W-:Y:S01]  /*112b0*/  FMUL R73, R99, R73 ;  /* 0x0000004963497220 */ /* 0x000fe20000400000 */
[C---:B------:R-:W-:Y:S01]  /*112c0*/  FMUL R74, R98.reuse, R74 ;  /* 0x0000004a624a7220 */ /* 0x040fe20000400000 */
[----:B------:R-:W-:-:S02]  /*112d0*/  FMUL R75, R98, R75 ;  /* 0x0000004b624b7220 */ /* 0x000fc40000400000 */
[----:B------:R-:W-:Y:S01]  /*112e0*/  HMMA.16816.F32 R64, R80, R10, R64 ;  /* 0x0000000a5040723c */ /* 0x000fe20000001840 */
[----:B------:R-:W-:Y:S02]  /*112f0*/  IMAD.MOV.U32 R88, RZ, RZ, R12 ;  /* 0x000000ffff587224 */ /* 0x000fe400078e000c */
[----:B------:R-:W-:Y:S02]  /*11300*/  IMAD.MOV.U32 R89, RZ, RZ, R22 ;  /* 0x000000ffff597224 */ /* 0x000fe400078e0016 */
[----:B------:R-:W-:Y:S02]  /*11310*/  IMAD.MOV.U32 R90, RZ, RZ, R20 ;  /* 0x000000ffff5a7224 */ /* 0x000fe400078e0014 */
[C---:B------:R-:W-:Y:S01]  /*11320*/  FMUL R80, R99.reuse, R56 ;  /* 0x0000003863507220 */ /* 0x040fe20000400000 */
[----:B------:R-:W-:Y:S01]  /*11330*/  FMUL R81, R99, R57 ;  /* 0x0000003963517220 */ /* 0x000fe20000400000 */
[C---:B------:R-:W-:Y:S01]  /*11340*/  FMUL R82, R98.reuse, R58 ;  /* 0x0000003a62527220 */ /* 0x040fe20000400000 */
[----:B------:R-:W-:Y:S01]  /*11350*/  FMUL R83, R98, R59 ;  /* 0x0000003b62537220 */ /* 0x000fe20000400000 */
[----:B------:R-:W-:-:S02]  /*11360*/  IMAD.MOV.U32 R91, RZ, RZ, R18 ;  /* 0x000000ffff5b7224 */ /* 0x000fc400078e0012 */
[----:B------:R-:W-:Y:S02]  /*11370*/  IMAD.MOV.U32 R56, RZ, RZ, R12 ;  /* 0x000000ffff387224 */ /* 0x000fe400078e000c */
[----:B------:R-:W-:Y:S02]  /*11380*/  IMAD.MOV.U32 R57, RZ, RZ, R22 ;  /* 0x000000ffff397224 */ /* 0x000fe400078e0016 */
[----:B------:R-:W-:Y:S02]  /*11390*/  IMAD.MOV.U32 R58, RZ, RZ, R20 ;  /* 0x000000ffff3a7224 */ /* 0x000fe400078e0014 */
[----:B------:R-:W-:Y:S01]  /*113a0*/  IMAD.MOV.U32 R59, RZ, RZ, R18 ;  /* 0x000000ffff3b7224 */ /* 0x000fe200078e0012 */
[C---:B------:R-:W-:Y:S02]  /*113b0*/  LOP3.LUT R102, R3.reuse, 0x40, RZ, 0x3c, !PT ;  /* 0x0000004003667812 */ /* 0x040fe400078e3cff */
[----:B------:R-:W-:Y:S01]  /*113c0*/  LOP3.LUT R101, R3, 0x60, RZ, 0x3c, !PT ;  /* 0x0000006003657812 */ /* 0x000fe200078e3cff */
[----:B------:R-:W-:Y:S01]  /*113d0*/  HMMA.16816.F32 R72, R88, R4, R72 ;  /* 0x000000045848723c */ /* 0x000fe20000001848 */
[C---:B------:R-:W-:Y:S01]  /*113e0*/  FMUL R60, R99.reuse, R60 ;  /* 0x0000003c633c7220 */ /* 0x040fe20000400000 */
[----:B------:R-:W0:Y:S01]  /*113f0*/  LDS.64 R28, [R102+UR7] ;  /* 0x00000007661c7984 */ /* 0x000e220008000a00 */
[----:B------:R-:W-:Y:S01]  /*11400*/  FMUL R61, R99, R61 ;  /* 0x0000003d633d7220 */ /* 0x000fe20000400000 */
[----:B------:R-:W-:-:S02]  /*11410*/  FMUL R62, R98, R62 ;  /* 0x0000003e623e7220 */ /* 0x000fc40000400000 */
[----:B------:R-:W-:Y:S01]  /*11420*/  HMMA.16816.F32 R56, R56, R92, R80 ;  /* 0x0000005c3838723c */ /* 0x000fe20000001850 */
[----:B------:R-:W1:Y:S01]  /*11430*/  LDS.64 R94, [R102+UR7+0x800] ;  /* 0x00080007665e7984 */ /* 0x000e620008000a00 */
[----:B------:R-:W-:-:S03]  /*11440*/  FMUL R63, R98, R63 ;  /* 0x0000003f623f7220 */ /* 0x000fc60000400000 */
[----:B------:R-:W2:Y:S04]  /*11450*/  LDS.64 R92, [R101+UR7] ;  /* 0x00000007655c7984 */ /* 0x000ea80008000a00 */
[----:B------:R-:W3:Y:S01]  /*11460*/  LDS.64 R4, [R101+UR7+0x800] ;  /* 0x0008000765047984 */ /* 0x000ee20008000a00 */
[----:B------:R-:W-:Y:S01]  /*11470*/  HMMA.16816.F32 R60, R88, R8, R60 ;  /* 0x00000008583c723c */ /* 0x000fe2000000183c */
[----:B------:R-:W-:Y:S02]  /*11480*/  IMAD.MOV.U32 R80, RZ, RZ, R13 ;  /* 0x000000ffff507224 */ /* 0x000fe400078e000d */
[----:B------:R-:W-:Y:S01]  /*11490*/  IMAD.MOV.U32 R81, RZ, RZ, R23 ;  /* 0x000000ffff517224 */ /* 0x000fe200078e0017 */
[----:B------:R-:W-:Y:S01]  /*114a0*/  LDS.64 R88, [R101+UR7+0x1800] ;  /* 0x0018000765587984 */ /* 0x000fe20008000a00 */
[----:B------:R-:W-:-:S02]  /*114b0*/  IMAD.MOV.U32 R82, RZ, RZ, R21 ;  /* 0x000000ffff527224 */ /* 0x000fc400078e0015 */
[----:B------:R-:W-:Y:S02]  /*114c0*/  IMAD.MOV.U32 R83, RZ, RZ, R19 ;  /* 0x000000ffff537224 */ /* 0x000fe400078e0013 */
[----:B------:R-:W-:Y:S02]  /*114d0*/  IMAD.MOV.U32 R8, RZ, RZ, R13 ;  /* 0x000000ffff087224 */ /* 0x000fe400078e000d */
[----:B------:R-:W-:Y:S02]  /*114e0*/  IMAD.MOV.U32 R9, RZ, RZ, R23 ;  /* 0x000000ffff097224 */ /* 0x000fe400078e0017 */
[----:B------:R-:W-:Y:S01]  /*114f0*/  IMAD.MOV.U32 R10, RZ, RZ, R21 ;  /* 0x000000ffff0a7224 */ /* 0x000fe200078e0015 */
[----:B------:R-:W-:Y:S01]  /*11500*/  HMMA.16816.F32 R72, R80, R16, R72 ;  /* 0x000000105048723c */ /* 0x000fe20000001848 */
[----:B------:R-:W-:Y:S02]  /*11510*/  IMAD.MOV.U32 R11, RZ, RZ, R19 ;  /* 0x000000ffff0b7224 */ /* 0x000fe400078e0013 */
[----:B------:R-:W-:-:S04]  /*11520*/  IMAD.MOV.U32 R18, RZ, RZ, R21 ;  /* 0x000000ffff127224 */ /* 0x000fc800078e0015 */
[----:B------:R-:W-:Y:S02]  /*11530*/  IMAD.MOV.U32 R16, RZ, RZ, R13 ;  /* 0x000000ffff107224 */ /* 0x000fe400078e000d */
[----:B------:R-:W-:Y:S01]  /*11540*/  IMAD.MOV.U32 R17, RZ, RZ, R23 ;  /* 0x000000ffff117224 */ /* 0x000fe200078e0017 */
[----:B------:R-:W-:Y:S01]  /*11550*/  HMMA.16816.F32 R60, R8, R24, R60 ;  /* 0x00000018083c723c */ /* 0x000fe2000000183c */
[----:B------:R-:W4:Y:S04]  /*11560*/  LDS.64 R12, [R102+UR7+0x1000] ;  /* 0x00100007660c7984 */ /* 0x000f280008000a00 */
[----:B------:R-:W4:Y:S01]  /*11570*/  LDS.64 R24, [R102+UR7+0x1800] ;  /* 0x0018000766187984 */ /* 0x000f220008000a00 */
[----:B------:R-:W-:Y:S03]  /*11580*/  HMMA.16816.F32 R56, R16, R32, R56 ;  /* 0x000000201038723c */ /* 0x000fe60000001838 */
[----:B------:R-:W4:Y:S01]  /*11590*/  LDS.64 R32, [R101+UR7+0x1000] ;  /* 0x0010000765207984 */ /* 0x000f220008000a00 */
[----:B0-----:R-:W-:-:S02]  /*115a0*/  IMAD.MOV.U32 R20, RZ, RZ, R28 ;  /* 0x000000ffff147224 */ /* 0x001fc400078e001c */
[----:B------:R-:W-:Y:S01]  /*115b0*/  HMMA.16816.F32 R64, R8, R6, R64 ;  /* 0x000000060840723c */ /* 0x000fe20000001840 */
[----:B-1----:R-:W-:Y:S02]  /*115c0*/  IMAD.MOV.U32 R21, RZ, RZ, R94 ;  /* 0x000000ffff157224 */ /* 0x002fe400078e005e */
[----:B--2---:R-:W-:Y:S02]  /*115d0*/  IMAD.MOV.U32 R22, RZ, RZ, R92 ;  /* 0x000000ffff167224 */ /* 0x004fe400078e005c */
[----:B---3--:R-:W-:Y:S02]  /*115e0*/  IMAD.MOV.U32 R23, RZ, RZ, R4 ;  /* 0x000000ffff177224 */ /* 0x008fe400078e0004 */
[----:B------:R-:W-:Y:S02]  /*115f0*/  F2FP.F16.E4M3.UNPACK_B R8, R30 ;  /* 0x0000001eff08723e */ /* 0x000fe400020006ff */
[----:B------:R-:W-:Y:S02]  /*11600*/  F2FP.F16.E4M3.UNPACK_B R9, R31 ;  /* 0x0000001fff09723e */ /* 0x000fe400020006ff */
[----:B------:R-:W-:-:S02]  /*11610*/  F2FP.F16.E4M3.UNPACK_B R10, R34 ;  /* 0x00000022ff0a723e */ /* 0x000fc400020006ff */
[----:B------:R-:W-:-:S03]  /*11620*/  F2FP.F16.E4M3.UNPACK_B R11, R35 ;  /* 0x00000023ff0b723e */ /* 0x000fc600020006ff */
[C---:B------:R-:W-:Y:S06]  /*11630*/  HMMA.16816.F32 R36, R20.reuse, R8, R36 ;  /* 0x000000081424723c */ /* 0x040fec0000001824 */
[----:B------:R-:W-:Y:S01]  /*11640*/  HMMA.16816.F32 R20, R20, R10, R84 ;  /* 0x0000000a1414723c */ /* 0x000fe20000001854 */
[----:B------:R-:W-:Y:S01]  /*11650*/  F2FP.F16.E4M3.UNPACK_B R6, R14 ;  /* 0x0000000eff06723e */ /* 0x000fe200020006ff */
[----:B------:R-:W-:Y:S01]  /*11660*/  IMAD.MOV.U32 R16, RZ, RZ, R28 ;  /* 0x000000ffff107224 */ /* 0x000fe200078e001c */
[----:B------:R-:W-:Y:S01]  /*11670*/  F2FP.F16.E4M3.UNPACK_B R7, R15 ;  /* 0x0000000fff07723e */ /* 0x000fe200020006ff */
[----:B------:R-:W-:Y:S01]  /*11680*/  IMAD.MOV.U32 R17, RZ, RZ, R94 ;  /* 0x000000ffff117224 */ /* 0x000fe200078e005e */
[----:B------:R-:W-:Y:S01]  /*11690*/  F2FP.F16.E4M3.UNPACK_B R90, R26 ;  /* 0x0000001aff5a723e */ /* 0x000fe200020006ff */
[----:B------:R-:W-:Y:S01]  /*116a0*/  IMAD.MOV.U32 R18, RZ, RZ, R92 ;  /* 0x000000ffff127224 */ /* 0x000fe200078e005c */
[----:B------:R-:W-:Y:S01]  /*116b0*/  F2FP.F16.E4M3.UNPACK_B R91, R27 ;  /* 0x0000001bff5b723e */ /* 0x000fe200020006ff */
[----:B------:R-:W-:Y:S01]  /*116c0*/  IMAD.MOV.U32 R19, RZ, RZ, R4 ;  /* 0x000000ffff137224 */ /* 0x000fe200078e0004 */
[----:B------:R-:W-:Y:S01]  /*116d0*/  F2FP.F16.E4M3.UNPACK_B R30, R30.H1 ;  /* 0x0000001eff1e723e */ /* 0x000fe200030006ff */
[----:B------:R-:W-:Y:S01]  /*116e0*/  IMAD.MOV.U32 R80, RZ, RZ, R29 ;  /* 0x000000ffff507224 */ /* 0x000fe200078e001d */
[----:B------:R-:W-:Y:S01]  /*116f0*/  F2FP.F16.E4M3.UNPACK_B R31, R31.H1 ;  /* 0x0000001fff1f723e */ /* 0x000fe200030006ff */
[----:B------:R-:W-:Y:S01]  /*11700*/  IMAD.MOV.U32 R81, RZ, RZ, R95 ;  /* 0x000000ffff517224 */ /* 0x000fe200078e005f */
[----:B------:R-:W-:Y:S01]  /*11710*/  F2FP.F16.E4M3.UNPACK_B R34, R34.H1 ;  /* 0x00000022ff22723e */ /* 0x000fe200030006ff */
[----:B------:R-:W-:Y:S01]  /*11720*/  IMAD.MOV.U32 R82, RZ, RZ, R93 ;  /* 0x000000ffff527224 */ /* 0x000fe200078e005d */
[----:B------:R-:W-:Y:S01]  /*11730*/  F2FP.F16.E4M3.UNPACK_B R35, R35.H1 ;  /* 0x00000023ff23723e */ /* 0x000fe200030006ff */
[----:B------:R-:W-:Y:S01]  /*11740*/  IMAD.MOV.U32 R83, RZ, RZ, R5 ;  /* 0x000000ffff537224 */ /* 0x000fe200078e0005 */
[C---:B------:R-:W-:Y:S01]  /*11750*/  HMMA.16816.F32 R40, R16.reuse, R6, R40 ;  /* 0x000000061028723c */ /* 0x040fe20000001828 */
[----:B------:R-:W-:Y:S05]  /*11760*/  LDS.64 R84, [R3+UR7+0x1880] ;  /* 0x0018800703547984 */ /* 0x000fea0008000a00 */
[----:B------:R-:W-:Y:S06]  /*11770*/  HMMA.16816.F32 R16, R16, R90, R76 ;  /* 0x0000005a1010723c */ /* 0x000fec000000184c */
[C---:B------:R-:W-:Y:S06]  /*11780*/  HMMA.16816.F32 R36, R80.reuse, R30, R36 ;  /* 0x0000001e5024723c */ /* 0x040fec0000001824 */
[----:B------:R-:W-:Y:S07]  /*11790*/  HMMA.16816.F32 R20, R80, R34, R20 ;  /* 0x000000225014723c */ /* 0x000fee0000001814 */
[----:B----4-:R-:W-:-:S02]  /*117a0*/  IMAD.MOV.U32 R80, RZ, RZ, R12 ;  /* 0x000000ffff507224 */ /* 0x010fc400078e000c */
[----:B------:R-:W-:Y:S02]  /*117b0*/  IMAD.MOV.U32 R81, RZ, RZ, R24 ;  /* 0x000000ffff517224 */ /* 0x000fe400078e0018 */
[----:B------:R-:W-:Y:S02]  /*117c0*/  IMAD.MOV.U32 R82, RZ, RZ, R32 ;  /* 0x000000ffff527224 */ /* 0x000fe400078e0020 */
[----:B------:R-:W-:Y:S01]  /*117d0*/  IMAD.MOV.U32 R83, RZ, RZ, R88 ;  /* 0x000000ffff537224 */ /* 0x000fe200078e0058 */
[----:B------:R-:W-:-:S06]  /*117e0*/  F2FP.F16.E4M3.UNPACK_B R14, R14.H1 ;  /* 0x0000000eff0e723e */ /* 0x000fcc00030006ff */
[C---:B------:R-:W-:Y:S06]  /*117f0*/  HMMA.16816.F32 R64, R80.reuse, R8, R64 ;  /* 0x000000085040723c */ /* 0x040fec0000001840 */
[----:B------:R-:W-:Y:S01]  /*11800*/  HMMA.16816.F32 R56, R80, R10, R56 ;  /* 0x0000000a5038723c */ /* 0x000fe20000001838 */
[----:B------:R-:W-:Y:S01]  /*11810*/  IMAD.MOV.U32 R8, RZ, RZ, R12 ;  /* 0x000000ffff087224 */ /* 0x000fe200078e000c */
[----:B------:R-:W-:Y:S01]  /*11820*/  F2FP.F16.E4M3.UNPACK_B R15, R15.H1 ;  /* 0x0000000fff0f723e */ /* 0x000fe200030006ff */
[----:B------:R-:W-:Y:S01]  /*11830*/  IMAD.MOV.U32 R9, RZ, RZ, R24 ;  /* 0x000000ffff097224 */ /* 0x000fe200078e0018 */
[----:B------:R-:W-:Y:S01]  /*11840*/  F2FP.F16.E4M3.UNPACK_B R26, R26.H1 ;  /* 0x0000001aff1a723e */ /* 0x000fe200030006ff */
[----:B------:R-:W-:Y:S01]  /*11850*/  IMAD.MOV.U32 R76, RZ, RZ, R29 ;  /* 0x000000ffff4c7224 */ /* 0x000fe200078e001d */
[----:B------:R-:W-:Y:S01]  /*11860*/  F2FP.F16.E4M3.UNPACK_B R27, R27.H1 ;  /* 0x0000001bff1b723e */ /* 0x000fe200030006ff */
[----:B------:R-:W-:Y:S01]  /*11870*/  IMAD.MOV.U32 R10, RZ, RZ, R32 ;  /* 0x000000ffff0a7224 */ /* 0x000fe200078e0020 */
[----:B------:R-:W-:Y:S01]  /*11880*/  LDS.64 R28, [R3+UR7+0x880] ;  /* 0x00088007031c7984 */ /* 0x000fe20008000a00 */
[----:B------:R-:W-:-:S02]  /*11890*/  IMAD.MOV.U32 R11, RZ, RZ, R88 ;  /* 0x000000ffff0b7224 */ /* 0x000fc400078e0058 */
[----:B------:R-:W-:Y:S01]  /*118a0*/  IMAD.MOV.U32 R77, RZ, RZ, R95 ;  /* 0x000000ffff4d7224 */ /* 0x000fe200078e005f */
[----:B------:R-:W-:Y:S01]  /*118b0*/  LDS.64 R80, [R104+UR7+0x80] ;  /* 0x0000800768507984 */ /* 0x000fe20008000a00 */
[----:B------:R-:W-:Y:S02]  /*118c0*/  IMAD.MOV.U32 R78, RZ, RZ, R93 ;  /* 0x000000ffff4e7224 */ /* 0x000fe400078e005d */
[----:B------:R-:W-:Y:S01]  /*118d0*/  IMAD.MOV.U32 R79, RZ, RZ, R5 ;  /* 0x000000ffff4f7224 */ /* 0x000fe200078e0005 */
[----:B------:R-:W-:Y:S01]  /*118e0*/  HMMA.16816.F32 R8, R8, R90, R60 ;  /* 0x0000005a0808723c */ /* 0x000fe2000000183c */
[----:B------:R-:W2:Y:S04]  /*118f0*/  LDL.LU R91, [R1+0x7c] ;  /* 0x00007c00015b7983 */ /* 0x000ea80000300800 */
[----:B------:R-:W3:Y:S01]  /*11900*/  LDL.LU R90, [R1+0x78] ;  /* 0x00007800015a7983 */ /* 0x000ee20000300800 */
[C---:B------:R-:W-:Y:S03]  /*11910*/  HMMA.16816.F32 R40, R76.reuse, R14, R40 ;  /* 0x0000000e4c28723c */ /* 0x040fe60000001828 */
[----:B------:R-:W0:Y:S03]  /*11920*/  LDS.64 R4, [R3+UR7+0x80] ;  /* 0x0000800703047984 */ /* 0x000e260008000a00 */
[----:B------:R-:W-:Y:S01]  /*11930*/  HMMA.16816.F32 R16, R76, R26, R16 ;  /* 0x0000001a4c10723c */ /* 0x000fe20000001810 */
[----:B------:R-:W-:Y:S06]  /*11940*/  LDS.64 R82, [R104+UR7+0x1880] ;  /* 0x0018800768527984 */ /* 0x000fec0008000a00 */
[----:B------:R-:W-:-:S02]  /*11950*/  IMAD.MOV.U32 R79, RZ, RZ, R88 ;  /* 0x000000ffff4f7224 */ /* 0x000fc400078e0058 */
[----:B------:R-:W4:Y:S01]  /*11960*/  LDL.LU R88, [R1+0x74] ;  /* 0x0000740001587983 */ /* 0x000f220000300800 */
[----:B------:R-:W-:Y:S02]  /*11970*/  IMAD.MOV.U32 R76, RZ, RZ, R12 ;  /* 0x000000ffff4c7224 */ /* 0x000fe400078e000c */
[----:B------:R-:W-:Y:S02]  /*11980*/  IMAD.MOV.U32 R77, RZ, RZ, R24 ;  /* 0x000000ffff4d7224 */ /* 0x000fe400078e0018 */
[----:B------:R-:W-:-:S07]  /*11990*/  IMAD.MOV.U32 R78, RZ, RZ, R32 ;  /* 0x000000ffff4e7224 */ /* 0x000fce00078e0020 */
[----:B------:R-:W-:Y:S01]  /*119a0*/  HMMA.16816.F32 R72, R76, R6, R72 ;  /* 0x000000064c48723c */ /* 0x000fe20000001848 */
[----:B------:R-:W1:Y:S01]  /*119b0*/  LDS.64 R6, [R104+UR7+0x880] ;  /* 0x0008800768067984 */ /* 0x000e620008000a00 */
[----:B------:R-:W-:Y:S02]  /*119c0*/  IMAD.MOV.U32 R60, RZ, RZ, R13 ;  /* 0x000000ffff3c7224 */ /* 0x000fe400078e000d */
[----:B------:R-:W-:Y:S02]  /*119d0*/  IMAD.MOV.U32 R61, RZ, RZ, R25 ;  /* 0x000000ffff3d7224 */ /* 0x000fe400078e0019 */
[----:B------:R-:W-:Y:S02]  /*119e0*/  IMAD.MOV.U32 R62, RZ, RZ, R33 ;  /* 0x000000ffff3e7224 */ /* 0x000fe400078e0021 */
[----:B------:R-:W-:Y:S02]  /*119f0*/  IMAD.MOV.U32 R76, RZ, RZ, R13 ;  /* 0x000000ffff4c7224 */ /* 0x000fe400078e000d */
[----:B------:R-:W-:Y:S01]  /*11a00*/  IMAD.MOV.U32 R77, RZ, RZ, R25 ;  /* 0x000000ffff4d7224 */ /* 0x000fe200078e0019 */
[----:B------:R-:W1:Y:S01]  /*11a10*/  LDS.64 R12, [R3+UR7+0x1080] ;  /* 0x00108007030c7984 */ /* 0x000e620008000a00 */
[----:B------:R-:W-:-:S02]  /*11a20*/  IMAD.MOV.U32 R78, RZ, RZ, R33 ;  /* 0x000000ffff4e7224 */ /* 0x000fc400078e0021 */
[--C-:B------:R-:W-:Y:S02]  /*11a30*/  IMAD.MOV.U32 R79, RZ, RZ, R89.reuse ;  /* 0x000000ffff4f7224 */ /* 0x100fe400078e0059 */
[----:B------:R-:W-:Y:S02]  /*11a40*/  IMAD.MOV.U32 R63, RZ, RZ, R89 ;  /* 0x000000ffff3f7224 */ /* 0x000fe400078e0059 */
[----:B0-----:R-:W-:Y:S02]  /*11a50*/  IMAD.MOV.U32 R32, RZ, RZ, R4 ;  /* 0x000000ffff207224 */ /* 0x001fe400078e0004 */
[----:B------:R-:W-:Y:S01]  /*11a60*/  IMAD.MOV.U32 R33, RZ, RZ, R28 ;  /* 0x000000ffff217224 */ /* 0x000fe200078e001c */
[----:B------:R-:W-:Y:S06]  /*11a70*/  HMMA.16816.F32 R56, R76, R34, R56 ;  /* 0x000000224c38723c */ /* 0x000fec0000001838 */
[----:B------:R-:W-:Y:S01]  /*11a80*/  HMMA.16816.F32 R72, R60, R14, R72 ;  /* 0x0000000e3c48723c */ /* 0x000fe20000001848 */
[----:B------:R-:W-:-:S05]  /*11a90*/  IMAD.MOV.U32 R34, RZ, RZ, R80 ;  /* 0x000000ffff227224 */ /* 0x000fca00078e0050 */
[----:B------:R-:W-:Y:S01]  /*11aa0*/  HMMA.16816.F32 R24, R60, R26, R8 ;  /* 0x0000001a3c18723c */ /* 0x000fe20000001808 */
[----:B------:R-:W-:Y:S02]  /*11ab0*/  F2FP.F16.E4M3.UNPACK_B R14, R44 ;  /* 0x0000002cff0e723e */ /* 0x000fe400020006ff */
[----:B------:R-:W-:-:S04]  /*11ac0*/  F2FP.F16.E4M3.UNPACK_B R15, R45 ;  /* 0x0000002dff0f723e */ /* 0x000fc800020006ff */
[----:B------:R-:W-:Y:S01]  /*11ad0*/  F2FP.F16.E4M3.UNPACK_B R8, R68 ;  /* 0x00000044ff08723e */ /* 0x000fe200020006ff */
[----:B-1----:R-:W-:Y:S01]  /*11ae0*/  IMAD.MOV.U32 R35, RZ, RZ, R6 ;  /* 0x000000ffff237224 */ /* 0x002fe200078e0006 */
[----:B------:R-:W-:-:S06]  /*11af0*/  F2FP.F16.E4M3.UNPACK_B R9, R69 ;  /* 0x00000045ff09723e */ /* 0x000fcc00020006ff */
[C---:B------:R-:W-:Y:S06]  /*11b00*/  HMMA.16816.F32 R36, R32.reuse, R14, R36 ;  /* 0x0000000e2024723c */ /* 0x040fec0000001824 */
[----:B------:R-:W-:Y:S01]  /*11b10*/  HMMA.16816.F32 R32, R32, R8, R20 ;  /* 0x000000082020723c */ /* 0x000fe20000001814 */
[----:B------:R-:W0:Y:S01]  /*11b20*/  LDS.64 R22, [R104+UR7+0x1080] ;  /* 0x0010800768167984 */ /* 0x000e220008000a00 */
[----:B------:R-:W-:Y:S01]  /*11b30*/  F2FP.F16.E4M3.UNPACK_B R10, R48 ;  /* 0x00000030ff0a723e */ /* 0x000fe200020006ff */
[----:B------:R-:W-:Y:S01]  /*11b40*/  IMAD.MOV.U32 R60, RZ, RZ, R4 ;  /* 0x000000ffff3c7224 */ /* 0x000fe200078e0004 */
[----:B------:R-:W-:Y:S01]  /*11b50*/  F2FP.F16.E4M3.UNPACK_B R11, R49 ;  /* 0x00000031ff0b723e */ /* 0x000fe200020006ff */
[----:B------:R-:W-:-:S02]  /*11b60*/  IMAD.MOV.U32 R61, RZ, RZ, R28 ;  /* 0x000000ffff3d7224 */ /* 0x000fc400078e001c */
[----:B------:R-:W-:Y:S02]  /*11b70*/  IMAD.MOV.U32 R62, RZ, RZ, R80 ;  /* 0x000000ffff3e7224 */ /* 0x000fe400078e0050 */
[----:B------:R-:W-:-:S07]  /*11b80*/  IMAD.MOV.U32 R63, RZ, RZ, R6 ;  /* 0x000000ffff3f7224 */ /* 0x000fce00078e0006 */
[----:B------:R-:W-:Y:S01]  /*11b90*/  HMMA.16816.F32 R40, R60, R10, R40 ;  /* 0x0000000a3c28723c */ /* 0x000fe20000001828 */
[----:B------:R-:W-:Y:S02]  /*11ba0*/  F2FP.F16.E4M3.UNPACK_B R20, R52 ;  /* 0x00000034ff14723e */ /* 0x000fe400020006ff */
[----:B------:R-:W-:-:S03]  /*11bb0*/  F2FP.F16.E4M3.UNPACK_B R21, R53 ;  /* 0x00000035ff15723e */ /* 0x000fc600020006ff */
[----:B------:R-:W-:Y:S07]  /*11bc0*/  HMMA.16816.F32 R64, R76, R30, R64 ;  /* 0x0000001e4c40723c */ /* 0x000fee0000001840 */
[----:B------:R-:W-:Y:S02]  /*11bd0*/  IMAD.MOV.U32 R76, RZ, RZ, R4 ;  /* 0x000000ffff4c7224 */ /* 0x000fe400078e0004 */
[----:B------:R-:W-:Y:S02]  /*11be0*/  IMAD.MOV.U32 R77, RZ, RZ, R28 ;  /* 0x000000ffff4d7224 */ /* 0x000fe400078e001c */
[----:B------:R-:W-:-:S02]  /*11bf0*/  IMAD.MOV.U32 R78, RZ, RZ, R80 ;  /* 0x000000ffff4e7224 */ /* 0x000fc400078e0050 */
[----:B------:R-:W-:Y:S01]  /*11c00*/  IMAD.MOV.U32 R79, RZ, RZ, R6 ;  /* 0x000000ffff4f7224 */ /* 0x000fe200078e0006 */
[----:B------:R-:W-:Y:S01]  /*11c10*/  F2FP.F16.E4M3.UNPACK_B R48, R48.H1 ;  /* 0x00000030ff30723e */ /* 0x000fe200030006ff */
[----:B------:R-:W-:Y:S01]  /*11c20*/  IMAD.MOV.U32 R28, RZ, RZ, R5 ;  /* 0x000000ffff1c7224 */ /* 0x000fe200078e0005 */
[----:B------:R-:W-:Y:S01]  /*11c30*/  F2FP.F16.E4M3.UNPACK_B R49, R49.H1 ;  /* 0x00000031ff31723e */ /* 0x000fe200030006ff */
[----:B------:R-:W-:Y:S02]  /*11c40*/  IMAD.MOV.U32 R30, RZ, RZ, R81 ;  /* 0x000000ffff1e7224 */ /* 0x000fe400078e0051 */
[----:B------:R-:W-:Y:S01]  /*11c50*/  IMAD.MOV.U32 R31, RZ, RZ, R7 ;  /* 0x000000ffff1f7224 */ /* 0x000fe200078e0007 */
[----:B------:R-:W-:Y:S01]  /*11c60*/  HMMA.16816.F32 R16, R76, R20, R16 ;  /* 0x000000144c10723c */ /* 0x000fe20000001810 */
[--C-:B------:R-:W-:Y:S02]  /*11c70*/  IMAD.MOV.U32 R60, RZ, RZ, R5.reuse ;  /* 0x000000ffff3c7224 */ /* 0x100fe400078e0005 */
[----:B------:R-:W-:Y:S01]  /*11c80*/  IMAD.MOV.U32 R4, RZ, RZ, R5 ;  /* 0x000000ffff047224 */ /* 0x000fe200078e0005 */
[----:B------:R-:W-:Y:S01]  /*11c90*/  F2FP.F16.E4M3.UNPACK_B R44, R44.H1 ;  /* 0x0000002cff2c723e */ /* 0x000fe200030006ff */
[--C-:B------:R-:W-:Y:S01]  /*11ca0*/  IMAD.MOV.U32 R61, RZ, RZ, R29.reuse ;  /* 0x000000ffff3d7224 */ /* 0x100fe200078e001d */
[----:B------:R-:W-:Y:S06]  /*11cb0*/  HMMA.16816.F32 R40, R28, R48, R40 ;  /* 0x000000301c28723c */ /* 0x000fec0000001828 */
[----:B------:R-:W-:Y:S01]  /*11cc0*/  IMAD.MOV.U32 R5, RZ, RZ, R29 ;  /* 0x000000ffff057224 */ /* 0x000fe200078e001d */
[----:B------:R-:W-:Y:S01]  /*11cd0*/  F2FP.F16.E4M3.UNPACK_B R45, R45.H1 ;  /* 0x0000002dff2d723e */ /* 0x000fe200030006ff */
[----:B------:R-:W-:Y:S01]  /*11ce0*/  IMAD.MOV.U32 R62, RZ, RZ, R81 ;  /* 0x000000ffff3e7224 */ /* 0x000fe200078e0051 */
[----:B------:R-:W-:Y:S01]  /*11cf0*/  F2FP.F16.E4M3.UNPACK_B R68, R68.H1 ;  /* 0x00000044ff44723e */ /* 0x000fe200030006ff */
[----:B------:R-:W-:Y:S01]  /*11d00*/  IMAD.MOV.U32 R63, RZ, RZ, R7 ;  /* 0x000000ffff3f7224 */ /* 0x000fe200078e0007 */
[----:B------:R-:W-:Y:S01]  /*11d10*/  F2FP.F16.E4M3.UNPACK_B R69, R69.H1 ;  /* 0x00000045ff45723e */ /* 0x000fe200030006ff */
[----:B------:R-:W-:-:S02]  /*11d20*/  IMAD.MOV.U32 R28, RZ, RZ, R12 ;  /* 0x000000ffff1c7224 */ /* 0x000fc400078e000c */
[----:B------:R-:W-:Y:S02]  /*11d30*/  IMAD.MOV.U32 R29, RZ, RZ, R84 ;  /* 0x000000ffff1d7224 */ /* 0x000fe400078e0054 */
[----:B0-----:R-:W-:Y:S02]  /*11d40*/  IMAD.MOV.U32 R30, RZ, RZ, R22 ;  /* 0x000000ffff1e7224 */ /* 0x001fe400078e0016 */
[----:B------:R-:W-:Y:S01]  /*11d50*/  IMAD.MOV.U32 R31, RZ, RZ, R82 ;  /* 0x000000ffff1f7224 */ /* 0x000fe200078e0052 */
[----:B------:R-:W-:Y:S01]  /*11d60*/  HMMA.16816.F32 R36, R60, R44, R36 ;  /* 0x0000002c3c24723c */ /* 0x000fe20000001824 */
[----:B------:R-:W-:Y:S01]  /*11d70*/  F2FP.F16.E4M3.UNPACK_B R52, R52.H1 ;  /* 0x00000034ff34723e */ /* 0x000fe200030006ff */
[----:B------:R-:W-:Y:S01]  /*11d80*/  IMAD.MOV.U32 R6, RZ, RZ, R81 ;  /* 0x000000ffff067224 */ /* 0x000fe200078e0051 */
[----:B------:R-:W-:-:S03]  /*11d90*/  F2FP.F16.E4M3.UNPACK_B R53, R53.H1 ;  /* 0x00000035ff35723e */ /* 0x000fc600030006ff */
[----:B------:R-:W-:Y:S01]  /*11da0*/  HMMA.16816.F32 R32, R60, R68, R32 ;  /* 0x000000443c20723c */ /* 0x000fe20000001820 */
[----:B------:R-:W-:Y:S04]  /*11db0*/  LDS.64 R60, [R102+UR7+0x880] ;  /* 0x00088007663c7984 */ /* 0x000fe80008000a00 */
[----:B------:R-:W-:Y:S01]  /*11dc0*/  LDS.64 R62, [R102+UR7+0x1880] ;  /* 0x00188007663e7984 */ /* 0x000fe20008000a00 */
[C---:B------:R-:W-:Y:S03]  /*11dd0*/  HMMA.16816.F32 R64, R28.reuse, R14, R64 ;  /* 0x0000000e1c40723c */ /* 0x040fe60000001840 */
[----:B------:R-:W-:Y:S03]  /*11de0*/  LDS.64 R14, [R101+UR7+0x80] ;  /* 0x00008007650e7984 */ /* 0x000fe60008000a00 */
[----:B------:R-:W-:Y:S01]  /*11df0*/  HMMA.16816.F32 R56, R28, R8, R56 ;  /* 0x000000081c38723c */ /* 0x000fe20000001838 */
[----:B------:R-:W0:Y:S04]  /*11e00*/  LDS.64 R28, [R102+UR7+0x80] ;  /* 0x00008007661c7984 */ /* 0x000e280008000a00 */
[----:B------:R-:W1:Y:S01]  /*11e10*/  LDS.64 R30, [R101+UR7+0x880] ;  /* 0x00088007651e7984 */ /* 0x000e620008000a00 */
[----:B------:R-:W-:Y:S07]  /*11e20*/  HMMA.16816.F32 R4, R4, R52, R16 ;  /* 0x000000340404723c */ /* 0x000fee0000001810 */
[----:B------:R-:W-:-:S02]  /*11e30*/  IMAD.MOV.U32 R16, RZ, RZ, R12 ;  /* 0x000000ffff107224 */ /* 0x000fc400078e000c */
[----:B------:R-:W-:Y:S02]  /*11e40*/  IMAD.MOV.U32 R17, RZ, RZ, R84 ;  /* 0x000000ffff117224 */ /* 0x000fe400078e0054 */
[----:B------:R-:W-:Y:S02]  /*11e50*/  IMAD.MOV.U32 R18, RZ, RZ, R22 ;  /* 0x000000ffff127224 */ /* 0x000fe400078e0016 */
[----:B------:R-:W-:Y:S02]  /*11e60*/  IMAD.MOV.U32 R19, RZ, RZ, R82 ;  /* 0x000000ffff137224 */ /* 0x000fe400078e0052 */
[----:B------:R-:W-:Y:S02]  /*11e70*/  IMAD.MOV.U32 R8, RZ, RZ, R12 ;  /* 0x000000ffff087224 */ /* 0x000fe400078e000c */
[----:B------:R-:W-:-:S03]  /*11e80*/  IMAD.MOV.U32 R9, RZ, RZ, R84 ;  /* 0x000000ffff097224 */ /* 0x000fc600078e0054 */
[----:B------:R-:W-:Y:S07]  /*11e90*/  HMMA.16816.F32 R72, R16, R10, R72 ;  /* 0x0000000a1048723c */ /* 0x000fee0000001848 */
[----:B------:R-:W-:Y:S02]  /*11ea0*/  IMAD.MOV.U32 R10, RZ, RZ, R22 ;  /* 0x000000ffff0a7224 */ /* 0x000fe400078e0016 */
[----:B------:R-:W-:-:S07]  /*11eb0*/  IMAD.MOV.U32 R11, RZ, RZ, R82 ;  /* 0x000000ffff0b7224 */ /* 0x000fce00078e0052 */
[----:B------:R-:W-:Y:S01]  /*11ec0*/  HMMA.16816.F32 R8, R8, R20, R24 ;  /* 0x000000140808723c */ /* 0x000fe20000001818 */
[----:B------:R-:W-:Y:S02]  /*11ed0*/  IMAD.MOV.U32 R16, RZ, RZ, R13 ;  /* 0x000000ffff107224 */ /* 0x000fe400078e000d */
[----:B------:R-:W-:Y:S02]  /*11ee0*/  IMAD.MOV.U32 R17, RZ, RZ, R85 ;  /* 0x000000ffff117224 */ /* 0x000fe400078e0055 */
[----:B------:R-:W-:Y:S02]  /*11ef0*/  IMAD.MOV.U32 R18, RZ, RZ, R23 ;  /* 0x000000ffff127224 */ /* 0x000fe400078e0017 */
[----:B------:R-:W-:Y:S02]  /*11f00*/  IMAD.MOV.U32 R19, RZ, RZ, R83 ;  /* 0x000000ffff137224 */ /* 0x000fe400078e0053 */
[----:B------:R-:W-:Y:S02]  /*11f10*/  IMAD.MOV.U32 R24, RZ, RZ, R13 ;  /* 0x000000ffff187224 */ /* 0x000fe400078e000d */
[----:B------:R-:W-:-:S02]  /*11f20*/  IMAD.MOV.U32 R25, RZ, RZ, R85 ;  /* 0x000000ffff197224 */ /* 0x000fc400078e0055 */
[----:B------:R-:W-:Y:S02]  /*11f30*/  IMAD.MOV.U32 R26, RZ, RZ, R23 ;  /* 0x000000ffff1a7224 */ /* 0x000fe400078e0017 */
[----:B------:R-:W-:Y:S01]  /*11f40*/  IMAD.MOV.U32 R27, RZ, RZ, R83 ;  /* 0x000000ffff1b7224 */ /* 0x000fe200078e0053 */
[----:B------:R-:W-:Y:S01]  /*11f50*/  HMMA.16816.F32 R64, R16, R44, R64 ;  /* 0x0000002c1040723c */ /* 0x000fe20000001840 */
[----:B------:R-:W-:Y:S01]  /*11f60*/  IMAD.MOV.U32 R20, RZ, RZ, R13 ;  /* 0x000000ffff147224 */ /* 0x000fe200078e000d */
[----:B------:R-:W-:Y:S01]  /*11f70*/  F2FP.F16.E4M3.UNPACK_B R12, R50 ;  /* 0x00000032ff0c723e */ /* 0x000fe200020006ff */
[----:B------:R-:W-:Y:S01]  /*11f80*/  IMAD.MOV.U32 R22, RZ, RZ, R23 ;  /* 0x000000ffff167224 */ /* 0x000fe200078e0017 */
[----:B------:R-:W-:Y:S01]  /*11f90*/  F2FP.F16.E4M3.UNPACK_B R13, R51 ;  /* 0x00000033ff0d723e */ /* 0x000fe200020006ff */
[----:B------:R-:W-:Y:S01]  /*11fa0*/  IMAD.MOV.U32 R21, RZ, RZ, R85 ;  /* 0x000000ffff157224 */ /* 0x000fe200078e0055 */
[----:B------:R-:W-:Y:S01]  /*11fb0*/  HMMA.16816.F32 R72, R24, R48, R72 ;  /* 0x000000301848723c */ /* 0x000fe20000001848 */
[----:B------:R-:W-:-:S05]  /*11fc0*/  IMAD.MOV.U32 R23, RZ, RZ, R83 ;  /* 0x000000ffff177224 */ /* 0x000fca00078e0053 */
[----:B------:R-:W-:Y:S01]  /*11fd0*/  HMMA.16816.F32 R56, R16, R68, R56 ;  /* 0x000000441038723c */ /* 0x000fe20000001838 */
[----:B0-----:R-:W-:Y:S02]  /*11fe0*/  IMAD.MOV.U32 R24, RZ, RZ, R28 ;  /* 0x000000ffff187224 */ /* 0x001fe400078e001c */
[----:B------:R-:W-:Y:S02]  /*11ff0*/  IMAD.MOV.U32 R25, RZ, RZ, R60 ;  /* 0x000000ffff197224 */ /* 0x000fe400078e003c */
[----:B------:R-:W-:Y:S02]  /*12000*/  IMAD.MOV.U32 R26, RZ, RZ, R14 ;  /* 0x000000ffff1a7224 */ /* 0x000fe400078e000e */
[-C--:B------:R-:W-:Y:S01]  /*12010*/  F2FP.F16.E4M3.UNPACK_B R16, R46.reuse ;  /* 0x0000002eff10723e */ /* 0x080fe200020006ff */
[----:B-1----:R-:W-:Y:S01]  /*12020*/  IMAD.MOV.U32 R27, RZ, RZ, R30 ;  /* 0x000000ffff1b7224 */ /* 0x002fe200078e001e */
[-C--:B------:R-:W-:Y:S01]  /*12030*/  F2FP.F16.E4M3.UNPACK_B R17, R47.reuse ;  /* 0x0000002fff11723e */ /* 0x080fe200020006ff */
[----:B------:R-:W-:Y:S01]  /*12040*/  HMMA.16816.F32 R20, R20, R52, R8 ;  /* 0x000000341414723c */ /* 0x000fe20000001808 */
[----:B------:R-:W0:Y:S05]  /*12050*/  LDS.64 R52, [R102+UR7+0x1080] ;  /* 0x0010800766347984 */ /* 0x000e2a0008000a00 */
[C---:B------:R-:W-:Y:S06]  /*12060*/  HMMA.16816.F32 R36, R24.reuse, R16, R36 ;  /* 0x000000101824723c */ /* 0x040fec0000001824 */
[----:B------:R-:W-:Y:S01]  /*12070*/  HMMA.16816.F32 R40, R24, R12, R40 ;  /* 0x0000000c1828723c */ /* 0x000fe20000001828 */
[----:B------:R-:W1:Y:S04]  /*12080*/  LDS.64 R24, [R101+UR7+0x1080] ;  /* 0x0010800765187984 */ /* 0x000e680008000a00 */
[----:B------:R-:W2:Y:S01]  /*12090*/  LDS.64 R26, [R101+UR7+0x1880] ;  /* 0x00188007651a7984 */ /* 0x000ea20008000a00 */
[----:B------:R-:W-:Y:S01]  /*120a0*/  F2FP.F16.E4M3.UNPACK_B R48, R46.H1 ;  /* 0x0000002eff30723e */ /* 0x000fe200030006ff */
[----:B------:R-:W-:Y:S01]  /*120b0*/  IMAD.MOV.U32 R44, RZ, RZ, R28 ;  /* 0x000000ffff2c7224 */ /* 0x000fe200078e001c */
[----:B------:R-:W-:Y:S01]  /*120c0*/  F2FP.F16.E4M3.UNPACK_B R49, R47.H1 ;  /* 0x0000002fff31723e */ /* 0x000fe200030006ff */
[----:B------:R-:W-:Y:S01]  /*120d0*/  IMAD.MOV.U32 R45, RZ, RZ, R60 ;  /* 0x000000ffff2d7224 */ /* 0x000fe200078e003c */
[----:B------:R-:W-:Y:S01]  /*120e0*/  F2FP.F16.E4M3.UNPACK_B R68, R54 ;  /* 0x00000036ff44723e */ /* 0x000fe200020006ff */
[----:B------:R-:W-:Y:S01]  /*120f0*/  IMAD.MOV.U32 R46, RZ, RZ, R14 ;  /* 0x000000ffff2e7224 */ /* 0x000fe200078e000e */
[----:B------:R-:W-:Y:S01]  /*12100*/  F2FP.F16.E4M3.UNPACK_B R69, R55 ;  /* 0x00000037ff45723e */ /* 0x000fe200020006ff */
[----:B------:R-:W-:-:S07]  /*12110*/  IMAD.MOV.U32 R47, RZ, RZ, R30 ;  /* 0x000000ffff2f7224 */ /* 0x000fce00078e001e */
[----:B------:R-:W-:Y:S01]  /*12120*/  HMMA.16816.F32 R4, R44, R68, R4 ;  /* 0x000000442c04723c */ /* 0x000fe20000001804 */
[----:B------:R-:W-:Y:S01]  /*12130*/  F2FP.F16.E4M3.UNPACK_B R54, R54.H1 ;  /* 0x00000036ff36723e */ /* 0x000fe200030006ff */
[----:B------:R-:W-:Y:S01]  /*12140*/  IMAD.MOV.U32 R80, RZ, RZ, R29 ;  /* 0x000000ffff507224 */ /* 0x000fe200078e001d */
[----:B------:R-:W-:Y:S01]  /*12150*/  F2FP.F16.E4M3.UNPACK_B R55, R55.H1 ;  /* 0x00000037ff37723e */ /* 0x000fe200030006ff */
[----:B------:R-:W-:Y:S02]  /*12160*/  IMAD.MOV.U32 R81, RZ, RZ, R61 ;  /* 0x000000ffff517224 */ /* 0x000fe400078e003d */
[----:B------:R-:W-:Y:S02]  /*12170*/  IMAD.MOV.U32 R82, RZ, RZ, R15 ;  /* 0x000000ffff527224 */ /* 0x000fe400078e000f */
[----:B------:R-:W-:Y:S01]  /*12180*/  IMAD.MOV.U32 R83, RZ, RZ, R31 ;  /* 0x000000ffff537224 */ /* 0x000fe200078e001f */
[----:B------:R-:W-:Y:S01]  /*12190*/  F2FP.F16.E4M3.UNPACK_B R18, R70 ;  /* 0x00000046ff12723e */ /* 0x000fe200020006ff */
[----:B------:R-:W-:Y:S01]  /*121a0*/  IMAD.MOV.U32 R8, RZ, RZ, R28 ;  /* 0x000000ffff087224 */ /* 0x000fe200078e001c */
[----:B------:R-:W-:Y:S01]  /*121b0*/  F2FP.F16.E4M3.UNPACK_B R19, R71 ;  /* 0x00000047ff13723e */ /* 0x000fe200020006ff */
[----:B------:R-:W-:-:S02]  /*121c0*/  IMAD.MOV.U32 R9, RZ, RZ, R60 ;  /* 0x000000ffff097224 */ /* 0x000fc400078e003c */
[----:B------:R-:W-:Y:S02]  /*121d0*/  IMAD.MOV.U32 R10, RZ, RZ, R14 ;  /* 0x000000ffff0a7224 */ /* 0x000fe400078e000e */
[----:B------:R-:W-:-:S08]  /*121e0*/  IMAD.MOV.U32 R11, RZ, RZ, R30 ;  /* 0x000000ffff0b7224 */ /* 0x000fd000078e001e */
[----:B------:R-:W-:Y:S07]  /*121f0*/  HMMA.16816.F32 R80, R80, R54, R4 ;  /* 0x000000365050723c */ /* 0x000fee0000001804 */
[----:B0-----:R-:W-:Y:S02]  /*12200*/  IMAD.MOV.U32 R4, RZ, RZ, R52 ;  /* 0x000000ffff047224 */ /* 0x001fe400078e0034 */
[----:B------:R-:W-:Y:S02]  /*12210*/  IMAD.MOV.U32 R5, RZ, RZ, R62 ;  /* 0x000000ffff057224 */ /* 0x000fe400078e003e */
[----:B-1----:R-:W-:-:S02]  /*12220*/  IMAD.MOV.U32 R6, RZ, RZ, R24 ;  /* 0x000000ffff067224 */ /* 0x002fc400078e0018 */
[----:B--2---:R-:W-:Y:S01]  /*12230*/  IMAD.MOV.U32 R7, RZ, RZ, R26 ;  /* 0x000000ffff077224 */ /* 0x004fe200078e001a */
[----:B------:R-:W-:Y:S01]  /*12240*/  HMMA.16816.F32 R32, R8, R18, R32 ;  /* 0x000000120820723c */ /* 0x000fe20000001820 */
[----:B------:R-:W-:Y:S02]  /*12250*/  IMAD.MOV.U32 R44, RZ, RZ, R29 ;  /* 0x000000ffff2c7224 */ /* 0x000fe400078e001d */
[----:B------:R-:W-:Y:S02]  /*12260*/  IMAD.MOV.U32 R47, RZ, RZ, R31 ;  /* 0x000000ffff2f7224 */ /* 0x000fe400078e001f */
[--C-:B------:R-:W-:Y:S01]  /*12270*/  IMAD.MOV.U32 R84, RZ, RZ, R29.reuse ;  /* 0x000000ffff547224 */ /* 0x100fe200078e001d */
[----:B------:R-:W-:Y:S01]  /*12280*/  HMMA.16816.F32 R64, R4, R16, R64 ;  /* 0x000000100440723c */ /* 0x000fe20000001840 */
[----:B------:R-:W-:Y:S02]  /*12290*/  IMAD.MOV.U32 R8, RZ, RZ, R29 ;  /* 0x000000ffff087224 */ /* 0x000fe400078e001d */
[----:B------:R-:W-:-:S02]  /*122a0*/  IMAD.MOV.U32 R11, RZ, RZ, R31 ;  /* 0x000000ffff0b7224 */ /* 0x000fc400078e001f */
[----:B------:R-:W-:Y:S01]  /*122b0*/  IMAD.MOV.U32 R87, RZ, RZ, R31 ;  /* 0x000000ffff577224 */ /* 0x000fe200078e001f */
[----:B------:R-:W-:Y:S01]  /*122c0*/  HMMA.16816.F32 R4, R4, R68, R20 ;  /* 0x000000440404723c */ /* 0x000fe20000001814 */
[----:B------:R-:W-:Y:S02]  /*122d0*/  IMAD.MOV.U32 R28, RZ, RZ, R52 ;  /* 0x000000ffff1c7224 */ /* 0x000fe400078e0034 */
[----:B------:R-:W-:Y:S02]  /*122e0*/  IMAD.MOV.U32 R29, RZ, RZ, R62 ;  /* 0x000000ffff1d7224 */ /* 0x000fe400078e003e */
[----:B------:R-:W-:Y:S02]  /*122f0*/  IMAD.MOV.U32 R30, RZ, RZ, R24 ;  /* 0x000000ffff1e7224 */ /* 0x000fe400078e0018 */
[----:B------:R-:W-:Y:S02]  /*12300*/  IMAD.MOV.U32 R31, RZ, RZ, R26 ;  /* 0x000000ffff1f7224 */ /* 0x000fe400078e001a */
[----:B------:R-:W-:-:S02]  /*12310*/  IMAD.MOV.U32 R10, RZ, RZ, R15 ;  /* 0x000000ffff0a7224 */ /* 0x000fc400078e000f */
[--C-:B------:R-:W-:Y:S02]  /*12320*/  IMAD.MOV.U32 R46, RZ, RZ, R15.reuse ;  /* 0x000000ffff2e7224 */ /* 0x100fe400078e000f */
[----:B------:R-:W-:Y:S01]  /*12330*/  IMAD.MOV.U32 R86, RZ, RZ, R15 ;  /* 0x000000ffff567224 */ /* 0x000fe200078e000f */
[----:B------:R-:W-:Y:S01]  /*12340*/  HMMA.16816.F32 R72, R28, R12, R72 ;  /* 0x0000000c1c48723c */ /* 0x000fe20000001848 */
[----:B------:R-:W-:Y:S02]  /*12350*/  IMAD.MOV.U32 R14, RZ, RZ, R24 ;  /* 0x000000ffff0e7224 */ /* 0x000fe400078e0018 */
[----:B------:R-:W-:-:S04]  /*12360*/  IMAD.MOV.U32 R15, RZ, RZ, R26 ;  /* 0x000000ffff0f7224 */ /* 0x000fc800078e001a */
[----:B------:R-:W-:Y:S02]  /*12370*/  IMAD.MOV.U32 R12, RZ, RZ, R52 ;  /* 0x000000ffff0c7224 */ /* 0x000fe400078e0034 */
[----:B------:R-:W-:Y:S02]  /*12380*/  IMAD.MOV.U32 R13, RZ, RZ, R62 ;  /* 0x000000ffff0d7224 */ /* 0x000fe400078e003e */
[--C-:B------:R-:W-:Y:S02]  /*12390*/  IMAD.MOV.U32 R9, RZ, RZ, R61.reuse ;  /* 0x000000ffff097224 */ /* 0x100fe400078e003d */
[--C-:B------:R-:W-:Y:S02]  /*123a0*/  IMAD.MOV.U32 R45, RZ, RZ, R61.reuse ;  /* 0x000000ffff2d7224 */ /* 0x100fe400078e003d */
[----:B------:R-:W-:Y:S01]  /*123b0*/  IMAD.MOV.U32 R85, RZ, RZ, R61 ;  /* 0x000000ffff557224 */ /* 0x000fe200078e003d */
[----:B------:R-:W-:Y:S01]  /*123c0*/  HMMA.16816.F32 R56, R12, R18, R56 ;  /* 0x000000120c38723c */ /* 0x000fe20000001838 */
[----:B------:R-:W-:-:S02]  /*123d0*/  IMAD.MOV.U32 R17, RZ, RZ, R63 ;  /* 0x000000ffff117224 */ /* 0x000fc400078e003f */
[----:B------:R-:W-:Y:S01]  /*123e0*/  FFMA R91, R100, R91, R112 ;  /* 0x0000005b645b7223 */ /* 0x000fe20000000070 */
[----:B------:R-:W-:Y:S02]  /*123f0*/  IMAD.MOV.U32 R61, RZ, RZ, R63 ;  /* 0x000000ffff3d7224 */ /* 0x000fe400078e003f */
[----:B---3--:R-:W-:Y:S01]  /*12400*/  FFMA R90, R99, R90, R110 ;  /* 0x0000005a635a7223 */ /* 0x008fe2000000006e */
[----:B------:R-:W-:Y:S01]  /*12410*/  IMAD.MOV.U32 R60, RZ, RZ, R53 ;  /* 0x000000ffff3c7224 */ /* 0x000fe200078e0035 */
[----:B------:R-:W2:Y:S01]  /*12420*/  LDL.LU R112, [R1+0x880] ;  /* 0x0008800001707983 */ /* 0x000ea20000300800 */
[----:B------:R-:W-:Y:S02]  /*12430*/  IMAD.MOV.U32 R13, RZ, RZ, R63 ;  /* 0x000000ffff0d7224 */ /* 0x000fe400078e003f */
[----:B------:R-:W-:Y:S01]  /*12440*/  IMAD.MOV.U32 R62, RZ, RZ, R25 ;  /* 0x000000ffff3e7224 */ /* 0x000fe200078e0019 */
[----:B------:R-:W3:Y:S01]  /*12450*/  LDL.LU R110, [R1+0x87c] ;  /* 0x00087c00016e7983 */ /* 0x000ee20000300800 */
[----:B------:R-:W-:-:S02]  /*12460*/  IMAD.MOV.U32 R63, RZ, RZ, R27 ;  /* 0x000000ffff3f7224 */ /* 0x000fc400078e001b */
[----:B----4-:R-:W-:Y:S01]  /*12470*/  FFMA R88, R98, R88, R0 ;  /* 0x0000005862587223 */ /* 0x010fe20000000000 */
[----:B------:R1:W-:Y:S04]  /*12480*/  STL [R1+0x7c], R91 ;  /* 0x00007c5b01007387 */ /* 0x0003e80000100800 */
[----:B------:R1:W-:Y:S01]  /*12490*/  STL [R1+0x78], R90 ;  /* 0x0000785a01007387 */ /* 0x0003e20000100800 */
[----:B------:R-:W-:Y:S03]  /*124a0*/  HMMA.16816.F32 R60, R60, R54, R4 ;  /* 0x000000363c3c723c */ /* 0x000fe60000001804 */
[----:B------:R1:W5:Y:S04]  /*124b0*/  LDL.LU R0, [R1+0x878] ;  /* 0x0008780001007983 */ /* 0x0003680000300800 */
[----:B------:R-:W4:Y:S01]  /*124c0*/  LDL R4, [R1+0x14] ;  /* 0x0000140001047983 */ /* 0x000f220000100800 */
[----:B------:R-:W0:Y:S01]  /*124d0*/  S2R R120, SR_CTAID.X ;  /* 0x0000000000787919 */ /* 0x000e220000002500 */
[----:B------:R-:W-:-:S02]  /*124e0*/  UIADD3 UR6, UR6, 0x80, URZ ;  /* 0x0000008006067890 */ /* 0x000fc4000fffe03f */
[----:B------:R1:W-:Y:S04]  /*124f0*/  STL [R1+0x74], R88 ;  /* 0x0000745801007387 */ /* 0x0003e80000100800 */
[----:B------:R1:W-:Y:S01]  /*12500*/  STL [R1+0x44], R114 ;  /* 0x0000447201007387 */ /* 0x0003e20000100800 */
[----:B------:R-:W-:Y:S01]  /*12510*/  F2FP.F16.E4M3.UNPACK_B R50, R50.H1 ;  /* 0x00000032ff32723e */ /* 0x000fe200030006ff */
[--C-:B------:R-:W-:Y:S01]  /*12520*/  IMAD.MOV.U32 R16, RZ, RZ, R53.reuse ;  /* 0x000000ffff107224 */ /* 0x100fe200078e0035 */
[----:B------:R-:W-:Y:S01]  /*12530*/  F2FP.F16.E4M3.UNPACK_B R51, R51.H1 ;  /* 0x00000033ff33723e */ /* 0x000fe200030006ff */
[----:B------:R-:W-:Y:S01]  /*12540*/  IMAD.MOV.U32 R12, RZ, RZ, R53 ;  /* 0x000000ffff0c7224 */ /* 0x000fe200078e0035 */
[----:B------:R-:W-:Y:S01]  /*12550*/  F2FP.F16.E4M3.UNPACK_B R70, R70.H1 ;  /* 0x00000046ff46723e */ /* 0x000fe200030006ff */
[--C-:B------:R-:W-:Y:S01]  /*12560*/  IMAD.MOV.U32 R18, RZ, RZ, R25.reuse ;  /* 0x000000ffff127224 */ /* 0x100fe200078e0019 */
[----:B------:R-:W-:Y:S01]  /*12570*/  F2FP.F16.E4M3.UNPACK_B R71, R71.H1 ;  /* 0x00000047ff47723e */ /* 0x000fe200030006ff */
[----:B------:R-:W-:-:S02]  /*12580*/  IMAD.MOV.U32 R14, RZ, RZ, R25 ;  /* 0x000000ffff0e7224 */ /* 0x000fc400078e0019 */
[----:B------:R-:W-:Y:S02]  /*12590*/  IMAD.MOV.U32 R19, RZ, RZ, R27 ;  /* 0x000000ffff137224 */ /* 0x000fe400078e001b */
[----:B0-----:R-:W-:-:S04]  /*125a0*/  IMAD.SHL.U32 R120, R120, 0x20, RZ ;  /* 0x0000002078787824 */ /* 0x001fc800078e00ff */
[----:B------:R-:W-:-:S05]  /*125b0*/  VIADD R89, R120, 0x20 ;  /* 0x0000002078597836 */ /* 0x000fca0000000000 */
[----:B------:R-:W-:Y:S01]  /*125c0*/  ISETP.LE.AND P2, PT, R89, UR6, PT ;  /* 0x0000000659007c0c */ /* 0x000fe2000bf43270 */
[----:B------:R-:W-:Y:S01]  /*125d0*/  IMAD.MOV.U32 R15, RZ, RZ, R27 ;  /* 0x000000ffff0f7224 */ /* 0x000fe200078e001b */
[----:B------:R-:W-:Y:S01]  /*125e0*/  HMMA.16816.F32 R8, R8, R48, R36 ;  /* 0x000000300808723c */ /* 0x000fe20000001824 */
[----:B------:R-:W-:Y:S02]  /*125f0*/  ULEA UR4, UR17, UR4, 0x7 ;  /* 0x0000000411047291 */ /* 0x000fe4000f8e383f */
[----:B------:R-:W-:-:S03]  /*12600*/  ULEA UR5, UR16, UR5, 0x7 ;  /* 0x0000000510057291 */ /* 0x000fc6000f8e383f */
[----:B------:R-:W-:Y:S06]  /*12610*/  HMMA.16816.F32 R76, R44, R50, R40 ;  /* 0x000000322c4c723c */ /* 0x000fec0000001828 */
[----:B------:R-:W-:Y:S06]  /*12620*/  HMMA.16816.F32 R84, R84, R70, R32 ;  /* 0x000000465454723c */ /* 0x000fec0000001820 */
[----:B------:R-:W-:Y:S06]  /*12630*/  HMMA.16816.F32 R64, R16, R48, R64 ;  /* 0x000000301040723c */ /* 0x000fec0000001840 */
[C---:B------:R-:W-:Y:S06]  /*12640*/  HMMA.16816.F32 R72, R12.reuse, R50, R72 ;  /* 0x000000320c48723c */ /* 0x040fec0000001848 */
[----:B------:R-:W-:Y:S01]  /*12650*/  HMMA.16816.F32 R56, R12, R70, R56 ;  /* 0x000000460c38723c */ /* 0x000fe20000001838 */
[----:B----4-:R1:W-:Y:S04]  /*12660*/  STL [R1+0x48], R4 ;  /* 0x0000480401007387 */ /* 0x0103e80000100800 */
[----:B--2---:R1:W-:Y:S04]  /*12670*/  STL [R1+0x4c], R112 ;  /* 0x00004c7001007387 */ /* 0x0043e80000100800 */
[----:B---3--:R1:W-:Y:S01]  /*12680*/  STL [R1+0x50], R110 ;  /* 0x0000506e01007387 */ /* 0x0083e20000100800 */
[----:B------:R-:W-:-:S14]  /*12690*/  @!P2 BRA `(.L_x_9) ;  /* 0xffffff480074a947 */ /* 0x000fdc000383ffff */
.L_x_0:
[----:B------:R-:W2:Y:S04]  /*126a0*/  LDL.LU R12, [R1+0x14] ;  /* 0x00001400010c7983 */ /* 0x000ea80000300800 */
[----:B------:R-:W3:Y:S04]  /*126b0*/  LDL.LU R13, [R1+0x74] ;  /* 0x00007400010d7983 */ /* 0x000ee80000300800 */
[----:B------:R-:W4:Y:S04]  /*126c0*/  LDL.LU R15, [R1+0x78] ;  /* 0x00007800010f7983 */ /* 0x000f280000300800 */
[----:B------:R-:W2:Y:S01]  /*126d0*/  LDL.LU R16, [R1+0x7c] ;  /* 0x00007c0001107983 */ /* 0x000ea20000300800 */
[----:B------:R-:W-:-:S02]  /*126e0*/  IMAD.MOV.U32 R3, RZ, RZ, R8 ;  /* 0x000000ffff037224 */ /* 0x000fc400078e0008 */
[----:B------:R-:W-:Y:S01]  /*126f0*/  IMAD.MOV.U32 R5, RZ, RZ, R9 ;  /* 0x000000ffff057224 */ /* 0x000fe200078e0009 */
[----:B------:R-:W4:Y:S01]  /*12700*/  LDL.LU R39, [R1+0x80] ;  /* 0x0000800001277983 */ /* 0x000f220000300800 */
[----:B------:R-:W-:Y:S02]  /*12710*/  IMAD.MOV.U32 R19, RZ, RZ, R10 ;  /* 0x000000ffff137224 */ /* 0x000fe400078e000a */
[----:B------:R-:W-:Y:S01]  /*12720*/  IMAD.MOV.U32 R20, RZ, RZ, R11 ;  /* 0x000000ffff147224 */ /* 0x000fe200078e000b */
[----:B-1----:R-:W0:Y:S02]  /*12730*/  S2R R4, SR_TID.X ;  /* 0x0000000000047919 */ /* 0x002e240000002100 */
[C---:B0-----:R-:W-:Y:S01]  /*12740*/  LOP3.LUT R8, R4.reuse, 0x3, RZ, 0xc0, !PT ;  /* 0x0000000304087812 */ /* 0x041fe200078ec0ff */
[C---:B------:R-:W-:Y:S01]  /*12750*/  IMAD.SHL.U32 R2, R4.reuse, 0x4, RZ ;  /* 0x0000000404027824 */ /* 0x040fe200078e00ff */
[C---:B------:R-:W-:Y:S02]  /*12760*/  LOP3.LUT R14, R4.reuse, 0xe0, RZ, 0xc0, !PT ;  /* 0x000000e0040e7812 */ /* 0x040fe400078ec0ff */
[----:B-----5:R-:W-:Y:S01]  /*12770*/  LOP3.LUT R0, R4, 0x18, RZ, 0xc0, !PT ;  /* 0x0000001804007812 */ /* 0x020fe200078ec0ff */
[----:B------:R-:W-:Y:S01]  /*12780*/  IMAD.SHL.U32 R9, R8, 0x20, RZ ;  /* 0x0000002008097824 */ /* 0x000fe200078e00ff */
[----:B------:R-:W-:-:S02]  /*12790*/  LOP3.LUT R7, R2, 0xfc, RZ, 0xc0, !PT ;  /* 0x000000fc02077812 */ /* 0x000fc400078ec0ff */
[----:B------:R-:W-:Y:S01]  /*127a0*/  LOP3.LUT R6, R4, 0xc0, RZ, 0xc0, !PT ;  /* 0x000000c004067812 */ /* 0x000fe200078ec0ff */
[----:B------:R-:W-:Y:S01]  /*127b0*/  IMAD R14, R14, 0x8, R9 ;  /* 0x000000080e0e7824 */ /* 0x000fe200078e0209 */
[----:B------:R-:W-:Y:S01]  /*127c0*/  LOP3.LUT R10, R4, 0xff, RZ, 0xc0, !PT ;  /* 0x000000ff040a7812 */ /* 0x000fe200078ec0ff */
[----:B------:R-:W-:Y:S01]  /*127d0*/  IMAD R7, R0, 0x100, R7 ;  /* 0x0000010000077824 */ /* 0x000fe200078e0207 */
[----:B------:R-:W-:Y:S02]  /*127e0*/  SHF.R.U32.HI R2, RZ, 0x1, R6 ;  /* 0x00000001ff027819 */ /* 0x000fe40000011606 */
[----:B------:R-:W-:Y:S02]  /*127f0*/  ISETP.GE.U32.AND P0, PT, R10, 0x20, PT ;  /* 0x000000200a00780c */ /* 0x000fe40003f06070 */
[----:B------:R-:W-:Y:S01]  /*12800*/  LOP3.LUT R2, R7, R2, RZ, 0x3c, !PT ;  /* 0x0000000207027212 */ /* 0x000fe200078e3cff */
[----:B------:R-:W0:Y:S01]  /*12810*/  S2UR UR9, SR_CgaCtaId ;  /* 0x00000000000979c3 */ /* 0x000e220000008800 */
[----:B------:R-:W-:-:S02]  /*12820*/  UMOV UR8, 0x400 ;  /* 0x0000040000087882 */ /* 0x000fc40000000000 */
[----:B0-----:R-:W-:Y:S01]  /*12830*/  ULEA UR10, UR9, UR8, 0x18 ;  /* 0x00000008090a7291 */ /* 0x001fe2000f8ec03f */
[----:B------:R-:W0:Y:S02]  /*12840*/  S2R R44, SR_CTAID.X ;  /* 0x00000000002c7919 */ /* 0x000e240000002500 */
[----:B------:R-:W-:Y:S01]  /*12850*/  ULDC.64 UR8, c[0x0][0x270] ;  /* 0x00009c0000087ab9 */ /* 0x000fe20000000a00 */
[----:B------:R-:W1:Y:S01]  /*12860*/  S2R R88, SR_TID.X ;  /* 0x0000000000587919 */ /* 0x000e620000002100 */
[----:B------:R-:W-:Y:S01]  /*12870*/  BAR.SYNC.DEFER_BLOCKING 0x0 ;  /* 0x0000000000007b1d */ /* 0x000fe20000010000 */
[----:B---3--:R-:W-:-:S05]  /*12880*/  IMAD.MOV.U32 R26, RZ, RZ, R13 ;  /* 0x000000ffff1a7224 */ /* 0x008fca00078e000d */
[C---:B------:R-:W-:Y:S02]  /*12890*/  FSETP.GT.AND P2, PT, |R26|.reuse, 8.50705917302346158658e+37, PT ;  /* 0x7e8000001a00780b */ /* 0x040fe40003f44200 */
[C---:B------:R-:W-:Y:S01]  /*128a0*/  FSETP.GEU.AND P1, PT, |R26|.reuse, 1.175494350822287508e-38, PT ;  /* 0x008000001a00780b */ /* 0x040fe20003f2e200 */
[C---:B------:R-:W-:Y:S01]  /*128b0*/  FMUL R9, R26.reuse, 8388608 ;  /* 0x4b0000001a097820 */ /* 0x040fe20000400000 */
[----:B------:R-:W-:Y:S01]  /*128c0*/  FSETP.GEU.AND P6, PT, R26, 1.175494350822287508e-38, PT ;  /* 0x008000001a00780b */ /* 0x000fe20003fce000 */
[----:B--2---:R-:W-:Y:S02]  /*128d0*/  IMAD.MOV.U32 R38, RZ, RZ, R16 ;  /* 0x000000ffff267224 */ /* 0x004fe400078e0010 */
[----:B----4-:R-:W-:Y:S01]  /*128e0*/  IMAD.MOV.U32 R25, RZ, RZ, R15 ;  /* 0x000000ffff197224 */ /* 0x010fe200078e000f */
[----:B------:R-:W-:Y:S01]  /*128f0*/  FSEL R9, R9, R26, !P6 ;  /* 0x0000001a09097208 */ /* 0x000fe20007000000 */
[C---:B------:R-:W-:Y:S01]  /*12900*/  FMUL R6, R39.reuse, 8388608 ;  /* 0x4b00000027067820 */ /* 0x040fe20000400000 */
[----:B------:R-:W-:-:S03]  /*12910*/  FSETP.GEU.AND P3, PT, R39, 1.175494350822287508e-38, PT ;  /* 0x008000002700780b */ /* 0x000fc60003f6e000 */
[----:B------:R-:W-:Y:S01]  /*12920*/  @P2 FMUL R26, R26, 0.25 ;  /* 0x3e8000001a1a2820 */ /* 0x000fe20000400000 */
        /* <DEDUP_REMOVED lines=8> */
[C---:B------:R-:W-:Y:S01]  /*129b0*/  FMUL R7, R38.reuse, 8388608 ;  /* 0x4b00000026077820 */ /* 0x040fe20000400000 */
[C---:B------:R-:W-:Y:S01]  /*129c0*/  FMUL R8, R25.reuse, 8388608 ;  /* 0x4b00000019087820 */ /* 0x040fe20000400000 */
[----:B------:R-:W-:Y:S01]  /*129d0*/  FSETP.GEU.AND P4, PT, R38, 1.175494350822287508e-38, PT ;  /* 0x008000002600780b */ /* 0x000fe20003f8e000 */
[----:B------:R-:W-:Y:S01]  /*129e0*/  @!P1 FMUL R26, R26, 16777216 ;  /* 0x4b8000001a1a9820 */ /* 0x000fe20000400000 */
[----:B------:R-:W-:Y:S01]  /*129f0*/  FSETP.GEU.AND P5, PT, R25, 1.175494350822287508e-38, PT ;  /* 0x008000001900780b */ /* 0x000fe20003fae000 */
[----:B------:R-:W-:Y:S01]  /*12a00*/  @!P1 FMUL R63, R63, 16777216 ;  /* 0x4b8000003f3f9820 */ /* 0x000fe20000400000 */
[----:B------:R-:W-:Y:S01]  /*12a10*/  @!P1 FMUL R62, R62, 16777216 ;  /* 0x4b8000003e3e9820 */ /* 0x000fe20000400000 */
[----:B------:R-:W-:Y:S01]  /*12a20*/  @!P1 FMUL R59, R59, 16777216 ;  /* 0x4b8000003b3b9820 */ /* 0x000fe20000400000 */
[----:B------:R-:W-:Y:S01]  /*12a30*/  @!P1 FMUL R58, R58, 16777216 ;  /* 0x4b8000003a3a9820 */ /* 0x000fe20000400000 */
[----:B------:R-:W-:Y:S01]  /*12a40*/  @!P1 FMUL R75, R75, 16777216 ;  /* 0x4b8000004b4b9820 */ /* 0x000fe20000400000 */
[----:B------:R-:W-:Y:S01]  /*12a50*/  @!P1 FMUL R74, R74, 16777216 ;  /* 0x4b8000004a4a9820 */ /* 0x000fe20000400000 */
[----:B------:R-:W-:Y:S01]  /*12a60*/  @!P1 FMUL R67, R67, 16777216 ;  /* 0x4b80000043439820 */ /* 0x000fe20000400000 */
[----:B------:R-:W-:Y:S01]  /*12a70*/  @!P1 FMUL R66, R66, 16777216 ;  /* 0x4b80000042429820 */ /* 0x000fe20000400000 */
[----:B------:R-:W-:-:S02]  /*12a80*/  FSETP.GT.AND P1, PT, |R38|, 8.50705917302346158658e+37, PT ;  /* 0x7e8000002600780b */ /* 0x000fc40003f24200 */
[----:B------:R-:W-:Y:S02]  /*12a90*/  FSEL R6, R6, R39, !P3 ;  /* 0x0000002706067208 */ /* 0x000fe40005800000 */
[----:B------:R-:W-:Y:S02]  /*12aa0*/  FSEL R7, R7, R38, !P4 ;  /* 0x0000002607077208 */ /* 0x000fe40006000000 */
[----:B------:R-:W-:Y:S02]  /*12ab0*/  FSEL R8, R8, R25, !P5 ;  /* 0x0000001908087208 */ /* 0x000fe40006800000 */
[----:B------:R-:W-:Y:S02]  /*12ac0*/  FSEL R21, RZ, -23, P5 ;  /* 0xc1b80000ff157808 */ /* 0x000fe40002800000 */
[----:B------:R-:W-:Y:S01]  /*12ad0*/  FSETP.GEU.AND P5, PT, |R38|, 1.175494350822287508e-38, PT ;  /* 0x008000002600780b */ /* 0x000fe20003fae200 */
[----:B------:R-:W-:Y:S01]  /*12ae0*/  VIADD R17, R6, 0xc0cafb0d ;  /* 0xc0cafb0d06117836 */ /* 0x000fe20000000000 */
[----:B------:R-:W-:Y:S01]  /*12af0*/  FSEL R10, RZ, -23, P3 ;  /* 0xc1b80000ff0a7808 */ /* 0x000fe20001800000 */
[----:B------:R-:W-:Y:S01]  /*12b00*/  VIADD R18, R7, 0xc0cafb0d ;  /* 0xc0cafb0d07127836 */ /* 0x000fe20000000000 */
[----:B------:R-:W-:Y:S01]  /*12b10*/  FSETP.GT.AND P3, PT, |R25|, 8.50705917302346158658e+37, PT ;  /* 0x7e8000001900780b */ /* 0x000fe20003f64200 */
[----:B------:R-:W-:Y:S01]  /*12b20*/  VIADD R15, R8, 0xc0cafb0d ;  /* 0xc0cafb0d080f7836 */ /* 0x000fe20000000000 */
[----:B------:R-:W-:Y:S01]  /*12b30*/  LOP3.LUT R17, R17, 0xff800000, RZ, 0xc0, !PT ;  /* 0xff80000011117812 */ /* 0x000fe200078ec0ff */
[----:B------:R-:W-:Y:S01]  /*12b40*/  @P1 FMUL R38, R38, 0.25 ;  /* 0x3e80000026261820 */ /* 0x000fe20000400000 */
[----:B------:R-:W-:-:S02]  /*12b50*/  LOP3.LUT R18, R18, 0xff800000, RZ, 0xc0, !PT ;  /* 0xff80000012127812 */ /* 0x000fc400078ec0ff */
[----:B------:R-:W-:Y:S01]  /*12b60*/  LOP3.LUT R15, R15, 0xff800000, RZ, 0xc0, !PT ;  /* 0xff8000000f0f7812 */ /* 0x000fe200078ec0ff */
[----:B------:R-:W-:Y:S01]  /*12b70*/  IMAD.MOV.U32 R41, RZ, RZ, R12 ;  /* 0x000000ffff297224 */ /* 0x000fe200078e000c */
[----:B------:R-:W-:Y:S01]  /*12b80*/  I2FP.F32.S32 R11, R17 ;  /* 0x00000011000b7245 */ /* 0x000fe20000201400 */
[----:B------:R-:W-:Y:S01]  /*12b90*/  @!P5 FMUL R38, R38, 16777216 ;  /* 0x4b8000002626d820 */ /* 0x000fe20000400000 */
[----:B------:R-:W-:Y:S02]  /*12ba0*/  FSEL R12, RZ, -23, P4 ;  /* 0xc1b80000ff0c7808 */ /* 0x000fe40002000000 */
[----:B------:R-:W-:Y:S02]  /*12bb0*/  I2FP.F32.S32 R13, R18 ;  /* 0x00000012000d7245 */ /* 0x000fe40000201400 */
[----:B------:R-:W-:Y:S02]  /*12bc0*/  I2FP.F32.S32 R22, R15 ;  /* 0x0000000f00167245 */ /* 0x000fe40000201400 */
[----:B------:R-:W-:Y:S01]  /*12bd0*/  FSETP.GT.AND P2, PT, |R39|, 8.50705917302346158658e+37, PT ;  /* 0x7e8000002700780b */ /* 0x000fe20003f44200 */
[----:B------:R-:W-:Y:S01]  /*12be0*/  FFMA.FTZ R10, R11, 1.1920928955078125e-07, R10 ;  /* 0x340000000b0a7823 */ /* 0x000fe2000001000a */
[C---:B------:R-:W-:Y:S01]  /*12bf0*/  FSETP.GEU.AND P4, PT, |R25|.reuse, 1.175494350822287508e-38, PT ;  /* 0x008000001900780b */ /* 0x040fe20003f8e200 */
        /* <DEDUP_REMOVED lines=9> */
[----:B------:R-:W2:Y:S01]  /*12c90*/  MUFU.RCP R37, R38 ;  /* 0x0000002600257308 */ /* 0x000ea20000001000 */
[----:B------:R-:W-:Y:S01]  /*12ca0*/  FFMA.FTZ R11, R13, 1.1920928955078125e-07, R12 ;  /* 0x340000000d0b7823 */ /* 0x000fe2000001000c */
[----:B------:R-:W-:Y:S01]  /*12cb0*/  FSETP.GEU.AND P3, PT, |R39|, 1.175494350822287508e-38, PT ;  /* 0x008000002700780b */ /* 0x000fe20003f6e200 */
[----:B------:R-:W-:Y:S01]  /*12cc0*/  FFMA.FTZ R12, R22, 1.1920928955078125e-07, R21 ;  /* 0x34000000160c7823 */ /* 0x000fe20000010015 */
[----:B------:R-:W-:-:S04]  /*12cd0*/  VIADD R16, R9, 0xc0cafb0d ;  /* 0xc0cafb0d09107836 */ /* 0x000fc80000000000 */
[----:B------:R-:W3:Y:S01]  /*12ce0*/  MUFU.RCP R21, R26 ;  /* 0x0000001a00157308 */ /* 0x000ee20000001000 */
[----:B------:R-:W-:Y:S01]  /*12cf0*/  @P1 FMUL R20, R20, 0.25 ;  /* 0x3e80000014141820 */ /* 0x000fe20000400000 */
[----:B------:R-:W-:Y:S01]  /*12d00*/  LOP3.LUT R16, R16, 0xff800000, RZ, 0xc0, !PT ;  /* 0xff80000010107812 */ /* 0x000fe200078ec0ff */
[----:B------:R-:W-:Y:S02]  /*12d10*/  @P2 FMUL R39, R39, 0.25 ;  /* 0x3e80000027272820 */ /* 0x000fe40000400000 */
[----:B------:R-:W-:Y:S01]  /*12d20*/  @!P5 FMUL R20, R20, 16777216 ;  /* 0x4b8000001414d820 */ /* 0x000fe20000400000 */
[----:B------:R-:W-:Y:S01]  /*12d30*/  FSEL R23, RZ, -23, P6 ;  /* 0xc1b80000ff177808 */ /* 0x000fe20003000000 */
[----:B------:R-:W-:Y:S01]  /*12d40*/  @!P3 FMUL R39, R39, 16777216 ;  /* 0x4b8000002727b820 */ /* 0x000fe20000400000 */
[----:B------:R-:W-:Y:S01]  /*12d50*/  I2FP.F32.S32 R24, R16 ;  /* 0x0000001000187245 */ /* 0x000fe20000201400 */
[----:B------:R-:W-:Y:S01]  /*12d60*/  @!P4 FMUL R25, R25, 16777216 ;  /* 0x4b8000001919c820 */ /* 0x000fe20000400000 */
[----:B--2---:R-:W-:-:S02]  /*12d70*/  FMUL R38, R37, R20 ;  /* 0x0000001425267220 */ /* 0x004fc40000400000 */
[----:B------:R-:W2:Y:S01]  /*12d80*/  MUFU.RCP R20, R39 ;  /* 0x0000002700147308 */ /* 0x000ea20000001000 */
[----:B------:R-:W-:Y:S01]  /*12d90*/  FFMA.FTZ R13, R24, 1.1920928955078125e-07, R23 ;  /* 0x34000000180d7823 */ /* 0x000fe20000010017 */
[C---:B---3--:R-:W-:Y:S01]  /*12da0*/  FMUL R22, R21.reuse, R63 ;  /* 0x0000003f15167220 */ /* 0x048fe20000400000 */
[C---:B------:R-:W-:Y:S01]  /*12db0*/  FMUL R23, R21.reuse, R62 ;  /* 0x0000003e15177220 */ /* 0x040fe20000400000 */
[C---:B------:R-:W-:Y:S01]  /*12dc0*/  FMUL R26, R21.reuse, R59 ;  /* 0x0000003b151a7220 */ /* 0x040fe20000400000 */
[C---:B------:R-:W-:Y:S01]  /*12dd0*/  FMUL R27, R21.reuse, R58 ;  /* 0x0000003a151b7220 */ /* 0x040fe20000400000 */
[C---:B------:R-:W-:Y:S01]  /*12de0*/  FMUL R30, R21.reuse, R75 ;  /* 0x0000004b151e7220 */ /* 0x040fe20000400000 */
[C---:B------:R-:W-:Y:S01]  /*12df0*/  FMUL R31, R21.reuse, R74 ;  /* 0x0000004a151f7220 */ /* 0x040fe20000400000 */
[C---:B------:R-:W-:Y:S01]  /*12e00*/  FMUL R34, R21.reuse, R67 ;  /* 0x0000004315227220 */ /* 0x040fe20000400000 */
[----:B------:R-:W-:Y:S02]  /*12e10*/  FMUL R35, R21, R66 ;  /* 0x0000004215237220 */ /* 0x000fe40000400000 */
[----:B------:R-:W3:Y:S01]  /*12e20*/  MUFU.RCP R21, R25 ;  /* 0x0000001900157308 */ /* 0x000ee20000001000 */
        /* <DEDUP_REMOVED lines=28> */
[C---:B------:R-:W-:Y:S01]  /*12ff0*/  FMUL R87, R37.reuse, R87 ;  /* 0x0000005725577220 */ /* 0x040fe20000400000 */
[C---:B------:R-:W-:Y:S01]  /*13000*/  FMUL R86, R37.reuse, R86 ;  /* 0x0000005625567220 */ /* 0x040fe20000400000 */
[C---:B------:R-:W-:Y:S01]  /*13010*/  FMUL R79, R37.reuse, R79 ;  /* 0x0000004f254f7220 */ /* 0x040fe20000400000 */
[C---:B------:R-:W-:Y:S01]  /*13020*/  FMUL R78, R37.reuse, R78 ;  /* 0x0000004e254e7220 */ /* 0x040fe20000400000 */
[----:B------:R-:W-:Y:S01]  /*13030*/  FMUL R19, R37, R19 ;  /* 0x0000001325137220 */ /* 0x000fe20000400000 */
[C---:B--2---:R-:W-:Y:S01]  /*13040*/  FMUL R81, R20.reuse, R81 ;  /* 0x0000005114517220 */ /* 0x044fe20000400000 */
[C---:B------:R-:W-:Y:S01]  /*13050*/  FMUL R80, R20.reuse, R80 ;  /* 0x0000005014507220 */ /* 0x040fe20000400000 */
[C---:B------:R-:W-:Y:S01]  /*13060*/  FMUL R5, R20.reuse, R5 ;  /* 0x0000000514057220 */ /* 0x040fe20000400000 */
[C---:B------:R-:W-:Y:S01]  /*13070*/  FMUL R40, R20.reuse, R3 ;  /* 0x0000000314287220 */ /* 0x040fe20000400000 */
[C---:B------:R-:W-:Y:S01]  /*13080*/  FMUL R77, R20.reuse, R77 ;  /* 0x0000004d144d7220 */ /* 0x040fe20000400000 */
[C---:B------:R-:W-:Y:S01]  /*13090*/  FMUL R76, R20.reuse, R76 ;  /* 0x0000004c144c7220 */ /* 0x040fe20000400000 */
[C---:B------:R-:W-:Y:S01]  /*130a0*/  FMUL R85, R20.reuse, R85 ;  /* 0x0000005514557220 */ /* 0x040fe20000400000 */
[----:B------:R-:W-:Y:S01]  /*130b0*/  FMUL R20, R20, R84 ;  /* 0x0000005414147220 */ /* 0x000fe20000400000 */
[----:B------:R-:W-:Y:S01]  /*130c0*/  @!P4 FMUL R61, R61, 16777216 ;  /* 0x4b8000003d3dc820 */ /* 0x000fe20000400000 */
[----:B------:R-:W-:Y:S01]  /*130d0*/  @!P4 FMUL R60, R60, 16777216 ;  /* 0x4b8000003c3cc820 */ /* 0x000fe20000400000 */
[----:B------:R-:W-:Y:S01]  /*130e0*/  @!P4 FMUL R57, R57, 16777216 ;  /* 0x4b8000003939c820 */ /* 0x000fe20000400000 */
[----:B------:R-:W-:Y:S01]  /*130f0*/  @!P4 FMUL R56, R56, 16777216 ;  /* 0x4b8000003838c820 */ /* 0x000fe20000400000 */
[----:B------:R-:W-:Y:S01]  /*13100*/  @!P4 FMUL R65, R65, 16777216 ;  /* 0x4b8000004141c820 */ /* 0x000fe20000400000 */
[----:B------:R-:W-:Y:S01]  /*13110*/  @!P4 FMUL R64, R64, 16777216 ;  /* 0x4b8000004040c820 */ /* 0x000fe20000400000 */
[C---:B---3--:R-:W-:Y:S01]  /*13120*/  FMUL R32, R21.reuse, R73 ;  /* 0x0000004915207220 */ /* 0x048fe20000400000 */
[C---:B------:R-:W-:Y:S01]  /*13130*/  FMUL R33, R21.reuse, R72 ;  /* 0x0000004815217220 */ /* 0x040fe20000400000 */
[----:B------:R-:W-:Y:S01]  /*13140*/  F2FP.SATFINITE.E4M3.F32.PACK_AB_MERGE_C R19, R38, R19, RZ ;  /* 0x000000132613723e */ /* 0x000fe200048070ff */
[----:B------:R-:W-:Y:S01]  /*13150*/  FMUL R24, R21, R61 ;  /* 0x0000003d15187220 */ /* 0x000fe20000400000 */
[----:B------:R-:W-:Y:S01]  /*13160*/  F2FP.SATFINITE.E4M3.F32.PACK_AB_MERGE_C R78, R79, R78, RZ ;  /* 0x0000004e4f4e723e */ /* 0x000fe200048070ff */
[----:B------:R-:W-:Y:S01]  /*13170*/  FMUL R25, R21, R60 ;  /* 0x0000003c15197220 */ /* 0x000fe20000400000 */
[----:B------:R-:W-:Y:S01]  /*13180*/  F2FP.SATFINITE.E4M3.F32.PACK_AB_MERGE_C R86, R87, R86, RZ ;  /* 0x000000565756723e */ /* 0x000fe200048070ff */
[C---:B------:R-:W-:Y:S01]  /*13190*/  FMUL R28, R21.reuse, R57 ;  /* 0x00000039151c7220 */ /* 0x040fe20000400000 */
[C---:B------:R-:W-:Y:S01]  /*131a0*/  FMUL R29, R21.reuse, R56 ;  /* 0x00000038151d7220 */ /* 0x040fe20000400000 */
[----:B------:R-:W-:Y:S01]  /*131b0*/  FMUL R36, R21, R65 ;  /* 0x0000004115247220 */ /* 0x000fe20000400000 */
[----:B------:R-:W-:Y:S01]  /*131c0*/  F2FP.SATFINITE.E4M3.F32.PACK_AB_MERGE_C R5, R5, R40, RZ ;  /* 0x000000280505723e */ /* 0x000fe200048070ff */
[----:B------:R-:W-:Y:S01]  /*131d0*/  FMUL R21, R21, R64 ;  /* 0x0000004015157220 */ /* 0x000fe20000400000 */
[----:B------:R-:W-:-:S02]  /*131e0*/  F2FP.SATFINITE.E4M3.F32.PACK_AB_MERGE_C R76, R77, R76, RZ ;  /* 0x0000004c4d4c723e */ /* 0x000fc400048070ff */
[----:B------:R-:W-:Y:S01]  /*131f0*/  F2FP.SATFINITE.E4M3.F32.PACK_AB_MERGE_C R20, R85, R20, RZ ;  /* 0x000000145514723e */ /* 0x000fe200048070ff */
[----:B------:R-:W-:Y:S01]  /*13200*/  @P1 FMUL R83, R83, 0.25 ;  /* 0x3e80000053531820 */ /* 0x000fe20000400000 */
[----:B------:R-:W-:Y:S01]  /*13210*/  @P1 FMUL R82, R82, 0.25 ;  /* 0x3e80000052521820 */ /* 0x000fe20000400000 */
[----:B------:R-:W-:Y:S02]  /*13220*/  F2FP.SATFINITE.E4M3.F32.PACK_AB_MERGE_C R32, R32, R33, RZ ;  /* 0x000000212020723e */ /* 0x000fe400048070ff */
[----:B------:R-:W-:Y:S02]  /*13230*/  F2FP.SATFINITE.E4M3.F32.PACK_AB_MERGE_C R26, R26, R27, RZ ;  /* 0x0000001b1a1a723e */ /* 0x000fe400048070ff */
[----:B------:R-:W-:Y:S02]  /*13240*/  LOP3.LUT R33, R19, 0xffff, RZ, 0xc0, !PT ;  /* 0x0000ffff13217812 */ /* 0x000fe400078ec0ff */
[----:B------:R-:W-:Y:S02]  /*13250*/  LOP3.LUT R86, R86, 0xffff, RZ, 0xc0, !PT ;  /* 0x0000ffff56567812 */ /* 0x000fe400078ec0ff */
[----:B------:R-:W-:-:S02]  /*13260*/  LOP3.LUT R78, R78, 0xffff, RZ, 0xc0, !PT ;  /* 0x0000ffff4e4e7812 */ /* 0x000fc400078ec0ff */
[----:B------:R-:W-:Y:S02]  /*13270*/  LOP3.LUT R27, R5, 0xffff, RZ, 0xc0, !PT ;  /* 0x0000ffff051b7812 */ /* 0x000fe400078ec0ff */
[----:B------:R-:W-:Y:S02]  /*13280*/  LOP3.LUT R38, R20, 0xffff, RZ, 0xc0, !PT ;  /* 0x0000ffff14267812 */ /* 0x000fe400078ec0ff */
[----:B------:R-:W-:Y:S01]  /*13290*/  LOP3.LUT R76, R76, 0xffff, RZ, 0xc0, !PT ;  /* 0x0000ffff4c4c7812 */ /* 0x000fe200078ec0ff */
[----:B------:R-:W-:Y:S01]  /*132a0*/  @!P5 FMUL R83, R83, 16777216 ;  /* 0x4b8000005353d820 */ /* 0x000fe20000400000 */
[----:B------:R-:W-:Y:S01]  /*132b0*/  @!P5 FMUL R82, R82, 16777216 ;  /* 0x4b8000005252d820 */ /* 0x000fe20000400000 */
[----:B------:R-:W-:Y:S02]  /*132c0*/  F2FP.SATFINITE.E4M3.F32.PACK_AB_MERGE_C R21, R36, R21, RZ ;  /* 0x000000152415723e */ /* 0x000fe400048070ff */
[----:B------:R-:W-:Y:S02]  /*132d0*/  F2FP.SATFINITE.E4M3.F32.PACK_AB_MERGE_C R30, R30, R31, RZ ;  /* 0x0000001f1e1e723e */ /* 0x000fe400048070ff */
[----:B------:R-:W-:-:S02]  /*132e0*/  PRMT R36, R86, 0x3340, R1 ;  /* 0x0000334056247816 */ /* 0x000fc40000000001 */
[----:B------:R-:W-:Y:S02]  /*132f0*/  PRMT R5, R33, 0x3340, R78 ;  /* 0x0000334021057816 */ /* 0x000fe4000000004e */
[----:B------:R-:W-:Y:S02]  /*13300*/  F2FP.SATFINITE.E4M3.F32.PACK_AB_MERGE_C R28, R28, R29, RZ ;  /* 0x0000001d1c1c723e */ /* 0x000fe400048070ff */
[----:B------:R-:W-:Y:S02]  /*13310*/  PRMT R20, R38, 0x3340, R1 ;  /* 0x0000334026147816 */ /* 0x000fe40000000001 */
[----:B------:R-:W-:Y:S01]  /*13320*/  PRMT R3, R27, 0x3340, R76 ;  /* 0x000033401b037816 */ /* 0x000fe2000000004c */
[C---:B------:R-:W-:Y:S01]  /*13330*/  FMUL R83, R37.reuse, R83 ;  /* 0x0000005325537220 */ /* 0x040fe20000400000 */
[----:B------:R-:W-:Y:S01]  /*13340*/  FMUL R82, R37, R82 ;  /* 0x0000005225527220 */ /* 0x000fe20000400000 */
[----:B------:R-:W-:Y:S02]  /*13350*/  F2FP.SATFINITE.E4M3.F32.PACK_AB_MERGE_C R34, R34, R35, RZ ;  /* 0x000000232222723e */ /* 0x000fe400048070ff */
[----:B------:R-:W-:-:S02]  /*13360*/  F2FP.SATFINITE.E4M3.F32.PACK_AB_MERGE_C R24, R24, R25, RZ ;  /* 0x000000191818723e */ /* 0x000fc400048070ff */
[----:B------:R-:W-:Y:S02]  /*13370*/  PRMT R29, R5, 0x5410, R36 ;  /* 0x00005410051d7816 */ /* 0x000fe40000000024 */
[----:B------:R-:W-:Y:S02]  /*13380*/  LOP3.LUT R37, R30, 0xffff, RZ, 0xc0, !PT ;  /* 0x0000ffff1e257812 */ /* 0x000fe400078ec0ff */
[----:B------:R-:W-:Y:S02]  /*13390*/  PRMT R25, R3, 0x5410, R20 ;  /* 0x0000541003197816 */ /* 0x000fe40000000014 */
[----:B------:R-:W-:Y:S02]  /*133a0*/  LOP3.LUT R35, R21, 0xffff, RZ, 0xc0, !PT ;  /* 0x0000ffff15237812 */ /* 0x000fe400078ec0ff */
[----:B------:R-:W-:Y:S02]  /*133b0*/  LOP3.LUT R36, R32, 0xffff, RZ, 0xc0, !PT ;  /* 0x0000ffff20247812 */ /* 0x000fe400078ec0ff */
[----:B------:R-:W-:-:S02]  /*133c0*/  LOP3.LUT R30, R28, 0xffff, RZ, 0xc0, !PT ;  /* 0x0000ffff1c1e7812 */ /* 0x000fc400078ec0ff */
[----:B------:R-:W-:Y:S02]  /*133d0*/  SHF.R.U32.HI R3, RZ, 0x8, R27 ;  /* 0x00000008ff037819 */ /* 0x000fe4000001161b */
[----:B------:R-:W-:Y:S02]  /*133e0*/  SHF.R.U32.HI R5, RZ, 0x8, R76 ;  /* 0x00000008ff057819 */ /* 0x000fe4000001164c */
[----:B------:R-:W-:Y:S02]  /*133f0*/  LOP3.LUT R40, R26, 0xffff, RZ, 0xc0, !PT ;  /* 0x0000ffff1a287812 */ /* 0x000fe400078ec0ff */
[----:B------:R-:W-:Y:S02]  /*13400*/  LOP3.LUT R34, R34, 0xffff, RZ, 0xc0, !PT ;  /* 0x0000ffff22227812 */ /* 0x000fe400078ec0ff */
[----:B------:R-:W-:Y:S02]  /*13410*/  PRMT R26, R30, 0x3340, R1 ;  /* 0x000033401e1a7816 */ /* 0x000fe40000000001 */
[----:B------:R-:W-:-:S02]  /*13420*/  PRMT R21, R35, 0x3340, R36 ;  /* 0x0000334023157816 */ /* 0x000fc40000000024 */
[----:B------:R-:W-:Y:S02]  /*13430*/  SHF.R.U32.HI R19, RZ, 0x8, R38 ;  /* 0x00000008ff137819 */ /* 0x000fe40000011626 */
[----:B------:R-:W-:Y:S02]  /*13440*/  LOP3.LUT R5, R5, 0xffff, RZ, 0xc0, !PT ;  /* 0x0000ffff05057812 */ /* 0x000fe400078ec0ff */
[----:B------:R-:W-:Y:S02]  /*13450*/  LOP3.LUT R20, R3, 0xffff, RZ, 0xc0, !PT ;  /* 0x0000ffff03147812 */ /* 0x000fe400078ec0ff */
[----:B------:R-:W-:Y:S02]  /*13460*/  F2FP.SATFINITE.E4M3.F32.PACK_AB_MERGE_C R23, R22, R23, RZ ;  /* 0x000000171617723e */ /* 0x000fe400048070ff */
[----:B------:R-:W-:Y:S02]  /*13470*/  PRMT R28, R40, 0x3340, R1 ;  /* 0x00003340281c7816 */ /* 0x000fe40000000001 */
[----:B------:R-:W-:-:S02]  /*13480*/  PRMT R27, R34, 0x3340, R37 ;  /* 0x00003340221b7816 */ /* 0x000fc40000000025 */
[----:B------:R-:W-:Y:S02]  /*13490*/  PRMT R31, R21, 0x5410, R26 ;  /* 0x00005410151f7816 */ /* 0x000fe4000000001a */
[----:B------:R-:W-:Y:S02]  /*134a0*/  LOP3.LUT R22, R19, 0xffff, RZ, 0xc0, !PT ;  /* 0x0000ffff13167812 */ /* 0x000fe400078ec0ff */
[----:B------:R-:W-:Y:S02]  /*134b0*/  PRMT R26, R20, 0x3340, R5 ;  /* 0x00003340141a7816 */ /* 0x000fe40000000005 */
[----:B------:R-:W-:Y:S02]  /*134c0*/  SHF.R.U32.HI R3, RZ, 0x8, R33 ;  /* 0x00000008ff037819 */ /* 0x000fe40000011621 */
[----:B------:R-:W-:Y:S02]  /*134d0*/  SHF.R.U32.HI R20, RZ, 0x8, R35 ;  /* 0x00000008ff147819 */ /* 0x000fe40000011623 */
[----:B------:R-:W-:-:S02]  /*134e0*/  SHF.R.U32.HI R21, RZ, 0x8, R36 ;  /* 0x00000008ff157819 */ /* 0x000fc40000011624 */
[----:B------:R-:W-:Y:S02]  /*134f0*/  PRMT R32, R27, 0x5410, R28 ;  /* 0x000054101b207816 */ /* 0x000fe4000000001c */
[----:B------:R-:W-:Y:S02]  /*13500*/  PRMT R27, R22, 0x3340, R1 ;  /* 0x00003340161b7816 */ /* 0x000fe40000000001 */
[----:B------:R-:W-:Y:S02]  /*13510*/  LOP3.LUT R28, R3, 0xffff, RZ, 0xc0, !PT ;  /* 0x0000ffff031c7812 */ /* 0x000fe400078ec0ff */
[----:B------:R-:W-:Y:S02]  /*13520*/  SHF.R.U32.HI R5, RZ, 0x8, R78 ;  /* 0x00000008ff057819 */ /* 0x000fe4000001164e */
[----:B------:R-:W-:Y:S02]  /*13530*/  SHF.R.U32.HI R22, RZ, 0x8, R30 ;  /* 0x00000008ff167819 */ /* 0x000fe4000001161e */
[----:B------:R-:W-:-:S02]  /*13540*/  LOP3.LUT R3, R21, 0xffff, RZ, 0xc0, !PT ;  /* 0x0000ffff15037812 */ /* 0x000fc400078ec0ff */
[----:B------:R-:W-:Y:S02]  /*13550*/  LOP3.LUT R20, R20, 0xffff, RZ, 0xc0, !PT ;  /* 0x0000ffff14147812 */ /* 0x000fe400078ec0ff */
[----:B------:R-:W-:Y:S02]  /*13560*/  SHF.R.U32.HI R19, RZ, 0x8, R86 ;  /* 0x00000008ff137819 */ /* 0x000fe40000011656 */
[----:B------:R-:W-:Y:S02]  /*13570*/  LOP3.LUT R5, R5, 0xffff, RZ, 0xc0, !PT ;  /* 0x0000ffff05057812 */ /* 0x000fe400078ec0ff */
[----:B------:R-:W-:Y:S02]  /*13580*/  LOP3.LUT R22, R22, 0xffff, RZ, 0xc0, !PT ;  /* 0x0000ffff16167812 */ /* 0x000fe400078ec0ff */
[----:B------:R-:W-:Y:S02]  /*13590*/  PRMT R20, R20, 0x3340, R3 ;  /* 0x0000334014147816 */ /* 0x000fe40000000003 */
[----:B------:R-:W-:-:S02]  /*135a0*/  SHF.R.U32.HI R3, RZ, 0x8, R34 ;  /* 0x00000008ff037819 */ /* 0x000fc40000011622 */
[----:B------:R-:W-:Y:S02]  /*135b0*/  LOP3.LUT R30, R19, 0xffff, RZ, 0xc0, !PT ;  /* 0x0000ffff131e7812 */ /* 0x000fe400078ec0ff */
[----:B------:R-:W-:Y:S02]  /*135c0*/  PRMT R28, R28, 0x3340, R5 ;  /* 0x000033401c1c7816 */ /* 0x000fe40000000005 */
[----:B------:R-:W-:Y:S01]  /*135d0*/  PRMT R33, R22, 0x3340, R1 ;  /* 0x0000334016217816 */ /* 0x000fe20000000001 */
[----:B------:R-:W-:Y:S01]  /*135e0*/  IMAD.IADD R17, R6, 0x1, -R17 ;  /* 0x0000000106117824 */ /* 0x000fe200078e0a11 */
[----:B------:R-:W-:Y:S02]  /*135f0*/  SHF.R.U32.HI R5, RZ, 0x8, R37 ;  /* 0x00000008ff057819 */ /* 0x000fe40000011625 */
[----:B------:R-:W-:Y:S02]  /*13600*/  LOP3.LUT R22, R3, 0xffff, RZ, 0xc0, !PT ;  /* 0x0000ffff03167812 */ /* 0x000fe400078ec0ff */
[----:B------:R-:W-:-:S02]  /*13610*/  F2FP.SATFINITE.E4M3.F32.PACK_AB_MERGE_C R82, R83, R82, RZ ;  /* 0x000000525352723e */ /* 0x000fc400048070ff */
[----:B------:R-:W-:Y:S02]  /*13620*/  LOP3.LUT R3, R4, 0x1c, RZ, 0xc0, !PT ;  /* 0x0000001c04037812 */ /* 0x000fe400078ec0ff */
[----:B------:R-:W-:Y:S02]  /*13630*/  F2FP.SATFINITE.E4M3.F32.PACK_AB_MERGE_C R80, R81, R80, RZ ;  /* 0x000000505150723e */ /* 0x000fe400048070ff */
[----:B------:R-:W-:Y:S01]  /*13640*/  PRMT R21, R30, 0x3340, R1 ;  /* 0x000033401e157816 */ /* 0x000fe20000000001 */
[----:B------:R-:W-:Y:S01]  /*13650*/  FADD R17, R17, -1 ;  /* 0xbf80000011117421 */ /* 0x000fe20000000000 */
[----:B------:R-:W-:Y:S02]  /*13660*/  LOP3.LUT R5, R5, 0xffff, RZ, 0xc0, !PT ;  /* 0x0000ffff05057812 */ /* 0x000fe400078ec0ff */
[----:B------:R-:W-:Y:S01]  /*13670*/  PRMT R27, R26, 0x5410, R27 ;  /* 0x000054101a1b7816 */ /* 0x000fe2000000001b */
[----:B------:R-:W-:Y:S01]  /*13680*/  IMAD.MOV.U32 R26, RZ, RZ, 0x3dc6b27f ;  /* 0x3dc6b27fff1a7424 */ /* 0x000fe200078e00ff */
[----:B------:R-:W-:Y:S01]  /*13690*/  SHF.R.U32.HI R19, RZ, 0x8, R40 ;  /* 0x00000008ff137819 */ /* 0x000fe20000011628 */
[----:B------:R-:W-:Y:S01]  /*136a0*/  IMAD.IADD R14, R3, 0x1, R14 ;  /* 0x00000001030e7824 */ /* 0x000fe200078e020e */
[----:B------:R-:W-:-:S02]  /*136b0*/  LOP3.LUT R82, R82, 0xffff, RZ, 0xc0, !PT ;  /* 0x0000ffff52527812 */ /* 0x000fc400078ec0ff */
[----:B------:R-:W-:Y:S02]  /*136c0*/  LOP3.LUT R80, R80, 0xffff, RZ, 0xc0, !PT ;  /* 0x0000ffff50507812 */ /* 0x000fe400078ec0ff */
[----:B------:R-:W-:Y:S02]  /*136d0*/  PRMT R21, R28, 0x5410, R21 ;  /* 0x000054101c157816 */ /* 0x000fe40000000015 */
[----:B------:R-:W-:Y:S01]  /*136e0*/  PRMT R33, R20, 0x5410, R33 ;  /* 0x0000541014217816 */ /* 0x000fe20000000021 */
[----:B------:R-:W-:Y:S01]  /*136f0*/  IMAD.IADD R20, R9, 0x1, -R16 ;  /* 0x0000000109147824 */ /* 0x000fe200078e0a10 */
[----:B------:R-:W-:Y:S01]  /*13700*/  PRMT R5, R22, 0x3340, R5 ;  /* 0x0000334016057816 */ /* 0x000fe20000000005 */
[----:B------:R-:W-:Y:S01]  /*13710*/  FFMA.FTZ R16, R17, R26, -0.16845393180847167969 ;  /* 0xbe2c7f3011107423 */ /* 0x000fe2000001001a */
[----:B------:R-:W-:Y:S01]  /*13720*/  LOP3.LUT R30, R19, 0xffff, RZ, 0xc0, !PT ;  /* 0x0000ffff131e7812 */ /* 0x000fe200078ec0ff */
[----:B------:R-:W-:Y:S01]  /*13730*/  IMAD.IADD R19, R8, 0x1, -R15 ;  /* 0x0000000108137824 */ /* 0x000fe200078e0a0f */
[----:B------:R-:W-:-:S02]  /*13740*/  PRMT R22, R29, 0x4210, R82 ;  /* 0x000042101d167816 */ /* 0x000fc40000000052 */
[--C-:B------:R-:W-:Y:S02]  /*13750*/  PRMT R25, R25, 0x4210, R80.reuse ;  /* 0x0000421019197816 */ /* 0x100fe40000000050 */
[----:B------:R-:W-:Y:S02]  /*13760*/  PRMT R27, R27, 0x5210, R80 ;  /* 0x000052101b1b7816 */ /* 0x000fe40000000050 */
[----:B------:R-:W-:Y:S02]  /*13770*/  PRMT R82, R21, 0x5210, R82 ;  /* 0x0000521015527816 */ /* 0x000fe40000000052 */
[----:B------:R-:W-:Y:S01]  /*13780*/  LOP3.LUT R21, R14, 0x20, RZ, 0x3c, !PT ;  /* 0x000000200e157812 */ /* 0x000fe200078e3cff */
[----:B------:R-:W-:Y:S02]  /*13790*/  IMAD.IADD R18, R7, 0x1, -R18 ;  /* 0x0000000107127824 */ /* 0x000fe400078e0a12 */
[----:B------:R-:W-:Y:S01]  /*137a0*/  FFMA.FTZ R16, R17, R16, 0.1716887056827545166 ;  /* 0x3e2fcf2a11107423 */ /* 0x000fe20000010010 */
[----:B------:R-:W-:Y:S01]  /*137b0*/  FADD R19, R19, -1 ;  /* 0xbf80000013137421 */ /* 0x000fe20000000000 */
[----:B------:R-:W-:Y:S01]  /*137c0*/  STS [R14+UR10], R25 ;  /* 0x000000190e007988 */ /* 0x000fe2000800080a */
[----:B------:R-:W-:Y:S01]  /*137d0*/  FADD R18, R18, -1 ;  /* 0xbf80000012127421 */ /* 0x000fe20000000000 */
[----:B------:R-:W-:-:S02]  /*137e0*/  FFMA.FTZ R16, R17, R16, -0.17900948226451873779 ;  /* 0xbe374e4311107423 */ /* 0x000fc40000010010 */
[----:B------:R-:W-:Y:S04]  /*137f0*/  STS [R14+UR10+0x80], R27 ;  /* 0x0000801b0e007988 */ /* 0x000fe8000800080a */
[----:B------:R-:W-:Y:S04]  /*13800*/  STS [R21+UR10+0x800], R22 ;  /* 0x0008001615007988 */ /* 0x000fe8000800080a */
[----:B------:R2:W-:Y:S01]  /*13810*/  STS [R21+UR10+0x880], R82 ;  /* 0x0008805215007988 */ /* 0x0005e2000800080a */
[----:B------:R-:W-:Y:S01]  /*13820*/  FFMA.FTZ R15, R18, R26, -0.16845393180847167969 ;  /* 0xbe2c7f30120f7423 */ /* 0x000fe2000001001a */
[----:B------:R-:W-:Y:S01]  /*13830*/  FFMA.FTZ R16, R17, R16, 0.20512372255325317383 ;  /* 0x3e520bf411107423 */ /* 0x000fe20000010010 */
[----:B--2---:R-:W-:Y:S01]  /*13840*/  FADD R21, R20, -1 ;  /* 0xbf80000014157421 */ /* 0x004fe20000000000 */
[C---:B------:R-:W-:Y:S01]  /*13850*/  FFMA.FTZ R20, R19.reuse, R26, -0.16845393180847167969 ;  /* 0xbe2c7f3013147423 */ /* 0x040fe2000001001a */
[----:B------:R-:W-:Y:S01]  /*13860*/  FFMA.FTZ R15, R18, R15, 0.1716887056827545166 ;  /* 0x3e2fcf2a120f7423 */ /* 0x000fe2000001000f */
[----:B------:R-:W-:Y:S01]  /*13870*/  PRMT R30, R30, 0x3340, R1 ;  /* 0x000033401e1e7816 */ /* 0x000fe20000000001 */
[----:B------:R-:W2:Y:S01]  /*13880*/  LDC.64 R82, c[0x0][0x228] ;  /* 0x00008a00ff527b82 */ /* 0x000ea20000000a00 */
[----:B------:R-:W-:Y:S01]  /*13890*/  FFMA.FTZ R20, R19, R20, 0.1716887056827545166 ;  /* 0x3e2fcf2a13147423 */ /* 0x000fe20000010014 */
[----:B------:R-:W-:-:S03]  /*138a0*/  FFMA.FTZ R16, R17, R16, -0.24046532809734344482 ;  /* 0xbe763c8b11107423 */ /* 0x000fc60000010010 */
[----:B------:R-:W-:Y:S01]  /*138b0*/  FFMA.FTZ R20, R19, R20, -0.17900948226451873779 ;  /* 0xbe374e4313147423 */ /* 0x000fe20000010014 */
[C---:B------:R-:W-:Y:S01]  /*138c0*/  FFMA.FTZ R15, R18.reuse, R15, -0.17900948226451873779 ;  /* 0xbe374e43120f7423 */ /* 0x040fe2000001000f */
[----:B------:R-:W-:Y:S02]  /*138d0*/  FFMA.FTZ R16, R17, R16, 0.28857114911079406738 ;  /* 0x3e93bf9911107423 */ /* 0x000fe40000010010 */
[----:B------:R-:W-:Y:S01]  /*138e0*/  FFMA.FTZ R20, R19, R20, 0.20512372255325317383 ;  /* 0x3e520bf413147423 */ /* 0x000fe20000010014 */
[C---:B------:R-:W-:Y:S01]  /*138f0*/  FFMA.FTZ R15, R18.reuse, R15, 0.20512372255325317383 ;  /* 0x3e520bf4120f7423 */ /* 0x040fe2000001000f */
[----:B------:R-:W-:Y:S01]  /*13900*/  FFMA.FTZ R16, R17, R16, -0.36067417263984680176 ;  /* 0xbeb8aa4911107423 */ /* 0x000fe20000010010 */
[----:B------:R-:W-:Y:S01]  /*13910*/  FFMA.FTZ R22, R21, R26, -0.16845393180847167969 ;  /* 0xbe2c7f3015167423 */ /* 0x000fe2000001001a */
[----:B------:R-:W-:Y:S01]  /*13920*/  FFMA.FTZ R20, R19, R20, -0.24046532809734344482 ;  /* 0xbe763c8b13147423 */ /* 0x000fe20000010014 */
[C---:B------:R-:W-:Y:S01]  /*13930*/  FFMA.FTZ R15, R18.reuse, R15, -0.24046532809734344482 ;  /* 0xbe763c8b120f7423 */ /* 0x040fe2000001000f */
[----:B------:R-:W-:Y:S01]  /*13940*/  FFMA.FTZ R16, R17, R16, 0.48089820146560668945 ;  /* 0x3ef6384a11107423 */ /* 0x000fe20000010010 */
[----:B------:R-:W-:Y:S01]  /*13950*/  PRMT R30, R5, 0x5410, R30 ;  /* 0x00005410051e7816 */ /* 0x000fe2000000001e */
[----:B------:R-:W-:Y:S01]  /*13960*/  FFMA.FTZ R22, R21, R22, 0.1716887056827545166 ;  /* 0x3e2fcf2a15167423 */ /* 0x000fe20000010016 */
[----:B------:R-:W-:Y:S01]  /*13970*/  FFMA.FTZ R20, R19, R20, 0.28857114911079406738 ;  /* 0x3e93bf9913147423 */ /* 0x000fe20000010014 */
[----:B------:R-:W3:Y:S01]  /*13980*/  LDC R5, c[0x0][0x278] ;  /* 0x00009e00ff057b82 */ /* 0x000ee20000000800 */
[C---:B------:R-:W-:Y:S01]  /*13990*/  FFMA.FTZ R15, R18.reuse, R15, 0.28857114911079406738 ;  /* 0x3e93bf99120f7423 */ /* 0x040fe2000001000f */
[----:B------:R-:W-:Y:S01]  /*139a0*/  FFMA.FTZ R16, R17, R16, -0.72134751081466674805 ;  /* 0xbf38aa3b11107423 */ /* 0x000fe20000010010 */
[----:B------:R-:W-:Y:S01]  /*139b0*/  FFMA.FTZ R22, R21, R22, -0.17900948226451873779 ;  /* 0xbe374e4315167423 */ /* 0x000fe20000010016 */
[----:B------:R-:W-:Y:S01]  /*139c0*/  FFMA.FTZ R20, R19, R20, -0.36067417263984680176 ;  /* 0xbeb8aa4913147423 */ /* 0x000fe20000010014 */
[C---:B------:R-:W-:Y:S01]  /*139d0*/  FFMA.FTZ R15, R18.reuse, R15, -0.36067417263984680176 ;  /* 0xbeb8aa49120f7423 */ /* 0x040fe2000001000f */
[----:B------:R-:W-:Y:S01]  /*139e0*/  FMUL R16, R17, R16 ;  /* 0x0000001011107220 */ /* 0x000fe20000400000 */
[----:B------:R-:W-:Y:S01]  /*139f0*/  FFMA.FTZ R22, R21, R22, 0.20512372255325317383 ;  /* 0x3e520bf415167423 */ /* 0x000fe20000010016 */
[----:B------:R-:W-:Y:S01]  /*13a00*/  FFMA.FTZ R20, R19, R20, 0.48089820146560668945 ;  /* 0x3ef6384a13147423 */ /* 0x000fe20000010014 */
[C---:B------:R-:W-:Y:S01]  /*13a10*/  FFMA.FTZ R15, R18.reuse, R15, 0.48089820146560668945 ;  /* 0x3ef6384a120f7423 */ /* 0x040fe2000001000f */
[----:B------:R-:W-:Y:S01]  /*13a20*/  FMUL R16, R17, R16 ;  /* 0x0000001011107220 */ /* 0x000fe20000400000 */
[----:B------:R-:W-:Y:S01]  /*13a30*/  FFMA.FTZ R22, R21, R22, -0.24046532809734344482 ;  /* 0xbe763c8b15167423 */ /* 0x000fe20000010016 */
[----:B------:R-:W-:Y:S01]  /*13a40*/  FFMA.FTZ R20, R19, R20, -0.72134751081466674805 ;  /* 0xbf38aa3b13147423 */ /* 0x000fe20000010014 */
[C---:B------:R-:W-:Y:S01]  /*13a50*/  FFMA.FTZ R15, R18.reuse, R15, -0.72134751081466674805 ;  /* 0xbf38aa3b120f7423 */ /* 0x040fe2000001000f */
[----:B------:R-:W-:Y:S01]  /*13a60*/  FFMA.FTZ R17, R17, 1.4426950216293334961, R16 ;  /* 0x3fb8aa3b11117823 */ /* 0x000fe20000010010 */
[----:B------:R-:W-:Y:S01]  /*13a70*/  FFMA.FTZ R22, R21, R22, 0.28857114911079406738 ;  /* 0x3e93bf9915167423 */ /* 0x000fe20000010016 */
[----:B------:R-:W-:Y:S01]  /*13a80*/  FMUL R20, R19, R20 ;  /* 0x0000001413147220 */ /* 0x000fe20000400000 */
[----:B------:R-:W-:Y:S01]  /*13a90*/  SHF.R.U32.HI R16, RZ, 0x5, R4 ;  /* 0x00000005ff107819 */ /* 0x000fe20000011604 */
[----:B------:R-:W-:Y:S01]  /*13aa0*/  FMUL R15, R18, R15 ;  /* 0x0000000f120f7220 */ /* 0x000fe20000400000 */
[----:B------:R-:W-:Y:S01]  /*13ab0*/  ISETP.GE.U32.AND P6, PT, R7, 0x7f800000, PT ;  /* 0x7f8000000700780c */ /* 0x000fe20003fc6070 */
[----:B------:R-:W-:Y:S01]  /*13ac0*/  FFMA.FTZ R22, R21, R22, -0.36067417263984680176 ;  /* 0xbeb8aa4915167423 */ /* 0x000fe20000010016 */
[----:B------:R-:W-:Y:S01]  /*13ad0*/  FMUL R20, R19, R20 ;  /* 0x0000001413147220 */ /* 0x000fe20000400000 */
[----:B------:R-:W-:Y:S01]  /*13ae0*/  SGXT.U32 R16, R16, 0x3 ;  /* 0x000000031010781a */ /* 0x000fe20000000000 */
[----:B------:R-:W-:Y:S01]  /*13af0*/  FMUL R15, R18, R15 ;  /* 0x0000000f120f7220 */ /* 0x000fe20000400000 */
[----:B------:R-:W-:Y:S01]  /*13b00*/  FFMA.FTZ R22, R21, R22, 0.48089820146560668945 ;  /* 0x3ef6384a15167423 */ /* 0x000fe20000010016 */
[----:B------:R-:W-:Y:S01]  /*13b10*/  FFMA.FTZ R19, R19, 1.4426950216293334961, R20 ;  /* 0x3fb8aa3b13137823 */ /* 0x000fe20000010014 */
[----:B------:R-:W-:Y:S01]  /*13b20*/  FADD R42, R10, R17 ;  /* 0x000000110a2a7221 */ /* 0x000fe20000000000 */
[----:B---3--:R-:W-:-:S02]  /*13b30*/  IMAD R10, R16, R5, RZ ;  /* 0x00000005100a7224 */ /* 0x008fc400078e02ff */
[----:B------:R-:W-:Y:S01]  /*13b40*/  FFMA.FTZ R18, R18, 1.4426950216293334961, R15 ;  /* 0x3fb8aa3b12127823 */ /* 0x000fe2000001000f */
[----:B------:R-:W-:Y:S01]  /*13b50*/  FFMA.FTZ R22, R21, R22, -0.72134751081466674805 ;  /* 0xbf38aa3b15167423 */ /* 0x000fe20000010016 */
[----:B------:R-:W-:Y:S01]  /*13b60*/  FADD R48, R12, R19 ;  /* 0x000000130c307221 */ /* 0x000fe20000000000 */
[----:B------:R-:W-:Y:S02]  /*13b70*/  IMAD R12, R5, 0x8, R10 ;  /* 0x00000008050c7824 */ /* 0x000fe400078e020a */
[----:B------:R-:W-:Y:S01]  /*13b80*/  FADD R43, R11, R18 ;  /* 0x000000120b2b7221 */ /* 0x000fe20000000000 */
[----:B------:R-:W-:Y:S01]  /*13b90*/  FMUL R22, R21, R22 ;  /* 0x0000001615167220 */ /* 0x000fe20000400000 */
[----:B------:R-:W-:Y:S01]  /*13ba0*/  ISETP.GE.U32.AND P2, PT, R6, 0x7f800000, PT ;  /* 0x7f8000000600780c */ /* 0x000fe20003f46070 */
[----:B------:R-:W-:Y:S02]  /*13bb0*/  @P6 IMAD.MOV.U32 R18, RZ, RZ, 0x7f800000 ;  /* 0x7f800000ff126424 */ /* 0x000fe400078e00ff */
[----:B------:R-:W-:-:S02]  /*13bc0*/  IMAD R16, R5, 0x8, R12 ;  /* 0x0000000805107824 */ /* 0x000fc400078e020c */
[----:B------:R-:W-:Y:S01]  /*13bd0*/  FMUL R22, R21, R22 ;  /* 0x0000001615167220 */ /* 0x000fe20000400000 */
[----:B------:R-:W-:Y:S01]  /*13be0*/  @P6 FFMA.FTZ R43, R7, R18, +INF ;  /* 0x7f800000072b6423 */ /* 0x000fe20000010012 */
[----:B------:R-:W-:Y:S01]  /*13bf0*/  ISETP.GE.U32.AND P5, PT, R9, 0x7f800000, PT ;  /* 0x7f8000000900780c */ /* 0x000fe20003fa6070 */
[----:B------:R-:W-:Y:S01]  /*13c00*/  IMAD R18, R5, 0x8, R16 ;  /* 0x0000000805127824 */ /* 0x000fe200078e0210 */
[----:B------:R-:W-:Y:S01]  /*13c10*/  LOP3.LUT R24, R24, 0xffff, RZ, 0xc0, !PT ;  /* 0x0000ffff18187812 */ /* 0x000fe200078ec0ff */
[----:B------:R-:W-:Y:S01]  /*13c20*/  FFMA.FTZ R22, R21, 1.4426950216293334961, R22 ;  /* 0x3fb8aa3b15167823 */ /* 0x000fe20000010016 */
[----:B0-----:R-:W-:Y:S01]  /*13c30*/  IMAD.SHL.U32 R44, R44, 0x20, RZ ;  /* 0x000000202c2c7824 */ /* 0x001fe200078e00ff */
[----:B------:R-:W-:Y:S01]  /*13c40*/  ISETP.GE.U32.AND P1, PT, R8, 0x7f800000, PT ;  /* 0x7f8000000800780c */ /* 0x000fe20003f26070 */
[----:B------:R-:W-:Y:S01]  /*13c50*/  IMAD R20, R5, 0x8, R18 ;  /* 0x0000000805147824 */ /* 0x000fe200078e0212 */
[--C-:B------:R-:W-:Y:S02]  /*13c60*/  PRMT R31, R31, 0x4210, R24.reuse ;  /* 0x000042101f1f7816 */ /* 0x100fe40000000018 */
[----:B------:R-:W-:Y:S01]  /*13c70*/  PRMT R33, R33, 0x5210, R24 ;  /* 0x0000521021217816 */ /* 0x000fe20000000018 */
[----:B------:R-:W-:Y:S01]  /*13c80*/  FADD R49, R13, R22 ;  /* 0x000000160d317221 */ /* 0x000fe20000000000 */
[----:B------:R-:W-:Y:S01]  /*13c90*/  LOP3.LUT R24, R14, 0x40, RZ, 0x3c, !PT ;  /* 0x000000400e187812 */ /* 0x000fe200078e3cff */
[----:B------:R-:W-:Y:S01]  /*13ca0*/  @P2 IMAD.MOV.U32 R11, RZ, RZ, 0x7f800000 ;  /* 0x7f800000ff0b2424 */ /* 0x000fe200078e00ff */
[----:B-1----:R-:W-:Y:S01]  /*13cb0*/  LOP3.LUT R88, R44, 0x1f, R88, 0xf8, !PT ;  /* 0x0000001f2c587812 */ /* 0x002fe200078ef858 */
[----:B------:R-:W-:Y:S01]  /*13cc0*/  IMAD R22, R5, 0x8, R20 ;  /* 0x0000000805167824 */ /* 0x000fe200078e0214 */
[C---:B------:R-:W-:Y:S01]  /*13cd0*/  FSETP.NEU.AND P4, PT, R6.reuse, RZ, PT ;  /* 0x000000ff0600720b */ /* 0x040fe20003f8d000 */
[----:B------:R-:W-:Y:S01]  /*13ce0*/  STS [R24+UR10+0x1000], R31 ;  /* 0x0010001f18007988 */ /* 0x000fe2000800080a */
[----:B------:R-:W-:Y:S01]  /*13cf0*/  @P2 FFMA.FTZ R42, R6, R11, +INF ;  /* 0x7f800000062a2423 */ /* 0x000fe2000001000b */
[----:B------:R-:W-:Y:S01]  /*13d00*/  FSETP.NEU.AND P3, PT, R7, RZ, PT ;  /* 0x000000ff0700720b */ /* 0x000fe20003f6d000 */
[----:B------:R-:W-:Y:S01]  /*13d10*/  UIMAD UR8, UR14, UR8, URZ ;  /* 0x000000080e0872a4 */ /* 0x000fe2000f8e023f */
[----:B------:R0:W-:Y:S01]  /*13d20*/  STS [R24+UR10+0x1080], R33 ;  /* 0x0010802118007988 */ /* 0x0001e2000800080a */
[----:B------:R-:W-:-:S02]  /*13d30*/  @P5 IMAD.MOV.U32 R6, RZ, RZ, 0x7f800000 ;  /* 0x7f800000ff065424 */ /* 0x000fc400078e00ff */
[----:B------:R-:W-:Y:S01]  /*13d40*/  IMAD R7, R88, UR9, RZ ;  /* 0x0000000958077c24 */ /* 0x000fe2000f8e02ff */
[----:B------:R-:W-:Y:S01]  /*13d50*/  USHF.R.S32.HI UR9, URZ, 0x1f, UR8 ;  /* 0x0000001f3f097899 */ /* 0x000fe20008011408 */
[----:B------:R-:W-:Y:S01]  /*13d60*/  @P5 FFMA.FTZ R49, R9, R6, +INF ;  /* 0x7f80000009315423 */ /* 0x000fe20000010006 */
[----:B0-----:R-:W-:Y:S02]  /*13d70*/  IMAD R24, R5, 0x8, R22 ;  /* 0x0000000805187824 */ /* 0x001fe400078e0216 */
[----:B--2---:R-:W-:Y:S01]  /*13d80*/  IADD3 R71, P5, P6, R7, UR8, R82 ;  /* 0x0000000807477c10 */ /* 0x004fe2000febe052 */
[----:B------:R-:W-:Y:S01]  /*13d90*/  @P1 IMAD.MOV.U32 R11, RZ, RZ, 0x7f800000 ;  /* 0x7f800000ff0b1424 */ /* 0x000fe200078e00ff */
[----:B------:R-:W-:Y:S01]  /*13da0*/  SHF.R.S32.HI R6, RZ, 0x1f, R7 ;  /* 0x0000001fff067819 */ /* 0x000fe20000011407 */
[----:B------:R-:W-:Y:S01]  /*13db0*/  IMAD R26, R5, 0x8, R24 ;  /* 0x00000008051a7824 */ /* 0x000fe200078e0218 */
[----:B------:R-:W-:Y:S01]  /*13dc0*/  LOP3.LUT R23, R23, 0xffff, RZ, 0xc0, !PT ;  /* 0x0000ffff17177812 */ /* 0x000fe200078ec0ff */
[C---:B------:R-:W-:Y:S01]  /*13dd0*/  @P1 FFMA.FTZ R48, R8.reuse, R11, +INF ;  /* 0x7f80000008301423 */ /* 0x040fe2000001000b */
[----:B------:R-:W-:Y:S01]  /*13de0*/  FSETP.NEU.AND P2, PT, R8, RZ, PT ;  /* 0x000000ff0800720b */ /* 0x000fe20003f4d000 */
[C---:B------:R-:W-:Y:S01]  /*13df0*/  IMAD R28, R5.reuse, 0x8, R26 ;  /* 0x00000008051c7824 */ /* 0x040fe200078e021a */
[----:B------:R-:W-:Y:S01]  /*13e00*/  IADD3.X R83, R6, UR9, R83, P5, P6 ;  /* 0x0000000906537c10 */ /* 0x000fe2000afec453 */
[----:B------:R-:W-:Y:S01]  /*13e10*/  IMAD.SHL.U32 R63, R4, 0x10, RZ ;  /* 0x00000010043f7824 */ /* 0x000fe200078e00ff */
[-C--:B------:R-:W-:Y:S01]  /*13e20*/  IADD3 R6, P5, R10, R71.reuse, RZ ;  /* 0x000000470a067210 */ /* 0x080fe20007fbe0ff */
[----:B------:R-:W-:Y:S01]  /*13e30*/  IMAD R4, R5, 0x8, R28 ;  /* 0x0000000805047824 */ /* 0x000fe200078e021c */
[----:B------:R-:W-:Y:S01]  /*13e40*/  IADD3 R8, P6, R12, R71, RZ ;  /* 0x000000470c087210 */ /* 0x000fe20007fde0ff */
[----:B------:R-:W-:Y:S01]  /*13e50*/  IMAD.MOV.U32 R90, RZ, RZ, R41 ;  /* 0x000000ffff5a7224 */ /* 0x000fe200078e0029 */
[----:B------:R-:W-:Y:S01]  /*13e60*/  PRMT R25, R32, 0x4210, R23 ;  /* 0x0000421020197816 */ /* 0x000fe20000000017 */
[----:B------:R-:W-:Y:S01]  /*13e70*/  ULDC UR8, c[0x0][0x27c] ;  /* 0x00009f0000087ab9 */ /* 0x000fe20000000800 */
[----:B------:R-:W-:-:S02]  /*13e80*/  FSETP.NEU.AND P1, PT, R9, RZ, PT ;  /* 0x000000ff0900720b */ /* 0x000fc40003f2d000 */
[----:B------:R-:W-:Y:S01]  /*13e90*/  PRMT R23, R30, 0x5210, R23 ;  /* 0x000052101e177816 */ /* 0x000fe20000000017 */
[C---:B------:R-:W-:Y:S01]  /*13ea0*/  IMAD R30, R5.reuse, 0x8, R4 ;  /* 0x00000008051e7824 */ /* 0x040fe200078e0204 */
[----:B------:R-:W-:Y:S02]  /*13eb0*/  LOP3.LUT R14, R14, 0x60, RZ, 0x3c, !PT ;  /* 0x000000600e0e7812 */ /* 0x000fe400078e3cff */
[-C--:B------:R-:W-:Y:S02]  /*13ec0*/  LEA.HI.X.SX32 R7, R10, R83.reuse, 0x1, P5 ;  /* 0x000000530a077211 */ /* 0x080fe400028f0eff */
[----:B------:R-:W-:Y:S02]  /*13ed0*/  LEA.HI.X.SX32 R9, R12, R83, 0x1, P6 ;  /* 0x000000530c097211 */ /* 0x000fe400030f0eff */
[-C--:B------:R-:W-:Y:S02]  /*13ee0*/  IADD3 R10, P5, R16, R71.reuse, RZ ;  /* 0x00000047100a7210 */ /* 0x080fe40007fbe0ff */
[----:B------:R-:W-:Y:S01]  /*13ef0*/  IADD3 R12, P6, R18, R71, RZ ;  /* 0x00000047120c7210 */ /* 0x000fe20007fde0ff */
[----:B------:R-:W-:Y:S01]  /*13f00*/  STS [R14+UR10+0x1800], R25 ;  /* 0x001800190e007988 */ /* 0x000fe2000800080a */
[-C--:B------:R-:W-:Y:S01]  /*13f10*/  LEA.HI.X.SX32 R11, R16, R83.reuse, 0x1, P5 ;  /* 0x00000053100b7211 */ /* 0x080fe200028f0eff */
[C---:B------:R-:W-:Y:S01]  /*13f20*/  IMAD R32, R5.reuse, 0x8, R30 ;  /* 0x0000000805207824 */ /* 0x040fe200078e021e */
[----:B------:R-:W-:Y:S01]  /*13f30*/  LEA.HI.X.SX32 R13, R18, R83, 0x1, P6 ;  /* 0x00000053120d7211 */ /* 0x000fe200030f0eff */
[----:B------:R0:W-:Y:S01]  /*13f40*/  STS [R14+UR10+0x1880], R23 ;  /* 0x001880170e007988 */ /* 0x0001e2000800080a */
[C---:B------:R-:W-:Y:S01]  /*13f50*/  IADD3 R16, P6, R22.reuse, R71, RZ ;  /* 0x0000004716107210 */ /* 0x040fe20007fde0ff */
[----:B------:R-:W-:Y:S01]  /*13f60*/  IMAD R34, R5, 0x8, R32 ;  /* 0x0000000805227824 */ /* 0x000fe200078e0220 */
[----:B------:R-:W-:Y:S02]  /*13f70*/  BAR.SYNC.DEFER_BLOCKING 0x0 ;  /* 0x0000000000007b1d */ /* 0x000fe40000010000 */
[----:B------:R-:W-:-:S02]  /*13f80*/  LEA.HI.X.SX32 R17, R22, R83, 0x1, P6 ;  /* 0x0000005316117211 */ /* 0x000fc400030f0eff */
[----:B0-----:R-:W-:Y:S01]  /*13f90*/  IADD3 R14, P5, R20, R71, RZ ;  /* 0x00000047140e7210 */ /* 0x001fe20007fbe0ff */
[----:B------:R-:W-:-:S03]  /*13fa0*/  IMAD R36, R5, 0x8, R34 ;  /* 0x0000000805247824 */ /* 0x000fc600078e0222 */
[----:B------:R-:W-:Y:S02]  /*13fb0*/  LEA.HI.X.SX32 R15, R20, R83, 0x1, P5 ;  /* 0x00000053140f7211 */ /* 0x000fe400028f0eff */
[-C--:B------:R-:W-:Y:S02]  /*13fc0*/  IADD3 R18, P5, R24, R71.reuse, RZ ;  /* 0x0000004718127210 */ /* 0x080fe40007fbe0ff */
[----:B------:R-:W-:Y:S02]  /*13fd0*/  IADD3 R20, P6, R26, R71, RZ ;  /* 0x000000471a147210 */ /* 0x000fe40007fde0ff */
[-C--:B------:R-:W-:Y:S02]  /*13fe0*/  LEA.HI.X.SX32 R19, R24, R83.reuse, 0x1, P5 ;  /* 0x0000005318137211 */ /* 0x080fe400028f0eff */
[----:B------:R-:W-:Y:S01]  /*13ff0*/  LEA.HI.X.SX32 R21, R26, R83, 0x1, P6 ;  /* 0x000000531a157211 */ /* 0x000fe200030f0eff */
[----:B------:R-:W-:Y:S01]  /*14000*/  IMAD R38, R5, 0x8, R36 ;  /* 0x0000000805267824 */ /* 0x000fe200078e0224 */
[----:B------:R-:W-:-:S02]  /*14010*/  IADD3 R24, P6, R4, R71, RZ ;  /* 0x0000004704187210 */ /* 0x000fc40007fde0ff */
[----:B------:R-:W-:Y:S02]  /*14020*/  IADD3 R22, P5, R28, R71, RZ ;  /* 0x000000471c167210 */ /* 0x000fe40007fbe0ff */
[-C--:B------:R-:W-:Y:S01]  /*14030*/  LEA.HI.X.SX32 R25, R4, R83.reuse, 0x1, P6 ;  /* 0x0000005304197211 */ /* 0x080fe200030f0eff */
[C---:B------:R-:W-:Y:S01]  /*14040*/  IMAD R4, R5.reuse, 0x8, R38 ;  /* 0x0000000805047824 */ /* 0x040fe200078e0226 */
[----:B------:R-:W-:Y:S01]  /*14050*/  LEA.HI.X.SX32 R23, R28, R83, 0x1, P5 ;  /* 0x000000531c177211 */ /* 0x000fe200028f0eff */
[----:B------:R-:W0:Y:S01]  /*14060*/  LDS R74, [R2+UR10] ;  /* 0x0000000a024a7984 */ /* 0x000e220008000800 */
[-C--:B------:R-:W-:Y:S01]  /*14070*/  IADD3 R26, P5, R30, R71.reuse, RZ ;  /* 0x000000471e1a7210 */ /* 0x080fe20007fbe0ff */
[C---:B------:R-:W-:Y:S01]  /*14080*/  IMAD R44, R5.reuse, 0x8, R4 ;  /* 0x00000008052c7824 */ /* 0x040fe200078e0204 */
[----:B------:R-:W-:Y:S01]  /*14090*/  IADD3 R28, P6, R32, R71, RZ ;  /* 0x00000047201c7210 */ /* 0x000fe20007fde0ff */
[----:B------:R-:W1:Y:S01]  /*140a0*/  LDS R73, [R2+UR10+0x100] ;  /* 0x0001000a02497984 */ /* 0x000e620008000800 */
[-C--:B------:R-:W-:Y:S01]  /*140b0*/  LEA.HI.X.SX32 R27, R30, R83.reuse, 0x1, P5 ;  /* 0x000000531e1b7211 */ /* 0x080fe200028f0eff */
[----:B------:R-:W-:Y:S01]  /*140c0*/  IMAD R46, R5, 0x8, R44 ;  /* 0x00000008052e7824 */ /* 0x000fe200078e022c */
[----:B------:R-:W-:Y:S01]  /*140d0*/  LEA.HI.X.SX32 R29, R32, R83, 0x1, P6 ;  /* 0x00000053201d7211 */ /* 0x000fe200030f0eff */
[----:B------:R-:W2:Y:S01]  /*140e0*/  LDS R72, [R2+UR10+0x200] ;  /* 0x0002000a02487984 */ /* 0x000ea20008000800 */
[----:B------:R-:W-:-:S02]  /*140f0*/  IADD3 R30, P5, R34, R71, RZ ;  /* 0x00000047221e7210 */ /* 0x000fc40007fbe0ff */
[----:B------:R-:W-:Y:S01]  /*14100*/  IADD3 R32, P6, R36, R71, RZ ;  /* 0x0000004724207210 */ /* 0x000fe20007fde0ff */
[C---:B------:R-:W-:Y:S01]  /*14110*/  IMAD R50, R5.reuse, 0x8, R46 ;  /* 0x0000000805327824 */ /* 0x040fe200078e022e */
[-C--:B------:R-:W-:Y:S01]  /*14120*/  LEA.HI.X.SX32 R31, R34, R83.reuse, 0x1, P5 ;  /* 0x00000053221f7211 */ /* 0x080fe200028f0eff */
[----:B------:R-:W3:Y:S01]  /*14130*/  LDS R75, [R2+UR10+0x300] ;  /* 0x0003000a024b7984 */ /* 0x000ee20008000800 */
[----:B------:R-:W-:Y:S01]  /*14140*/  LEA.HI.X.SX32 R33, R36, R83, 0x1, P6 ;  /* 0x0000005324217211 */ /* 0x000fe200030f0eff */
[C---:B------:R-:W-:Y:S01]  /*14150*/  IMAD R52, R5.reuse, 0x8, R50 ;  /* 0x0000000805347824 */ /* 0x040fe200078e0232 */
[-C--:B------:R-:W-:Y:S01]  /*14160*/  IADD3 R34, P6, R4, R71.reuse, RZ ;  /* 0x0000004704227210 */ /* 0x080fe20007fde0ff */
[----:B------:R-:W4:Y:S01]  /*14170*/  LDS R77, [R2+UR10+0x400] ;  /* 0x0004000a024d7984 */ /* 0x000f220008000800 */
[----:B------:R-:W-:Y:S02]  /*14180*/  IADD3 R36, P5, R38, R71, RZ ;  /* 0x0000004726247210 */ /* 0x000fe40007fbe0ff */
[-C--:B------:R-:W-:Y:S01]  /*14190*/  LEA.HI.X.SX32 R35, R4, R83.reuse, 0x1, P6 ;  /* 0x0000005304237211 */ /* 0x080fe200030f0eff */
[C---:B------:R-:W-:Y:S01]  /*141a0*/  IMAD R4, R5.reuse, 0x8, R52 ;  /* 0x0000000805047824 */ /* 0x040fe200078e0234 */
[----:B------:R-:W-:Y:S01]  /*141b0*/  LEA.HI.X.SX32 R37, R38, R83, 0x1, P5 ;  /* 0x0000005326257211 */ /* 0x000fe200028f0eff */
[----:B------:R-:W4:Y:S01]  /*141c0*/  LDS R78, [R2+UR10+0x500] ;  /* 0x0005000a024e7984 */ /* 0x000f220008000800 */
[-C--:B------:R-:W-:Y:S01]  /*141d0*/  IADD3 R40, P5, R44, R71.reuse, RZ ;  /* 0x000000472c287210 */ /* 0x080fe20007fbe0ff */
[C---:B------:R-:W-:Y:S01]  /*141e0*/  IMAD R54, R5.reuse, 0x8, R4 ;  /* 0x0000000805367824 */ /* 0x040fe200078e0204 */
[----:B------:R-:W-:Y:S01]  /*141f0*/  IADD3 R38, P6, R46, R71, RZ ;  /* 0x000000472e267210 */ /* 0x000fe20007fde0ff */
[----:B------:R-:W4:Y:S01]  /*14200*/  LDS R79, [R2+UR10+0x600] ;  /* 0x0006000a024f7984 */ /* 0x000f220008000800 */
[-C--:B------:R-:W-:Y:S01]  /*14210*/  LEA.HI.X.SX32 R41, R44, R83.reuse, 0x1, P5 ;  /* 0x000000532c297211 */ /* 0x080fe200028f0eff */
[----:B------:R-:W-:Y:S01]  /*14220*/  IMAD R58, R5, 0x8, R54 ;  /* 0x00000008053a7824 */ /* 0x000fe200078e0236 */
[----:B------:R-:W-:Y:S01]  /*14230*/  LEA.HI.X.SX32 R39, R46, R83, 0x1, P6 ;  /* 0x000000532e277211 */ /* 0x000fe200030f0eff */
[----:B------:R0:W4:Y:S01]  /*14240*/  LDS R76, [R2+UR10+0x700] ;  /* 0x0007000a024c7984 */ /* 0x0001220008000800 */
[----:B------:R-:W-:-:S02]  /*14250*/  IADD3 R46, P5, R50, R71, RZ ;  /* 0x00000047322e7210 */ /* 0x000fc40007fbe0ff */
[----:B------:R-:W-:Y:S01]  /*14260*/  IADD3 R44, P6, R52, R71, RZ ;  /* 0x00000047342c7210 */ /* 0x000fe20007fde0ff */
[C---:B------:R-:W-:Y:S01]  /*14270*/  IMAD R60, R5.reuse, 0x8, R58 ;  /* 0x00000008053c7824 */ /* 0x040fe200078e023a */
[-C--:B------:R-:W-:Y:S02]  /*14280*/  LEA.HI.X.SX32 R47, R50, R83.reuse, 0x1, P5 ;  /* 0x00000053322f7211 */ /* 0x080fe400028f0eff */
[----:B------:R-:W-:Y:S01]  /*14290*/  LEA.HI.X.SX32 R45, R52, R83, 0x1, P6 ;  /* 0x00000053342d7211 */ /* 0x000fe200030f0eff */
[C---:B------:R-:W-:Y:S01]  /*142a0*/  IMAD R62, R5.reuse, 0x8, R60 ;  /* 0x00000008053e7824 */ /* 0x040fe200078e023c */
[-C--:B------:R-:W-:Y:S02]  /*142b0*/  IADD3 R52, P5, R4, R71.reuse, RZ ;  /* 0x0000004704347210 */ /* 0x080fe40007fbe0ff */
[----:B------:R-:W-:Y:S02]  /*142c0*/  IADD3 R50, P6, R54, R71, RZ ;  /* 0x0000004736327210 */ /* 0x000fe40007fde0ff */
[-C--:B------:R-:W-:Y:S01]  /*142d0*/  LEA.HI.X.SX32 R53, R4, R83.reuse, 0x1, P5 ;  /* 0x0000005304357211 */ /* 0x080fe200028f0eff */
[----:B------:R-:W-:Y:S01]  /*142e0*/  IMAD R4, R5, 0x8, R62 ;  /* 0x0000000805047824 */ /* 0x000fe200078e023e */
[----:B------:R-:W-:-:S03]  /*142f0*/  LEA.HI.X.SX32 R51, R54, R83, 0x1, P6 ;  /* 0x0000005336337211 */ /* 0x000fc600030f0eff */
[C---:B------:R-:W-:Y:S01]  /*14300*/  IMAD R66, R5.reuse, 0x8, R4 ;  /* 0x0000000805427824 */ /* 0x040fe200078e0204 */
[-C--:B------:R-:W-:Y:S02]  /*14310*/  IADD3 R56, P5, R58, R71.reuse, RZ ;  /* 0x000000473a387210 */ /* 0x080fe40007fbe0ff */
[----:B------:R-:W-:Y:S01]  /*14320*/  IADD3 R54, P6, R60, R71, RZ ;  /* 0x000000473c367210 */ /* 0x000fe20007fde0ff */
[C---:B------:R-:W-:Y:S01]  /*14330*/  IMAD R68, R5.reuse, 0x8, R66 ;  /* 0x0000000805447824 */ /* 0x040fe200078e0242 */
[-C--:B------:R-:W-:Y:S02]  /*14340*/  LEA.HI.X.SX32 R57, R58, R83.reuse, 0x1, P5 ;  /* 0x000000533a397211 */ /* 0x080fe400028f0eff */
[----:B------:R-:W-:Y:S01]  /*14350*/  LEA.HI.X.SX32 R55, R60, R83, 0x1, P6 ;  /* 0x000000533c377211 */ /* 0x000fe200030f0eff */
[----:B------:R-:W-:Y:S01]  /*14360*/  IMAD R70, R5, 0x8, R68 ;  /* 0x0000000805467824 */ /* 0x000fe200078e0244 */
[-C--:B------:R-:W-:Y:S02]  /*14370*/  IADD3 R58, P6, R4, R71.reuse, RZ ;  /* 0x00000047043a7210 */ /* 0x080fe40007fde0ff */
[----:B------:R-:W-:-:S02]  /*14380*/  IADD3 R60, P5, R62, R71, RZ ;  /* 0x000000473e3c7210 */ /* 0x000fc40007fbe0ff */
[-C--:B------:R-:W-:Y:S01]  /*14390*/  LEA.HI.X.SX32 R59, R4, R83.reuse, 0x1, P6 ;  /* 0x00000053043b7211 */ /* 0x080fe200030f0eff */
[C---:B------:R-:W-:Y:S01]  /*143a0*/  IMAD R4, R5.reuse, 0x8, R70 ;  /* 0x0000000805047824 */ /* 0x040fe200078e0246 */
[----:B------:R-:W-:Y:S02]  /*143b0*/  LEA.HI.X.SX32 R61, R62, R83, 0x1, P5 ;  /* 0x000000533e3d7211 */ /* 0x000fe400028f0eff */
[-C--:B------:R-:W-:Y:S01]  /*143c0*/  IADD3 R64, P5, R66, R71.reuse, RZ ;  /* 0x0000004742407210 */ /* 0x080fe20007fbe0ff */
[----:B------:R-:W-:Y:S01]  /*143d0*/  IMAD R80, R5, 0x8, R4 ;  /* 0x0000000805507824 */ /* 0x000fe200078e0204 */
[----:B------:R-:W-:Y:S02]  /*143e0*/  IADD3 R62, P6, R68, R71, RZ ;  /* 0x00000047443e7210 */ /* 0x000fe40007fde0ff */
[----:B------:R-:W-:Y:S01]  /*143f0*/  LOP3.LUT R67, R63, 0x70, RZ, 0xc0, !PT ;  /* 0x000000703f437812 */ /* 0x000fe200078ec0ff */
[----:B0-----:R-:W-:Y:S01]  /*14400*/  IMAD R2, R5, 0x8, R80 ;  /* 0x0000000805027824 */ /* 0x001fe200078e0250 */
[----:B------:R-:W-:-:S02]  /*14410*/  LEA.HI.X.SX32 R65, R66, R83, 0x1, P5 ;  /* 0x0000005342417211 */ /* 0x000fc400028f0eff */
[----:B------:R-:W-:Y:S02]  /*14420*/  LEA.HI.X.SX32 R63, R68, R83, 0x1, P6 ;  /* 0x00000053443f7211 */ /* 0x000fe400030f0eff */
[-C--:B------:R-:W-:Y:S02]  /*14430*/  IADD3 R68, P5, R70, R71.reuse, RZ ;  /* 0x0000004746447210 */ /* 0x080fe40007fbe0ff */
[----:B------:R-:W-:Y:S01]  /*14440*/  IADD3 R66, P6, R4, R71, RZ ;  /* 0x0000004704427210 */ /* 0x000fe20007fde0ff */
[----:B------:R-:W-:Y:S01]  /*14450*/  VIADD R81, R67, UR10 ;  /* 0x0000000a43517c36 */ /* 0x000fe20008000000 */
[-C--:B------:R-:W-:Y:S02]  /*14460*/  LEA.HI.X.SX32 R69, R70, R83.reuse, 0x1, P5 ;  /* 0x0000005346457211 */ /* 0x080fe400028f0eff */
[----:B------:R-:W-:Y:S02]  /*14470*/  LEA.HI.X.SX32 R67, R4, R83, 0x1, P6 ;  /* 0x0000005304437211 */ /* 0x000fe400030f0eff */
[----:B------:R-:W-:-:S02]  /*14480*/  IADD3 R70, P5, R80, R71, RZ ;  /* 0x0000004750467210 */ /* 0x000fc40007fbe0ff */
[----:B------:R-:W-:Y:S02]  /*14490*/  IADD3 R4, P6, R2, R71, RZ ;  /* 0x0000004702047210 */ /* 0x000fe40007fde0ff */
[----:B------:R-:W-:Y:S02]  /*144a0*/  LEA.HI R0, R0, R81, RZ, 0x1f ;  /* 0x0000005100007211 */ /* 0x000fe400078ff8ff */
[----:B------:R-:W-:Y:S02]  /*144b0*/  PRMT R81, R74, 0x7770, RZ ;  /* 0x000077704a517816 */ /* 0x000fe400000000ff */
[-C--:B------:R-:W-:Y:S02]  /*144c0*/  LEA.HI.X.SX32 R71, R80, R83.reuse, 0x1, P5 ;  /* 0x0000005350477211 */ /* 0x080fe400028f0eff */
[----:B------:R-:W-:Y:S02]  /*144d0*/  LEA.HI.X.SX32 R5, R2, R83, 0x1, P6 ;  /* 0x0000005302057211 */ /* 0x000fe400030f0eff */
[----:B-1----:R-:W-:-:S02]  /*144e0*/  PRMT R83, R73, 0x7770, RZ ;  /* 0x0000777049537816 */ /* 0x002fc400000000ff */
[----:B--2---:R-:W-:Y:S02]  /*144f0*/  PRMT R85, R72, 0x7770, RZ ;  /* 0x0000777048557816 */ /* 0x004fe400000000ff */
[----:B---3--:R-:W-:Y:S01]  /*14500*/  PRMT R87, R75, 0x7770, RZ ;  /* 0x000077704b577816 */ /* 0x008fe200000000ff */
[----:B------:R0:W-:Y:S01]  /*14510*/  STG.E.U8 desc[UR12][R6.64], R81 ;  /* 0x0000005106007986 */ /* 0x0001e2000c10110c */
[----:B----4-:R-:W-:Y:S02]  /*14520*/  PRMT R89, R77, 0x7770, RZ ;  /* 0x000077704d597816 */ /* 0x010fe400000000ff */
[----:B------:R-:W-:Y:S01]  /*14530*/  PRMT R91, R78, 0x7770, RZ ;  /* 0x000077704e5b7816 */ /* 0x000fe200000000ff */
[----:B------:R1:W-:Y:S01]  /*14540*/  STG.E.U8 desc[UR12][R8.64], R83 ;  /* 0x0000005308007986 */ /* 0x0003e2000c10110c */
[----:B------:R-:W-:-:S03]  /*14550*/  PRMT R93, R79, 0x7770, RZ ;  /* 0x000077704f5d7816 */ /* 0x000fc600000000ff */
[----:B------:R2:W-:Y:S01]  /*14560*/  STG.E.U8 desc[UR12][R10.64], R85 ;  /* 0x000000550a007986 */ /* 0x0005e2000c10110c */
[----:B0-----:R-:W-:-:S03]  /*14570*/  PRMT R7, R76, 0x7770, RZ ;  /* 0x000077704c077816 */ /* 0x001fc600000000ff */
[----:B------:R0:W-:Y:S01]  /*14580*/  STG.E.U8 desc[UR12][R12.64], R87 ;  /* 0x000000570c007986 */ /* 0x0001e2000c10110c */
[----:B-1----:R-:W-:-:S03]  /*14590*/  PRMT R9, R74, 0x7771, RZ ;  /* 0x000077714a097816 */ /* 0x002fc600000000ff */
[----:B------:R1:W-:Y:S01]  /*145a0*/  STG.E.U8 desc[UR12][R14.64], R89 ;  /* 0x000000590e007986 */ /* 0x0003e2000c10110c */
[----:B--2---:R-:W-:-:S03]  /*145b0*/  PRMT R11, R73, 0x7771, RZ ;  /* 0x00007771490b7816 */ /* 0x004fc600000000ff */
        /* <DEDUP_REMOVED lines=24> */
[----:B------:R2:W-:Y:S04]  /*14740*/  STG.E.U8 desc[UR12][R38.64], R13 ;  /* 0x0000000d26007986 */ /* 0x0005e8000c10110c */
[----:B------:R3:W-:Y:S01]  /*14750*/  STG.E.U8 desc[UR12][R46.64], R15 ;  /* 0x0000000f2e007986 */ /* 0x0007e2000c10110c */
[----:B0-----:R-:W-:-:S03]  /*14760*/  PRMT R9, R79, 0x7772, RZ ;  /* 0x000077724f097816 */ /* 0x001fc600000000ff */
[----:B------:R0:W-:Y:S01]  /*14770*/  STG.E.U8 desc[UR12][R44.64], R17 ;  /* 0x000000112c007986 */ /* 0x0001e2000c10110c */
[----:B-1----:R-:W-:-:S03]  /*14780*/  PRMT R11, R76, 0x7772, RZ ;  /* 0x000077724c0b7816 */ /* 0x002fc600000000ff */
[----:B------:R1:W-:Y:S01]  /*14790*/  STG.E.U8 desc[UR12][R52.64], R19 ;  /* 0x0000001334007986 */ /* 0x0003e2000c10110c */
[----:B--2---:R-:W-:Y:S02]  /*147a0*/  PRMT R13, R74, 0x7773, RZ ;  /* 0x000077734a0d7816 */ /* 0x004fe400000000ff */
[----:B------:R-:W-:Y:S01]  /*147b0*/  PRMT R73, R73, 0x7773, RZ ;  /* 0x0000777349497816 */ /* 0x000fe200000000ff */
[----:B------:R2:W-:Y:S01]  /*147c0*/  STG.E.U8 desc[UR12][R50.64], R7 ;  /* 0x0000000732007986 */ /* 0x0005e2000c10110c */
[----:B---3--:R-:W-:Y:S02]  /*147d0*/  PRMT R15, R72, 0x7773, RZ ;  /* 0x00007773480f7816 */ /* 0x008fe400000000ff */
[----:B------:R-:W-:Y:S01]  /*147e0*/  PRMT R75, R75, 0x7773, RZ ;  /* 0x000077734b4b7816 */ /* 0x000fe200000000ff */
[----:B------:R3:W-:Y:S01]  /*147f0*/  STG.E.U8 desc[UR12][R56.64], R9 ;  /* 0x0000000938007986 */ /* 0x0007e2000c10110c */
[----:B------:R-:W-:Y:S02]  /*14800*/  PRMT R77, R77, 0x7773, RZ ;  /* 0x000077734d4d7816 */ /* 0x000fe400000000ff */
[----:B0-----:R-:W-:Y:S01]  /*14810*/  PRMT R17, R78, 0x7773, RZ ;  /* 0x000077734e117816 */ /* 0x001fe200000000ff */
[----:B------:R0:W-:Y:S01]  /*14820*/  STG.E.U8 desc[UR12][R54.64], R11 ;  /* 0x0000000b36007986 */ /* 0x0001e2000c10110c */
[----:B------:R-:W-:Y:S01]  /*14830*/  PRMT R79, R79, 0x7773, RZ ;  /* 0x000077734f4f7816 */ /* 0x000fe200000000ff */
[----:B-1----:R-:W1:Y:S01]  /*14840*/  LDC.64 R18, c[0x0][0x230] ;  /* 0x00008c00ff127b82 */ /* 0x002e620000000a00 */
[----:B--2---:R-:W-:Y:S01]  /*14850*/  FSEL R7, R48, -INF , P2 ;  /* 0xff80000030077808 */ /* 0x004fe20001000000 */
[----:B------:R2:W-:Y:S04]  /*14860*/  STG.E.U8 desc[UR12][R60.64], R13 ;  /* 0x0000000d3c007986 */ /* 0x0005e8000c10110c */
[----:B------:R4:W-:Y:S01]  /*14870*/  STG.E.U8 desc[UR12][R58.64], R73 ;  /* 0x000000493a007986 */ /* 0x0009e2000c10110c */
[----:B------:R-:W-:Y:S01]  /*14880*/  FFMA R10, R7, 0.69314718246459960938, R112 ;  /* 0x3f317218070a7823 */ /* 0x000fe20000000070 */
[----:B------:R-:W-:-:S02]  /*14890*/  PRMT R7, R76, 0x7773, RZ ;  /* 0x000077734c077816 */ /* 0x000fc400000000ff */
[----:B------:R4:W-:Y:S04]  /*148a0*/  STG.E.U8 desc[UR12][R64.64], R15 ;  /* 0x0000000f40007986 */ /* 0x0009e8000c10110c */
[----:B------:R4:W-:Y:S04]  /*148b0*/  STG.E.U8 desc[UR12][R62.64], R75 ;  /* 0x0000004b3e007986 */ /* 0x0009e8000c10110c */
[----:B------:R4:W-:Y:S04]  /*148c0*/  STG.E.U8 desc[UR12][R68.64], R77 ;  /* 0x0000004d44007986 */ /* 0x0009e8000c10110c */
[----:B------:R4:W-:Y:S04]  /*148d0*/  STG.E.U8 desc[UR12][R66.64], R17 ;  /* 0x0000001142007986 */ /* 0x0009e8000c10110c */
[----:B------:R4:W-:Y:S04]  /*148e0*/  STG.E.U8 desc[UR12][R70.64], R79 ;  /* 0x0000004f46007986 */ /* 0x0009e8000c10110c */
[----:B------:R4:W-:Y:S01]  /*148f0*/  STG.E.U8 desc[UR12][R4.64], R7 ;  /* 0x0000000704007986 */ /* 0x0009e2000c10110c */
[----:B------:R-:W-:-:S02]  /*14900*/  FSEL R42, R42, -INF , P4 ;  /* 0xff8000002a2a7808 */ /* 0x000fc40002000000 */
[----:B------:R-:W-:Y:S02]  /*14910*/  FSEL R43, R43, -INF , P3 ;  /* 0xff8000002b2b7808 */ /* 0x000fe40001800000 */
[----:B------:R-:W-:Y:S01]  /*14920*/  FSEL R49, R49, -INF , P1 ;  /* 0xff80000031317808 */ /* 0x000fe20000800000 */
[----:B------:R-:W-:Y:S01]  /*14930*/  FFMA R8, R42, 0.69314718246459960938, R90 ;  /* 0x3f3172182a087823 */ /* 0x000fe2000000005a */
[----:B------:R-:W-:Y:S01]  /*14940*/  LEA R12, R3, UR10, 0x2 ;  /* 0x0000000a030c7c11 */ /* 0x000fe2000f8e10ff */
[----:B---3--:R-:W-:Y:S02]  /*14950*/  FFMA R9, R43, 0.69314718246459960938, R114 ;  /* 0x3f3172182b097823 */ /* 0x008fe40000000072 */
[----:B0-----:R-:W-:Y:S01]  /*14960*/  FFMA R11, R49, 0.69314718246459960938, R110 ;  /* 0x3f317218310b7823 */ /* 0x001fe2000000006e */
[----:B------:R-:W-:Y:S01]  /*14970*/  BAR.SYNC.DEFER_BLOCKING 0x0 ;  /* 0x0000000000007b1d */ /* 0x000fe20000010000 */
[----:B------:R-:W-:Y:S01]  /*14980*/  UIMAD UR8, UR14, UR8, URZ ;  /* 0x000000080e0872a4 */ /* 0x000fe2000f8e023f */
[----:B--2---:R-:W-:-:S03]  /*14990*/  IMAD.SHL.U32 R13, R88, 0x4, RZ ;  /* 0x00000004580d7824 */ /* 0x004fc600078e00ff */
[----:B------:R-:W-:Y:S01]  /*149a0*/  USHF.L.U32 UR11, UR8, 0x2, URZ ;  /* 0x00000002080b7899 */ /* 0x000fe2000800063f */
[----:B------:R4:W-:Y:S01]  /*149b0*/  STS.128 [R12], R8 ;  /* 0x000000080c007388 */ /* 0x0009e20000000c00 */
[----:B------:R-:W-:Y:S01]  /*149c0*/  UIMAD.WIDE UR8, UR8, 0x4, URZ ;  /* 0x00000004080878a5 */ /* 0x000fe2000f8e023f */
[----:B------:R-:W-:Y:S01]  /*149d0*/  IMAD.HI R6, R88, 0x4, RZ ;  /* 0x0000000458067827 */ /* 0x000fe200078e02ff */
[----:B------:R-:W-:Y:S02]  /*149e0*/  BAR.SYNC.DEFER_BLOCKING 0x0 ;  /* 0x0000000000007b1d */ /* 0x000fe40000010000 */
[----:B-1----:R-:W-:-:S04]  /*149f0*/  IADD3 R2, P1, P2, R13, UR11, R18 ;  /* 0x0000000b0d027c10 */ /* 0x002fc8000fa3e012 */
[----:B------:R-:W-:Y:S01]  /*14a00*/  IADD3.X R3, R6, UR9, R19, P1, P2 ;  /* 0x0000000906037c10 */ /* 0x000fe20008fe4413 */
[----:B------:R-:W-:Y:S08]  /*14a10*/  @P0 EXIT ;  /* 0x000000000000094d */ /* 0x000ff00003800000 */
[----:B----4-:R-:W0:Y:S04]  /*14a20*/  LDS R5, [R0] ;  /* 0x0000000000057984 */ /* 0x010e280000000800 */
[----:B0-----:R-:W-:Y:S01]  /*14a30*/  STG.E desc[UR12][R2.64], R5 ;  /* 0x0000000502007986 */ /* 0x001fe2000c10190c */
[----:B------:R-:W-:Y:S05]  /*14a40*/  EXIT ;  /* 0x000000000000794d */ /* 0x000fea0003800000 */
.L_x_10:
[----:B------:R-:W-:-:S00]  /*14a50*/  BRA `(.L_x_10) ;  /* 0xfffffffc00fc7947 */ /* 0x000fc0000383ffff */
[----:B------:R-:W-:-:S00]  /*14a60*/  NOP ;  /* 0x0000000000007918 */ /* 0x000fc00000000000 */
        /* <DEDUP_REMOVED lines=9> */
.L_x_11:


//--------------------- .nv.global.init           --------------------------
	.section	.nv.global.init,"aw",@progbits
.nv.global.init:
	.type		_$_str,@object
	.size		_$_str,(.L_0 - _$_str)
_$_str:
        /*0000*/ 	.byte	0x5f, 0x5f, 0x43, 0x55, 0x44, 0x41, 0x5f, 0x46, 0x54, 0x5a, 0x00
.L_0:


//--------------------- .nv.shared.attn_fwd       --------------------------
	.section	.nv.shared.attn_fwd,"aw",@nobits
	.sectionflags	@""
	.align	16
	.zero		1024


//--------------------- .nv.shared.reserved.0     --------------------------
	.section	.nv.shared.reserved.0,"aw",@nobits
	.weak		__nv_reservedSMEM_offset_0_alias
	.size		__nv_reservedSMEM_offset_0_alias, 0, 0
	.other		__nv_reservedSMEM_offset_0_alias,@"STO_CUDA_RESERVED_SHARED STV_DEFAULT"
__nv_reservedSMEM_offset_0_alias:
	.zero		0


//--------------------- .nv.constant0.attn_fwd    --------------------------
	.section	.nv.constant0.attn_fwd,"a",@progbits
	.sectionflags	@""
	.align	4
.nv.constant0.attn_fwd:
	.zero		664


//--------------------- SYMBOLS --------------------------

	.type		.nv.reservedSmem.offset0,@object
	.size		.nv.reservedSmem.offset0,0x4
